//
// Generated by NVIDIA NVVM Compiler
//
// Compiler Build ID: CL-36424714
// Cuda compilation tools, release 13.0, V13.0.88
// Based on NVVM 20.0.0
//

.version 9.0
.target sm_100
.address_size 64

	// .globl	_Z17activeResetKernelPii
// _ZZN3cub18CUB_300001_SM_10006detail4scan16DeviceScanKernelINS2_10policy_hubIiiijN4cuda3std3__44plusIvEEE10Policy1000EN6thrust24THRUST_300001_SM_1000_NS10device_ptrIiEESF_NS0_13ScanTileStateIiLb1EEES9_NS1_10InputValueIiPiEEjiLb0EiEEvT0_T1_T2_iT3_T4_T5_E12temp_storage has been demoted
// _ZZN3cub18CUB_300001_SM_10006detail4scan16DeviceScanKernelINS2_10policy_hubIiiimN4cuda3std3__44plusIvEEE10Policy1000EN6thrust24THRUST_300001_SM_1000_NS10device_ptrIiEESF_NS0_13ScanTileStateIiLb1EEES9_NS1_10InputValueIiPiEEmiLb0EiEEvT0_T1_T2_iT3_T4_T5_E12temp_storage has been demoted
.global .align 1 .b8 _ZN34_INTERNAL_dd3e799f_4_k_cu_55f434c74cuda3std3__45__cpo5beginE[1];
.global .align 1 .b8 _ZN34_INTERNAL_dd3e799f_4_k_cu_55f434c74cuda3std3__45__cpo3endE[1];
.global .align 1 .b8 _ZN34_INTERNAL_dd3e799f_4_k_cu_55f434c74cuda3std3__45__cpo6cbeginE[1];
.global .align 1 .b8 _ZN34_INTERNAL_dd3e799f_4_k_cu_55f434c74cuda3std3__45__cpo4cendE[1];
.global .align 1 .b8 _ZN34_INTERNAL_dd3e799f_4_k_cu_55f434c74cuda3std3__45__cpo6rbeginE[1];
.global .align 1 .b8 _ZN34_INTERNAL_dd3e799f_4_k_cu_55f434c74cuda3std3__45__cpo4rendE[1];
.global .align 1 .b8 _ZN34_INTERNAL_dd3e799f_4_k_cu_55f434c74cuda3std3__45__cpo7crbeginE[1];
.global .align 1 .b8 _ZN34_INTERNAL_dd3e799f_4_k_cu_55f434c74cuda3std3__45__cpo5crendE[1];
.global .align 1 .b8 _ZN34_INTERNAL_dd3e799f_4_k_cu_55f434c74cuda3std3__436_GLOBAL__N__dd3e799f_4_k_cu_55f434c76ignoreE[1];
.global .align 1 .b8 _ZN34_INTERNAL_dd3e799f_4_k_cu_55f434c74cuda3std3__419piecewise_constructE[1];
.global .align 1 .b8 _ZN34_INTERNAL_dd3e799f_4_k_cu_55f434c74cuda3std3__48in_placeE[1];
.global .align 1 .b8 _ZN34_INTERNAL_dd3e799f_4_k_cu_55f434c74cuda3std3__420unreachable_sentinelE[1];
.global .align 1 .b8 _ZN34_INTERNAL_dd3e799f_4_k_cu_55f434c74cuda3std3__47nulloptE[1];
.global .align 1 .b8 _ZN34_INTERNAL_dd3e799f_4_k_cu_55f434c74cuda3std3__48unexpectE[1];
.global .align 1 .b8 _ZN34_INTERNAL_dd3e799f_4_k_cu_55f434c74cuda3std6ranges3__45__cpo4swapE[1];
.global .align 1 .b8 _ZN34_INTERNAL_dd3e799f_4_k_cu_55f434c74cuda3std6ranges3__45__cpo9iter_moveE[1];
.global .align 1 .b8 _ZN34_INTERNAL_dd3e799f_4_k_cu_55f434c74cuda3std6ranges3__45__cpo5beginE[1];
.global .align 1 .b8 _ZN34_INTERNAL_dd3e799f_4_k_cu_55f434c74cuda3std6ranges3__45__cpo3endE[1];
.global .align 1 .b8 _ZN34_INTERNAL_dd3e799f_4_k_cu_55f434c74cuda3std6ranges3__45__cpo6cbeginE[1];
.global .align 1 .b8 _ZN34_INTERNAL_dd3e799f_4_k_cu_55f434c74cuda3std6ranges3__45__cpo4cendE[1];
.global .align 1 .b8 _ZN34_INTERNAL_dd3e799f_4_k_cu_55f434c74cuda3std6ranges3__45__cpo7advanceE[1];
.global .align 1 .b8 _ZN34_INTERNAL_dd3e799f_4_k_cu_55f434c74cuda3std6ranges3__45__cpo9iter_swapE[1];
.global .align 1 .b8 _ZN34_INTERNAL_dd3e799f_4_k_cu_55f434c74cuda3std6ranges3__45__cpo4nextE[1];
.global .align 1 .b8 _ZN34_INTERNAL_dd3e799f_4_k_cu_55f434c74cuda3std6ranges3__45__cpo4prevE[1];
.global .align 1 .b8 _ZN34_INTERNAL_dd3e799f_4_k_cu_55f434c74cuda3std6ranges3__45__cpo4dataE[1];
.global .align 1 .b8 _ZN34_INTERNAL_dd3e799f_4_k_cu_55f434c74cuda3std6ranges3__45__cpo5cdataE[1];
.global .align 1 .b8 _ZN34_INTERNAL_dd3e799f_4_k_cu_55f434c74cuda3std6ranges3__45__cpo4sizeE[1];
.global .align 1 .b8 _ZN34_INTERNAL_dd3e799f_4_k_cu_55f434c74cuda3std6ranges3__45__cpo5ssizeE[1];
.global .align 1 .b8 _ZN34_INTERNAL_dd3e799f_4_k_cu_55f434c74cuda3std6ranges3__45__cpo8distanceE[1];
.global .align 1 .b8 _ZN34_INTERNAL_dd3e799f_4_k_cu_55f434c76thrust24THRUST_300001_SM_1000_NS8cuda_cub3parE[1];
.global .align 1 .b8 _ZN34_INTERNAL_dd3e799f_4_k_cu_55f434c76thrust24THRUST_300001_SM_1000_NS8cuda_cub10par_nosyncE[1];
.global .align 1 .b8 _ZN34_INTERNAL_dd3e799f_4_k_cu_55f434c76thrust24THRUST_300001_SM_1000_NS6system6detail10sequential3seqE[1];
.global .align 1 .b8 _ZN34_INTERNAL_dd3e799f_4_k_cu_55f434c76thrust24THRUST_300001_SM_1000_NS6system3cpp3parE[1];
.global .align 1 .b8 _ZN34_INTERNAL_dd3e799f_4_k_cu_55f434c76thrust24THRUST_300001_SM_1000_NS12placeholders2_1E[1];
.global .align 1 .b8 _ZN34_INTERNAL_dd3e799f_4_k_cu_55f434c76thrust24THRUST_300001_SM_1000_NS12placeholders2_2E[1];
.global .align 1 .b8 _ZN34_INTERNAL_dd3e799f_4_k_cu_55f434c76thrust24THRUST_300001_SM_1000_NS12placeholders2_3E[1];
.global .align 1 .b8 _ZN34_INTERNAL_dd3e799f_4_k_cu_55f434c76thrust24THRUST_300001_SM_1000_NS12placeholders2_4E[1];
.global .align 1 .b8 _ZN34_INTERNAL_dd3e799f_4_k_cu_55f434c76thrust24THRUST_300001_SM_1000_NS12placeholders2_5E[1];
.global .align 1 .b8 _ZN34_INTERNAL_dd3e799f_4_k_cu_55f434c76thrust24THRUST_300001_SM_1000_NS12placeholders2_6E[1];
.global .align 1 .b8 _ZN34_INTERNAL_dd3e799f_4_k_cu_55f434c76thrust24THRUST_300001_SM_1000_NS12placeholders2_7E[1];
.global .align 1 .b8 _ZN34_INTERNAL_dd3e799f_4_k_cu_55f434c76thrust24THRUST_300001_SM_1000_NS12placeholders2_8E[1];
.global .align 1 .b8 _ZN34_INTERNAL_dd3e799f_4_k_cu_55f434c76thrust24THRUST_300001_SM_1000_NS12placeholders2_9E[1];
.global .align 1 .b8 _ZN34_INTERNAL_dd3e799f_4_k_cu_55f434c76thrust24THRUST_300001_SM_1000_NS12placeholders3_10E[1];
.global .align 1 .b8 _ZN34_INTERNAL_dd3e799f_4_k_cu_55f434c76thrust24THRUST_300001_SM_1000_NS3seqE[1];
.global .align 1 .b8 _ZN34_INTERNAL_dd3e799f_4_k_cu_55f434c76thrust24THRUST_300001_SM_1000_NS6deviceE[1];
.extern .shared .align 16 .b8 _ZN6thrust24THRUST_300001_SM_1000_NS8cuda_cub4core6detail5shmemE[];

.visible .entry _Z17activeResetKernelPii(
	.param .u64 .ptr .align 1 _Z17activeResetKernelPii_param_0,
	.param .u32 _Z17activeResetKernelPii_param_1
)
{
	.reg .pred 	%p<2>;
	.reg .b32 	%r<7>;
	.reg .b64 	%rd<5>;

	ld.param.u64 	%rd1, [_Z17activeResetKernelPii_param_0];
	ld.param.u32 	%r2, [_Z17activeResetKernelPii_param_1];
	mov.u32 	%r3, %ctaid.x;
	mov.u32 	%r4, %ntid.x;
	mov.u32 	%r5, %tid.x;
	mad.lo.s32 	%r1, %r3, %r4, %r5;
	setp.ge.s32 	%p1, %r1, %r2;
	@%p1 bra 	$L__BB0_2;
	cvta.to.global.u64 	%rd2, %rd1;
	mul.wide.s32 	%rd3, %r1, 4;
	add.s64 	%rd4, %rd2, %rd3;
	mov.b32 	%r6, 0;
	st.global.u32 	[%rd4], %r6;
$L__BB0_2:
	ret;

}
	// .globl	_Z10copyKernelP6SudokuS0_PiS1_S1_ii
.visible .entry _Z10copyKernelP6SudokuS0_PiS1_S1_ii(
	.param .u64 .ptr .align 1 _Z10copyKernelP6SudokuS0_PiS1_S1_ii_param_0,
	.param .u64 .ptr .align 1 _Z10copyKernelP6SudokuS0_PiS1_S1_ii_param_1,
	.param .u64 .ptr .align 1 _Z10copyKernelP6SudokuS0_PiS1_S1_ii_param_2,
	.param .u64 .ptr .align 1 _Z10copyKernelP6SudokuS0_PiS1_S1_ii_param_3,
	.param .u64 .ptr .align 1 _Z10copyKernelP6SudokuS0_PiS1_S1_ii_param_4,
	.param .u32 _Z10copyKernelP6SudokuS0_PiS1_S1_ii_param_5,
	.param .u32 _Z10copyKernelP6SudokuS0_PiS1_S1_ii_param_6
)
{
	.reg .pred 	%p<6>;
	.reg .b16 	%rs<2>;
	.reg .b32 	%r<10>;
	.reg .b64 	%rd<27>;

	ld.param.u64 	%rd6, [_Z10copyKernelP6SudokuS0_PiS1_S1_ii_param_0];
	ld.param.u64 	%rd7, [_Z10copyKernelP6SudokuS0_PiS1_S1_ii_param_1];
	ld.param.u64 	%rd8, [_Z10copyKernelP6SudokuS0_PiS1_S1_ii_param_2];
	ld.param.u64 	%rd9, [_Z10copyKernelP6SudokuS0_PiS1_S1_ii_param_3];
	ld.param.u64 	%rd10, [_Z10copyKernelP6SudokuS0_PiS1_S1_ii_param_4];
	ld.param.u32 	%r2, [_Z10copyKernelP6SudokuS0_PiS1_S1_ii_param_5];
	mov.u32 	%r3, %ctaid.x;
	mov.u32 	%r4, %ntid.x;
	mov.u32 	%r5, %tid.x;
	mad.lo.s32 	%r1, %r3, %r4, %r5;
	setp.eq.s32 	%p1, %r1, 0;
	setp.ge.s32 	%p2, %r1, %r2;
	or.pred  	%p3, %p1, %p2;
	@%p3 bra 	$L__BB1_5;
	cvta.to.global.u64 	%rd11, %rd10;
	mul.wide.s32 	%rd12, %r1, 4;
	add.s64 	%rd13, %rd11, %rd12;
	ld.global.u32 	%r6, [%rd13];
	setp.ne.s32 	%p4, %r6, 1;
	@%p4 bra 	$L__BB1_5;
	cvta.to.global.u64 	%rd15, %rd9;
	add.s64 	%rd1, %rd15, %rd12;
	ld.global.u32 	%r7, [%rd1];
	cvta.to.global.u64 	%rd17, %rd7;
	mul.wide.s32 	%rd18, %r7, 120;
	add.s64 	%rd2, %rd17, %rd18;
	cvta.to.global.u64 	%rd19, %rd6;
	mul.wide.s32 	%rd20, %r1, 120;
	add.s64 	%rd3, %rd19, %rd20;
	mov.b64 	%rd26, 0;
$L__BB1_3:
	add.s64 	%rd21, %rd3, %rd26;
	ld.global.u8 	%rs1, [%rd21];
	add.s64 	%rd22, %rd2, %rd26;
	st.global.u8 	[%rd22], %rs1;
	add.s64 	%rd5, %rd26, 1;
	setp.lt.u64 	%p5, %rd26, 119;
	mov.u64 	%rd26, %rd5;
	@%p5 bra 	$L__BB1_3;
	ld.global.u32 	%r8, [%rd1];
	cvta.to.global.u64 	%rd23, %rd8;
	mul.wide.s32 	%rd24, %r8, 4;
	add.s64 	%rd25, %rd23, %rd24;
	mov.b32 	%r9, 1;
	st.global.u32 	[%rd25], %r9;
$L__BB1_5:
	ret;

}
	// .globl	_Z16copyActiveKernelPiS_i
.visible .entry _Z16copyActiveKernelPiS_i(
	.param .u64 .ptr .align 1 _Z16copyActiveKernelPiS_i_param_0,
	.param .u64 .ptr .align 1 _Z16copyActiveKernelPiS_i_param_1,
	.param .u32 _Z16copyActiveKernelPiS_i_param_2
)
{
	.reg .pred 	%p<2>;
	.reg .b32 	%r<7>;
	.reg .b64 	%rd<8>;

	ld.param.u64 	%rd1, [_Z16copyActiveKernelPiS_i_param_0];
	ld.param.u64 	%rd2, [_Z16copyActiveKernelPiS_i_param_1];
	ld.param.u32 	%r2, [_Z16copyActiveKernelPiS_i_param_2];
	mov.u32 	%r3, %ctaid.x;
	mov.u32 	%r4, %ntid.x;
	mov.u32 	%r5, %tid.x;
	mad.lo.s32 	%r1, %r3, %r4, %r5;
	setp.ge.s32 	%p1, %r1, %r2;
	@%p1 bra 	$L__BB2_2;
	cvta.to.global.u64 	%rd3, %rd1;
	cvta.to.global.u64 	%rd4, %rd2;
	mul.wide.s32 	%rd5, %r1, 4;
	add.s64 	%rd6, %rd3, %rd5;
	ld.global.u32 	%r6, [%rd6];
	add.s64 	%rd7, %rd4, %rd5;
	st.global.u32 	[%rd7], %r6;
$L__BB2_2:
	ret;

}
	// .globl	_Z12sudokuKernelP6SudokuPiiPh
.visible .entry _Z12sudokuKernelP6SudokuPiiPh(
	.param .u64 .ptr .align 1 _Z12sudokuKernelP6SudokuPiiPh_param_0,
	.param .u64 .ptr .align 1 _Z12sudokuKernelP6SudokuPiiPh_param_1,
	.param .u32 _Z12sudokuKernelP6SudokuPiiPh_param_2,
	.param .u64 .ptr .align 1 _Z12sudokuKernelP6SudokuPiiPh_param_3
)
{
	.local .align 4 .b8 	__local_depot3[120];
	.reg .b64 	%SP;
	.reg .b64 	%SPL;
	.reg .pred 	%p<45>;
	.reg .b16 	%rs<44>;
	.reg .b32 	%r<198>;
	.reg .b64 	%rd<126>;

	mov.u64 	%SPL, __local_depot3;
	ld.param.u64 	%rd46, [_Z12sudokuKernelP6SudokuPiiPh_param_0];
	ld.param.u64 	%rd47, [_Z12sudokuKernelP6SudokuPiiPh_param_1];
	ld.param.u32 	%r20, [_Z12sudokuKernelP6SudokuPiiPh_param_2];
	ld.param.u64 	%rd45, [_Z12sudokuKernelP6SudokuPiiPh_param_3];
	cvta.to.global.u64 	%rd1, %rd46;
	cvta.to.global.u64 	%rd2, %rd47;
	add.u64 	%rd3, %SPL, 0;
	mov.u32 	%r21, %ctaid.x;
	mov.u32 	%r22, %ntid.x;
	mov.u32 	%r23, %tid.x;
	mad.lo.s32 	%r1, %r21, %r22, %r23;
	setp.gt.s32 	%p1, %r1, %r20;
	@%p1 bra 	$L__BB3_66;
	ld.global.u32 	%r24, [%rd2];
	setp.eq.s32 	%p2, %r24, 1;
	@%p2 bra 	$L__BB3_66;
	mul.wide.s32 	%rd50, %r1, 120;
	add.s64 	%rd4, %rd1, %rd50;
	mov.b64 	%rd114, 0;
$L__BB3_3:
	add.s64 	%rd51, %rd4, %rd114;
	ld.global.u8 	%rs2, [%rd51];
	add.s64 	%rd52, %rd3, %rd114;
	st.local.u8 	[%rd52], %rs2;
	add.s64 	%rd6, %rd114, 1;
	setp.lt.u64 	%p3, %rd114, 119;
	mov.u64 	%rd114, %rd6;
	@%p3 bra 	$L__BB3_3;
	mul.wide.s32 	%rd53, %r1, 4;
	add.s64 	%rd7, %rd2, %rd53;
	ld.global.u32 	%r25, [%rd7];
	setp.eq.s32 	%p4, %r25, 0;
	@%p4 bra 	$L__BB3_66;
	cvta.to.global.u64 	%rd54, %rd45;
	ld.global.u8 	%rs3, [%rd54];
	setp.ne.s16 	%p5, %rs3, 255;
	@%p5 bra 	$L__BB3_12;
	setp.lt.u64 	%p42, %rd4, %rd1;
	@%p42 bra 	$L__BB3_9;
	mov.b64 	%rd116, 0;
$L__BB3_8:
	add.s64 	%rd108, %rd4, %rd116;
	ld.global.u8 	%rs42, [%rd108];
	add.s64 	%rd109, %rd1, %rd116;
	st.global.u8 	[%rd109], %rs42;
	add.s64 	%rd13, %rd116, 1;
	setp.lt.u64 	%p43, %rd116, 119;
	mov.u64 	%rd116, %rd13;
	@%p43 bra 	$L__BB3_8;
	bra.uni 	$L__BB3_11;
$L__BB3_9:
	mov.b64 	%rd115, 119;
$L__BB3_10:
	add.s64 	%rd112, %rd4, %rd115;
	ld.global.u8 	%rs43, [%rd112];
	add.s64 	%rd113, %rd1, %rd115;
	st.global.u8 	[%rd113], %rs43;
	add.s64 	%rd115, %rd115, -1;
	setp.eq.s64 	%p44, %rd115, -1;
	@%p44 bra 	$L__BB3_11;
	bra.uni 	$L__BB3_10;
$L__BB3_11:
	mov.b32 	%r189, 1;
	st.global.u32 	[%rd2], %r189;
	bra.uni 	$L__BB3_66;
$L__BB3_12:
	mul.lo.s16 	%rs6, %rs3, 57;
	shr.u16 	%rs7, %rs6, 9;
	mul.lo.s16 	%rs8, %rs7, 9;
	sub.s16 	%rs9, %rs3, %rs8;
	mul.lo.s16 	%rs10, %rs7, 86;
	shr.u16 	%rs11, %rs10, 8;
	and.b16  	%rs12, %rs9, 255;
	mul.lo.s16 	%rs13, %rs12, 86;
	shr.u16 	%rs14, %rs13, 8;
	mad.lo.s16 	%rs15, %rs11, 3, %rs14;
	cvt.u32.u16 	%r26, %rs7;
	mul.wide.u32 	%rd55, %r26, 4;
	add.s64 	%rd14, %rd3, %rd55;
	cvt.u64.u16 	%rd56, %rs9;
	and.b64  	%rd57, %rd56, 255;
	cvt.u32.u16 	%r27, %rs9;
	and.b32  	%r28, %r27, 255;
	mul.wide.u32 	%rd58, %r28, 4;
	add.s64 	%rd15, %rd3, %rd58;
	cvt.u32.u16 	%r29, %rs15;
	and.b32  	%r30, %r29, 255;
	mul.wide.u32 	%rd59, %r30, 4;
	add.s64 	%rd16, %rd3, %rd59;
	mul.wide.u32 	%rd60, %r26, 5;
	add.s64 	%rd61, %rd60, %rd57;
	add.s64 	%rd17, %rd14, %rd61;
	shl.b32 	%r31, %r1, 3;
	add.s32 	%r32, %r31, %r20;
	add.s32 	%r2, %r32, -8;
	ld.local.u32 	%r191, [%rd14+84];
	and.b32  	%r33, %r191, 2;
	setp.ne.s32 	%p6, %r33, 0;
	mul.wide.s32 	%rd62, %r2, 4;
	add.s64 	%rd18, %rd2, %rd62;
	@%p6 bra 	$L__BB3_18;
	ld.local.u32 	%r34, [%rd15+84];
	and.b32  	%r35, %r34, 1024;
	setp.ne.s32 	%p7, %r35, 0;
	@%p7 bra 	$L__BB3_18;
	ld.local.u32 	%r36, [%rd16+84];
	and.b32  	%r37, %r36, 524288;
	setp.ne.s32 	%p8, %r37, 0;
	@%p8 bra 	$L__BB3_18;
	mov.b16 	%rs16, 1;
	st.local.u8 	[%rd17], %rs16;
	ld.local.u32 	%r38, [%rd14+84];
	or.b32  	%r39, %r38, 2;
	st.local.u32 	[%rd14+84], %r39;
	ld.local.u32 	%r40, [%rd15+84];
	or.b32  	%r41, %r40, 1024;
	st.local.u32 	[%rd15+84], %r41;
	ld.local.u32 	%r42, [%rd16+84];
	or.b32  	%r43, %r42, 524288;
	st.local.u32 	[%rd16+84], %r43;
	mul.wide.s32 	%rd64, %r2, 120;
	add.s64 	%rd65, %rd64, %rd1;
	add.s64 	%rd19, %rd65, 120;
	mov.b64 	%rd117, 0;
$L__BB3_16:
	add.s64 	%rd66, %rd3, %rd117;
	ld.local.u8 	%rs17, [%rd66];
	add.s64 	%rd67, %rd19, %rd117;
	st.global.u8 	[%rd67], %rs17;
	add.s64 	%rd21, %rd117, 1;
	setp.lt.u64 	%p9, %rd117, 119;
	mov.u64 	%rd117, %rd21;
	@%p9 bra 	$L__BB3_16;
	mov.b32 	%r44, 1;
	st.global.u32 	[%rd18+4], %r44;
	ld.local.u32 	%r45, [%rd14+84];
	and.b32  	%r46, %r45, -3;
	st.local.u32 	[%rd14+84], %r46;
	ld.local.u32 	%r47, [%rd15+84];
	and.b32  	%r48, %r47, -1025;
	st.local.u32 	[%rd15+84], %r48;
	ld.local.u32 	%r49, [%rd16+84];
	and.b32  	%r50, %r49, -524289;
	st.local.u32 	[%rd16+84], %r50;
	mov.b16 	%rs18, 0;
	st.local.u8 	[%rd17], %rs18;
	ld.local.u32 	%r191, [%rd14+84];
$L__BB3_18:
	and.b32  	%r51, %r191, 4;
	setp.ne.s32 	%p10, %r51, 0;
	@%p10 bra 	$L__BB3_24;
	ld.local.u32 	%r52, [%rd15+84];
	and.b32  	%r53, %r52, 2048;
	setp.ne.s32 	%p11, %r53, 0;
	@%p11 bra 	$L__BB3_24;
	ld.local.u32 	%r54, [%rd16+84];
	and.b32  	%r55, %r54, 1048576;
	setp.ne.s32 	%p12, %r55, 0;
	@%p12 bra 	$L__BB3_24;
	mov.b16 	%rs19, 2;
	st.local.u8 	[%rd17], %rs19;
	ld.local.u32 	%r56, [%rd14+84];
	or.b32  	%r57, %r56, 4;
	st.local.u32 	[%rd14+84], %r57;
	ld.local.u32 	%r58, [%rd15+84];
	or.b32  	%r59, %r58, 2048;
	st.local.u32 	[%rd15+84], %r59;
	ld.local.u32 	%r60, [%rd16+84];
	or.b32  	%r61, %r60, 1048576;
	st.local.u32 	[%rd16+84], %r61;
	mul.wide.s32 	%rd69, %r2, 120;
	add.s64 	%rd70, %rd69, %rd1;
	add.s64 	%rd22, %rd70, 240;
	mov.b64 	%rd118, 0;
$L__BB3_22:
	add.s64 	%rd71, %rd3, %rd118;
	ld.local.u8 	%rs20, [%rd71];
	add.s64 	%rd72, %rd22, %rd118;
	st.global.u8 	[%rd72], %rs20;
	add.s64 	%rd24, %rd118, 1;
	setp.lt.u64 	%p13, %rd118, 119;
	mov.u64 	%rd118, %rd24;
	@%p13 bra 	$L__BB3_22;
	mov.b32 	%r62, 1;
	st.global.u32 	[%rd18+8], %r62;
	ld.local.u32 	%r63, [%rd14+84];
	and.b32  	%r64, %r63, -5;
	st.local.u32 	[%rd14+84], %r64;
	ld.local.u32 	%r65, [%rd15+84];
	and.b32  	%r66, %r65, -2049;
	st.local.u32 	[%rd15+84], %r66;
	ld.local.u32 	%r67, [%rd16+84];
	and.b32  	%r68, %r67, -1048577;
	st.local.u32 	[%rd16+84], %r68;
	mov.b16 	%rs21, 0;
	st.local.u8 	[%rd17], %rs21;
	ld.local.u32 	%r191, [%rd14+84];
$L__BB3_24:
	and.b32  	%r69, %r191, 8;
	setp.ne.s32 	%p14, %r69, 0;
	@%p14 bra 	$L__BB3_30;
	ld.local.u32 	%r70, [%rd15+84];
	and.b32  	%r71, %r70, 4096;
	setp.ne.s32 	%p15, %r71, 0;
	@%p15 bra 	$L__BB3_30;
	ld.local.u32 	%r72, [%rd16+84];
	and.b32  	%r73, %r72, 2097152;
	setp.ne.s32 	%p16, %r73, 0;
	@%p16 bra 	$L__BB3_30;
	mov.b16 	%rs22, 3;
	st.local.u8 	[%rd17], %rs22;
	ld.local.u32 	%r74, [%rd14+84];
	or.b32  	%r75, %r74, 8;
	st.local.u32 	[%rd14+84], %r75;
	ld.local.u32 	%r76, [%rd15+84];
	or.b32  	%r77, %r76, 4096;
	st.local.u32 	[%rd15+84], %r77;
	ld.local.u32 	%r78, [%rd16+84];
	or.b32  	%r79, %r78, 2097152;
	st.local.u32 	[%rd16+84], %r79;
	mul.wide.s32 	%rd74, %r2, 120;
	add.s64 	%rd75, %rd74, %rd1;
	add.s64 	%rd25, %rd75, 360;
	mov.b64 	%rd119, 0;
$L__BB3_28:
	add.s64 	%rd76, %rd3, %rd119;
	ld.local.u8 	%rs23, [%rd76];
	add.s64 	%rd77, %rd25, %rd119;
	st.global.u8 	[%rd77], %rs23;
	add.s64 	%rd27, %rd119, 1;
	setp.lt.u64 	%p17, %rd119, 119;
	mov.u64 	%rd119, %rd27;
	@%p17 bra 	$L__BB3_28;
	mov.b32 	%r80, 1;
	st.global.u32 	[%rd18+12], %r80;
	ld.local.u32 	%r81, [%rd14+84];
	and.b32  	%r82, %r81, -9;
	st.local.u32 	[%rd14+84], %r82;
	ld.local.u32 	%r83, [%rd15+84];
	and.b32  	%r84, %r83, -4097;
	st.local.u32 	[%rd15+84], %r84;
	ld.local.u32 	%r85, [%rd16+84];
	and.b32  	%r86, %r85, -2097153;
	st.local.u32 	[%rd16+84], %r86;
	mov.b16 	%rs24, 0;
	st.local.u8 	[%rd17], %rs24;
	ld.local.u32 	%r191, [%rd14+84];
$L__BB3_30:
	and.b32  	%r87, %r191, 16;
	setp.ne.s32 	%p18, %r87, 0;
	@%p18 bra 	$L__BB3_36;
	ld.local.u32 	%r88, [%rd15+84];
	and.b32  	%r89, %r88, 8192;
	setp.ne.s32 	%p19, %r89, 0;
	@%p19 bra 	$L__BB3_36;
	ld.local.u32 	%r90, [%rd16+84];
	and.b32  	%r91, %r90, 4194304;
	setp.ne.s32 	%p20, %r91, 0;
	@%p20 bra 	$L__BB3_36;
	mov.b16 	%rs25, 4;
	st.local.u8 	[%rd17], %rs25;
	ld.local.u32 	%r92, [%rd14+84];
	or.b32  	%r93, %r92, 16;
	st.local.u32 	[%rd14+84], %r93;
	ld.local.u32 	%r94, [%rd15+84];
	or.b32  	%r95, %r94, 8192;
	st.local.u32 	[%rd15+84], %r95;
	ld.local.u32 	%r96, [%rd16+84];
	or.b32  	%r97, %r96, 4194304;
	st.local.u32 	[%rd16+84], %r97;
	mul.wide.s32 	%rd79, %r2, 120;
	add.s64 	%rd80, %rd79, %rd1;
	add.s64 	%rd28, %rd80, 480;
	mov.b64 	%rd120, 0;
$L__BB3_34:
	add.s64 	%rd81, %rd3, %rd120;
	ld.local.u8 	%rs26, [%rd81];
	add.s64 	%rd82, %rd28, %rd120;
	st.global.u8 	[%rd82], %rs26;
	add.s64 	%rd30, %rd120, 1;
	setp.lt.u64 	%p21, %rd120, 119;
	mov.u64 	%rd120, %rd30;
	@%p21 bra 	$L__BB3_34;
	mov.b32 	%r98, 1;
	st.global.u32 	[%rd18+16], %r98;
	ld.local.u32 	%r99, [%rd14+84];
	and.b32  	%r100, %r99, -17;
	st.local.u32 	[%rd14+84], %r100;
	ld.local.u32 	%r101, [%rd15+84];
	and.b32  	%r102, %r101, -8193;
	st.local.u32 	[%rd15+84], %r102;
	ld.local.u32 	%r103, [%rd16+84];
	and.b32  	%r104, %r103, -4194305;
	st.local.u32 	[%rd16+84], %r104;
	mov.b16 	%rs27, 0;
	st.local.u8 	[%rd17], %rs27;
	ld.local.u32 	%r191, [%rd14+84];
$L__BB3_36:
	and.b32  	%r105, %r191, 32;
	setp.ne.s32 	%p22, %r105, 0;
	@%p22 bra 	$L__BB3_42;
	ld.local.u32 	%r106, [%rd15+84];
	and.b32  	%r107, %r106, 16384;
	setp.ne.s32 	%p23, %r107, 0;
	@%p23 bra 	$L__BB3_42;
	ld.local.u32 	%r108, [%rd16+84];
	and.b32  	%r109, %r108, 8388608;
	setp.ne.s32 	%p24, %r109, 0;
	@%p24 bra 	$L__BB3_42;
	mov.b16 	%rs28, 5;
	st.local.u8 	[%rd17], %rs28;
	ld.local.u32 	%r110, [%rd14+84];
	or.b32  	%r111, %r110, 32;
	st.local.u32 	[%rd14+84], %r111;
	ld.local.u32 	%r112, [%rd15+84];
	or.b32  	%r113, %r112, 16384;
	st.local.u32 	[%rd15+84], %r113;
	ld.local.u32 	%r114, [%rd16+84];
	or.b32  	%r115, %r114, 8388608;
	st.local.u32 	[%rd16+84], %r115;
	mul.wide.s32 	%rd84, %r2, 120;
	add.s64 	%rd85, %rd84, %rd1;
	add.s64 	%rd31, %rd85, 600;
	mov.b64 	%rd121, 0;
$L__BB3_40:
	add.s64 	%rd86, %rd3, %rd121;
	ld.local.u8 	%rs29, [%rd86];
	add.s64 	%rd87, %rd31, %rd121;
	st.global.u8 	[%rd87], %rs29;
	add.s64 	%rd33, %rd121, 1;
	setp.lt.u64 	%p25, %rd121, 119;
	mov.u64 	%rd121, %rd33;
	@%p25 bra 	$L__BB3_40;
	mov.b32 	%r116, 1;
	st.global.u32 	[%rd18+20], %r116;
	ld.local.u32 	%r117, [%rd14+84];
	and.b32  	%r118, %r117, -33;
	st.local.u32 	[%rd14+84], %r118;
	ld.local.u32 	%r119, [%rd15+84];
	and.b32  	%r120, %r119, -16385;
	st.local.u32 	[%rd15+84], %r120;
	ld.local.u32 	%r121, [%rd16+84];
	and.b32  	%r122, %r121, -8388609;
	st.local.u32 	[%rd16+84], %r122;
	mov.b16 	%rs30, 0;
	st.local.u8 	[%rd17], %rs30;
	ld.local.u32 	%r191, [%rd14+84];
$L__BB3_42:
	and.b32  	%r123, %r191, 64;
	setp.ne.s32 	%p26, %r123, 0;
	@%p26 bra 	$L__BB3_48;
	ld.local.u32 	%r124, [%rd15+84];
	and.b32  	%r125, %r124, 32768;
	setp.ne.s32 	%p27, %r125, 0;
	@%p27 bra 	$L__BB3_48;
	ld.local.u32 	%r126, [%rd16+84];
	and.b32  	%r127, %r126, 16777216;
	setp.ne.s32 	%p28, %r127, 0;
	@%p28 bra 	$L__BB3_48;
	mov.b16 	%rs31, 6;
	st.local.u8 	[%rd17], %rs31;
	ld.local.u32 	%r128, [%rd14+84];
	or.b32  	%r129, %r128, 64;
	st.local.u32 	[%rd14+84], %r129;
	ld.local.u32 	%r130, [%rd15+84];
	or.b32  	%r131, %r130, 32768;
	st.local.u32 	[%rd15+84], %r131;
	ld.local.u32 	%r132, [%rd16+84];
	or.b32  	%r133, %r132, 16777216;
	st.local.u32 	[%rd16+84], %r133;
	mul.wide.s32 	%rd89, %r2, 120;
	add.s64 	%rd90, %rd89, %rd1;
	add.s64 	%rd34, %rd90, 720;
	mov.b64 	%rd122, 0;
$L__BB3_46:
	add.s64 	%rd91, %rd3, %rd122;
	ld.local.u8 	%rs32, [%rd91];
	add.s64 	%rd92, %rd34, %rd122;
	st.global.u8 	[%rd92], %rs32;
	add.s64 	%rd36, %rd122, 1;
	setp.lt.u64 	%p29, %rd122, 119;
	mov.u64 	%rd122, %rd36;
	@%p29 bra 	$L__BB3_46;
	mov.b32 	%r134, 1;
	st.global.u32 	[%rd18+24], %r134;
	ld.local.u32 	%r135, [%rd14+84];
	and.b32  	%r136, %r135, -65;
	st.local.u32 	[%rd14+84], %r136;
	ld.local.u32 	%r137, [%rd15+84];
	and.b32  	%r138, %r137, -32769;
	st.local.u32 	[%rd15+84], %r138;
	ld.local.u32 	%r139, [%rd16+84];
	and.b32  	%r140, %r139, -16777217;
	st.local.u32 	[%rd16+84], %r140;
	mov.b16 	%rs33, 0;
	st.local.u8 	[%rd17], %rs33;
	ld.local.u32 	%r191, [%rd14+84];
$L__BB3_48:
	and.b32  	%r141, %r191, 128;
	setp.ne.s32 	%p30, %r141, 0;
	@%p30 bra 	$L__BB3_54;
	ld.local.u32 	%r142, [%rd15+84];
	and.b32  	%r143, %r142, 65536;
	setp.ne.s32 	%p31, %r143, 0;
	@%p31 bra 	$L__BB3_54;
	ld.local.u32 	%r144, [%rd16+84];
	and.b32  	%r145, %r144, 33554432;
	setp.ne.s32 	%p32, %r145, 0;
	@%p32 bra 	$L__BB3_54;
	mov.b16 	%rs34, 7;
	st.local.u8 	[%rd17], %rs34;
	ld.local.u32 	%r146, [%rd14+84];
	or.b32  	%r147, %r146, 128;
	st.local.u32 	[%rd14+84], %r147;
	ld.local.u32 	%r148, [%rd15+84];
	or.b32  	%r149, %r148, 65536;
	st.local.u32 	[%rd15+84], %r149;
	ld.local.u32 	%r150, [%rd16+84];
	or.b32  	%r151, %r150, 33554432;
	st.local.u32 	[%rd16+84], %r151;
	mul.wide.s32 	%rd94, %r2, 120;
	add.s64 	%rd95, %rd94, %rd1;
	add.s64 	%rd37, %rd95, 840;
	mov.b64 	%rd123, 0;
$L__BB3_52:
	add.s64 	%rd96, %rd3, %rd123;
	ld.local.u8 	%rs35, [%rd96];
	add.s64 	%rd97, %rd37, %rd123;
	st.global.u8 	[%rd97], %rs35;
	add.s64 	%rd39, %rd123, 1;
	setp.lt.u64 	%p33, %rd123, 119;
	mov.u64 	%rd123, %rd39;
	@%p33 bra 	$L__BB3_52;
	mov.b32 	%r152, 1;
	st.global.u32 	[%rd18+28], %r152;
	ld.local.u32 	%r153, [%rd14+84];
	and.b32  	%r154, %r153, -129;
	st.local.u32 	[%rd14+84], %r154;
	ld.local.u32 	%r155, [%rd15+84];
	and.b32  	%r156, %r155, -65537;
	st.local.u32 	[%rd15+84], %r156;
	ld.local.u32 	%r157, [%rd16+84];
	and.b32  	%r158, %r157, -33554433;
	st.local.u32 	[%rd16+84], %r158;
	mov.b16 	%rs36, 0;
	st.local.u8 	[%rd17], %rs36;
	ld.local.u32 	%r191, [%rd14+84];
$L__BB3_54:
	and.b32  	%r159, %r191, 256;
	setp.ne.s32 	%p34, %r159, 0;
	@%p34 bra 	$L__BB3_60;
	ld.local.u32 	%r160, [%rd15+84];
	and.b32  	%r161, %r160, 131072;
	setp.ne.s32 	%p35, %r161, 0;
	@%p35 bra 	$L__BB3_60;
	ld.local.u32 	%r162, [%rd16+84];
	and.b32  	%r163, %r162, 67108864;
	setp.ne.s32 	%p36, %r163, 0;
	@%p36 bra 	$L__BB3_60;
	mov.b16 	%rs37, 8;
	st.local.u8 	[%rd17], %rs37;
	ld.local.u32 	%r164, [%rd14+84];
	or.b32  	%r165, %r164, 256;
	st.local.u32 	[%rd14+84], %r165;
	ld.local.u32 	%r166, [%rd15+84];
	or.b32  	%r167, %r166, 131072;
	st.local.u32 	[%rd15+84], %r167;
	ld.local.u32 	%r168, [%rd16+84];
	or.b32  	%r169, %r168, 67108864;
	st.local.u32 	[%rd16+84], %r169;
	mul.wide.s32 	%rd99, %r2, 120;
	add.s64 	%rd100, %rd99, %rd1;
	add.s64 	%rd40, %rd100, 960;
	mov.b64 	%rd124, 0;
$L__BB3_58:
	add.s64 	%rd101, %rd3, %rd124;
	ld.local.u8 	%rs38, [%rd101];
	add.s64 	%rd102, %rd40, %rd124;
	st.global.u8 	[%rd102], %rs38;
	add.s64 	%rd42, %rd124, 1;
	setp.lt.u64 	%p37, %rd124, 119;
	mov.u64 	%rd124, %rd42;
	@%p37 bra 	$L__BB3_58;
	mov.b32 	%r170, 1;
	st.global.u32 	[%rd18+32], %r170;
	ld.local.u32 	%r171, [%rd14+84];
	and.b32  	%r172, %r171, -257;
	st.local.u32 	[%rd14+84], %r172;
	ld.local.u32 	%r173, [%rd15+84];
	and.b32  	%r174, %r173, -131073;
	st.local.u32 	[%rd15+84], %r174;
	ld.local.u32 	%r175, [%rd16+84];
	and.b32  	%r176, %r175, -67108865;
	st.local.u32 	[%rd16+84], %r176;
	mov.b16 	%rs39, 0;
	st.local.u8 	[%rd17], %rs39;
	ld.local.u32 	%r191, [%rd14+84];
$L__BB3_60:
	and.b32  	%r177, %r191, 512;
	setp.ne.s32 	%p38, %r177, 0;
	@%p38 bra 	$L__BB3_65;
	ld.local.u32 	%r178, [%rd15+84];
	and.b32  	%r179, %r178, 262144;
	setp.ne.s32 	%p39, %r179, 0;
	@%p39 bra 	$L__BB3_65;
	ld.local.u32 	%r180, [%rd16+84];
	and.b32  	%r181, %r180, 134217728;
	setp.ne.s32 	%p40, %r181, 0;
	@%p40 bra 	$L__BB3_65;
	mov.b16 	%rs40, 9;
	st.local.u8 	[%rd17], %rs40;
	ld.local.u32 	%r183, [%rd14+84];
	or.b32  	%r184, %r183, 512;
	st.local.u32 	[%rd14+84], %r184;
	ld.local.u32 	%r185, [%rd15+84];
	or.b32  	%r186, %r185, 262144;
	st.local.u32 	[%rd15+84], %r186;
	ld.local.u32 	%r187, [%rd16+84];
	or.b32  	%r188, %r187, 134217728;
	st.local.u32 	[%rd16+84], %r188;
	mov.b64 	%rd125, 0;
$L__BB3_64:
	add.s64 	%rd104, %rd3, %rd125;
	ld.local.u8 	%rs41, [%rd104];
	add.s64 	%rd105, %rd4, %rd125;
	st.global.u8 	[%rd105], %rs41;
	add.s64 	%rd44, %rd125, 1;
	setp.lt.u64 	%p41, %rd125, 119;
	mov.u64 	%rd125, %rd44;
	@%p41 bra 	$L__BB3_64;
	bra.uni 	$L__BB3_66;
$L__BB3_65:
	mov.b32 	%r182, 0;
	st.global.u32 	[%rd7], %r182;
$L__BB3_66:
	ret;

}
	// .globl	_ZN6thrust24THRUST_300001_SM_1000_NS8cuda_cub4core6detail13_kernel_agentINS1_8__reduce11ReduceAgentINS0_12zip_iteratorIN4cuda3std3__45tupleIJNS0_10device_ptrIiEENS0_17counting_iteratorIlNS0_11use_defaultESF_SF_EEEEEEEPNSB_IJilEEESJ_iNS1_9__extrema9arg_max_fIilNSA_4lessIiEEEEEEJSI_SK_iSP_EEEvDpT0_
.visible .entry _ZN6thrust24THRUST_300001_SM_1000_NS8cuda_cub4core6detail13_kernel_agentINS1_8__reduce11ReduceAgentINS0_12zip_iteratorIN4cuda3std3__45tupleIJNS0_10device_ptrIiEENS0_17counting_iteratorIlNS0_11use_defaultESF_SF_EEEEEEEPNSB_IJilEEESJ_iNS1_9__extrema9arg_max_fIilNSA_4lessIiEEEEEEJSI_SK_iSP_EEEvDpT0_(
	.param .align 8 .b8 _ZN6thrust24THRUST_300001_SM_1000_NS8cuda_cub4core6detail13_kernel_agentINS1_8__reduce11ReduceAgentINS0_12zip_iteratorIN4cuda3std3__45tupleIJNS0_10device_ptrIiEENS0_17counting_iteratorIlNS0_11use_defaultESF_SF_EEEEEEEPNSB_IJilEEESJ_iNS1_9__extrema9arg_max_fIilNSA_4lessIiEEEEEEJSI_SK_iSP_EEEvDpT0__param_0[16],
	.param .u64 .ptr .align 1 _ZN6thrust24THRUST_300001_SM_1000_NS8cuda_cub4core6detail13_kernel_agentINS1_8__reduce11ReduceAgentINS0_12zip_iteratorIN4cuda3std3__45tupleIJNS0_10device_ptrIiEENS0_17counting_iteratorIlNS0_11use_defaultESF_SF_EEEEEEEPNSB_IJilEEESJ_iNS1_9__extrema9arg_max_fIilNSA_4lessIiEEEEEEJSI_SK_iSP_EEEvDpT0__param_1,
	.param .u32 _ZN6thrust24THRUST_300001_SM_1000_NS8cuda_cub4core6detail13_kernel_agentINS1_8__reduce11ReduceAgentINS0_12zip_iteratorIN4cuda3std3__45tupleIJNS0_10device_ptrIiEENS0_17counting_iteratorIlNS0_11use_defaultESF_SF_EEEEEEEPNSB_IJilEEESJ_iNS1_9__extrema9arg_max_fIilNSA_4lessIiEEEEEEJSI_SK_iSP_EEEvDpT0__param_2,
	.param .align 1 .b8 _ZN6thrust24THRUST_300001_SM_1000_NS8cuda_cub4core6detail13_kernel_agentINS1_8__reduce11ReduceAgentINS0_12zip_iteratorIN4cuda3std3__45tupleIJNS0_10device_ptrIiEENS0_17counting_iteratorIlNS0_11use_defaultESF_SF_EEEEEEEPNSB_IJilEEESJ_iNS1_9__extrema9arg_max_fIilNSA_4lessIiEEEEEEJSI_SK_iSP_EEEvDpT0__param_3[1]
)
.maxntid 256
{
	.reg .pred 	%p<213>;
	.reg .b32 	%r<641>;
	.reg .b64 	%rd<305>;

	ld.param.u64 	%rd195, [_ZN6thrust24THRUST_300001_SM_1000_NS8cuda_cub4core6detail13_kernel_agentINS1_8__reduce11ReduceAgentINS0_12zip_iteratorIN4cuda3std3__45tupleIJNS0_10device_ptrIiEENS0_17counting_iteratorIlNS0_11use_defaultESF_SF_EEEEEEEPNSB_IJilEEESJ_iNS1_9__extrema9arg_max_fIilNSA_4lessIiEEEEEEJSI_SK_iSP_EEEvDpT0__param_0+8];
	ld.param.u64 	%rd194, [_ZN6thrust24THRUST_300001_SM_1000_NS8cuda_cub4core6detail13_kernel_agentINS1_8__reduce11ReduceAgentINS0_12zip_iteratorIN4cuda3std3__45tupleIJNS0_10device_ptrIiEENS0_17counting_iteratorIlNS0_11use_defaultESF_SF_EEEEEEEPNSB_IJilEEESJ_iNS1_9__extrema9arg_max_fIilNSA_4lessIiEEEEEEJSI_SK_iSP_EEEvDpT0__param_0];
	ld.param.u32 	%r205, [_ZN6thrust24THRUST_300001_SM_1000_NS8cuda_cub4core6detail13_kernel_agentINS1_8__reduce11ReduceAgentINS0_12zip_iteratorIN4cuda3std3__45tupleIJNS0_10device_ptrIiEENS0_17counting_iteratorIlNS0_11use_defaultESF_SF_EEEEEEEPNSB_IJilEEESJ_iNS1_9__extrema9arg_max_fIilNSA_4lessIiEEEEEEJSI_SK_iSP_EEEvDpT0__param_2];
	setp.eq.s32 	%p1, %r205, 0;
	@%p1 bra 	$L__BB4_206;
	cvta.to.global.u64 	%rd1, %rd194;
	setp.gt.s32 	%p2, %r205, 1279;
	@%p2 bra 	$L__BB4_122;
	mov.u32 	%r1, %tid.x;
	setp.ge.s32 	%p96, %r1, %r205;
	mov.b32 	%r580, 0;
	mov.b64 	%rd246, 0;
	mov.u32 	%r572, %r1;
	@%p96 bra 	$L__BB4_4;
	cvt.u64.u32 	%rd222, %r1;
	mul.wide.u32 	%rd223, %r1, 4;
	add.s64 	%rd224, %rd1, %rd223;
	add.s64 	%rd246, %rd195, %rd222;
	ld.global.u32 	%r580, [%rd224];
	add.s32 	%r572, %r1, 256;
$L__BB4_4:
	setp.ge.s32 	%p97, %r572, %r205;
	@%p97 bra 	$L__BB4_26;
	not.b32 	%r338, %r572;
	add.s32 	%r6, %r205, %r338;
	and.b32  	%r339, %r6, 768;
	setp.eq.s32 	%p98, %r339, 768;
	@%p98 bra 	$L__BB4_11;
	cvt.u64.u32 	%rd226, %r572;
	add.s64 	%rd237, %rd195, %rd226;
	mul.wide.u32 	%rd227, %r572, 4;
	add.s64 	%rd236, %rd1, %rd227;
	shr.u32 	%r340, %r6, 8;
	add.s32 	%r341, %r340, 1;
	and.b32  	%r342, %r341, 3;
	neg.s32 	%r568, %r342;
$L__BB4_7:
	.pragma "nounroll";
	mov.u64 	%rd9, %rd246;
	mov.u32 	%r10, %r580;
	ld.global.u32 	%r11, [%rd236];
	setp.lt.s32 	%p99, %r10, %r11;
	mov.u64 	%rd246, %rd237;
	mov.u32 	%r580, %r11;
	@%p99 bra 	$L__BB4_10;
	setp.lt.s32 	%p100, %r11, %r10;
	mov.u64 	%rd246, %rd9;
	mov.u32 	%r580, %r10;
	@%p100 bra 	$L__BB4_10;
	setp.lt.s64 	%p101, %rd9, %rd237;
	min.s64 	%rd246, %rd9, %rd237;
	selp.b32 	%r580, %r10, %r11, %p101;
$L__BB4_10:
	add.s32 	%r572, %r572, 256;
	add.s64 	%rd237, %rd237, 256;
	add.s64 	%rd236, %rd236, 1024;
	add.s32 	%r568, %r568, 1;
	setp.ne.s32 	%p102, %r568, 0;
	@%p102 bra 	$L__BB4_7;
$L__BB4_11:
	setp.lt.u32 	%p103, %r6, 768;
	@%p103 bra 	$L__BB4_26;
	add.s32 	%r575, %r572, 512;
$L__BB4_13:
	mov.u32 	%r20, %r575;
	add.s32 	%r343, %r20, -512;
	cvt.s64.s32 	%rd228, %r343;
	mul.wide.s32 	%rd229, %r343, 4;
	add.s64 	%rd17, %rd1, %rd229;
	add.s64 	%rd18, %rd195, %rd228;
	ld.global.u32 	%r22, [%rd17];
	setp.lt.s32 	%p104, %r580, %r22;
	mov.u64 	%rd243, %rd18;
	mov.u32 	%r577, %r22;
	@%p104 bra 	$L__BB4_16;
	setp.lt.s32 	%p105, %r22, %r580;
	mov.u64 	%rd243, %rd246;
	mov.u32 	%r577, %r580;
	@%p105 bra 	$L__BB4_16;
	setp.lt.s64 	%p106, %rd246, %rd18;
	min.s64 	%rd243, %rd246, %rd18;
	selp.b32 	%r577, %r580, %r22, %p106;
$L__BB4_16:
	add.s32 	%r344, %r20, -256;
	cvt.s64.s32 	%rd230, %r344;
	add.s64 	%rd21, %rd195, %rd230;
	ld.global.u32 	%r25, [%rd17+1024];
	setp.lt.s32 	%p107, %r577, %r25;
	mov.u64 	%rd244, %rd21;
	mov.u32 	%r578, %r25;
	@%p107 bra 	$L__BB4_19;
	setp.lt.s32 	%p108, %r25, %r577;
	mov.u64 	%rd244, %rd243;
	mov.u32 	%r578, %r577;
	@%p108 bra 	$L__BB4_19;
	setp.lt.s64 	%p109, %rd243, %rd21;
	min.s64 	%rd244, %rd243, %rd21;
	selp.b32 	%r578, %r577, %r25, %p109;
$L__BB4_19:
	cvt.s64.s32 	%rd231, %r20;
	add.s64 	%rd24, %rd195, %rd231;
	ld.global.u32 	%r28, [%rd17+2048];
	setp.lt.s32 	%p110, %r578, %r28;
	mov.u64 	%rd245, %rd24;
	mov.u32 	%r579, %r28;
	@%p110 bra 	$L__BB4_22;
	setp.lt.s32 	%p111, %r28, %r578;
	mov.u64 	%rd245, %rd244;
	mov.u32 	%r579, %r578;
	@%p111 bra 	$L__BB4_22;
	setp.lt.s64 	%p112, %rd244, %rd24;
	min.s64 	%rd245, %rd244, %rd24;
	selp.b32 	%r579, %r578, %r28, %p112;
$L__BB4_22:
	add.s32 	%r345, %r20, 256;
	cvt.s64.s32 	%rd232, %r345;
	add.s64 	%rd27, %rd195, %rd232;
	ld.global.u32 	%r31, [%rd17+3072];
	setp.lt.s32 	%p113, %r579, %r31;
	mov.u64 	%rd246, %rd27;
	mov.u32 	%r580, %r31;
	@%p113 bra 	$L__BB4_25;
	setp.lt.s32 	%p114, %r31, %r579;
	mov.u64 	%rd246, %rd245;
	mov.u32 	%r580, %r579;
	@%p114 bra 	$L__BB4_25;
	setp.lt.s64 	%p115, %rd245, %rd27;
	min.s64 	%rd246, %rd245, %rd27;
	selp.b32 	%r580, %r579, %r31, %p115;
$L__BB4_25:
	add.s32 	%r575, %r20, 1024;
	add.s32 	%r346, %r20, 512;
	setp.lt.s32 	%p116, %r346, %r205;
	@%p116 bra 	$L__BB4_13;
$L__BB4_26:
	setp.lt.s32 	%p117, %r205, 256;
	@%p117 bra 	$L__BB4_71;
	// begin inline asm
	mov.u32 %r460, %laneid;
	// end inline asm
	mov.b32 	%r478, 1;
	mov.b32 	%r479, 31;
	mov.b32 	%r480, -1;
	// begin inline asm
	shfl.sync.down.b32 %r461, %r580, %r478, %r479, %r480;
	// end inline asm
	// begin inline asm
	shfl.sync.down.b32 %r466, %r467, %r478, %r479, %r480;
	// end inline asm
	mov.b64 	{%r472, %r477}, %rd246;
	// begin inline asm
	shfl.sync.down.b32 %r471, %r472, %r478, %r479, %r480;
	// end inline asm
	// begin inline asm
	shfl.sync.down.b32 %r476, %r477, %r478, %r479, %r480;
	// end inline asm
	mov.b64 	%rd31, {%r471, %r476};
	setp.gt.s32 	%p169, %r460, 30;
	mov.u64 	%rd248, %rd246;
	mov.u32 	%r582, %r580;
	@%p169 bra 	$L__BB4_31;
	setp.lt.s32 	%p170, %r580, %r461;
	mov.u64 	%rd248, %rd31;
	mov.u32 	%r582, %r461;
	@%p170 bra 	$L__BB4_31;
	setp.lt.s32 	%p171, %r461, %r580;
	mov.u64 	%rd248, %rd246;
	mov.u32 	%r582, %r580;
	@%p171 bra 	$L__BB4_31;
	setp.lt.s64 	%p172, %rd246, %rd31;
	min.s64 	%rd248, %rd246, %rd31;
	selp.b32 	%r582, %r580, %r461, %p172;
$L__BB4_31:
	mov.b32 	%r498, 2;
	mov.b32 	%r499, 31;
	mov.b32 	%r500, -1;
	// begin inline asm
	shfl.sync.down.b32 %r481, %r582, %r498, %r499, %r500;
	// end inline asm
	// begin inline asm
	shfl.sync.down.b32 %r486, %r487, %r498, %r499, %r500;
	// end inline asm
	mov.b64 	{%r492, %r497}, %rd248;
	// begin inline asm
	shfl.sync.down.b32 %r491, %r492, %r498, %r499, %r500;
	// end inline asm
	// begin inline asm
	shfl.sync.down.b32 %r496, %r497, %r498, %r499, %r500;
	// end inline asm
	mov.b64 	%rd34, {%r491, %r496};
	setp.gt.s32 	%p173, %r460, 29;
	mov.u64 	%rd249, %rd248;
	mov.u32 	%r583, %r582;
	@%p173 bra 	$L__BB4_35;
	setp.lt.s32 	%p174, %r582, %r481;
	mov.u64 	%rd249, %rd34;
	mov.u32 	%r583, %r481;
	@%p174 bra 	$L__BB4_35;
	setp.lt.s32 	%p175, %r481, %r582;
	mov.u64 	%rd249, %rd248;
	mov.u32 	%r583, %r582;
	@%p175 bra 	$L__BB4_35;
	setp.lt.s64 	%p176, %rd248, %rd34;
	min.s64 	%rd249, %rd248, %rd34;
	selp.b32 	%r583, %r582, %r481, %p176;
$L__BB4_35:
	mov.b32 	%r518, 4;
	mov.b32 	%r519, 31;
	mov.b32 	%r520, -1;
	// begin inline asm
	shfl.sync.down.b32 %r501, %r583, %r518, %r519, %r520;
	// end inline asm
	// begin inline asm
	shfl.sync.down.b32 %r506, %r507, %r518, %r519, %r520;
	// end inline asm
	mov.b64 	{%r512, %r517}, %rd249;
	// begin inline asm
	shfl.sync.down.b32 %r511, %r512, %r518, %r519, %r520;
	// end inline asm
	// begin inline asm
	shfl.sync.down.b32 %r516, %r517, %r518, %r519, %r520;
	// end inline asm
	mov.b64 	%rd37, {%r511, %r516};
	setp.gt.s32 	%p177, %r460, 27;
	mov.u64 	%rd250, %rd249;
	mov.u32 	%r584, %r583;
	@%p177 bra 	$L__BB4_39;
	setp.lt.s32 	%p178, %r583, %r501;
	mov.u64 	%rd250, %rd37;
	mov.u32 	%r584, %r501;
	@%p178 bra 	$L__BB4_39;
	setp.lt.s32 	%p179, %r501, %r583;
	mov.u64 	%rd250, %rd249;
	mov.u32 	%r584, %r583;
	@%p179 bra 	$L__BB4_39;
	setp.lt.s64 	%p180, %rd249, %rd37;
	min.s64 	%rd250, %rd249, %rd37;
	selp.b32 	%r584, %r583, %r501, %p180;
$L__BB4_39:
	mov.b32 	%r538, 8;
	mov.b32 	%r539, 31;
	mov.b32 	%r540, -1;
	// begin inline asm
	shfl.sync.down.b32 %r521, %r584, %r538, %r539, %r540;
	// end inline asm
	// begin inline asm
	shfl.sync.down.b32 %r526, %r527, %r538, %r539, %r540;
	// end inline asm
	mov.b64 	{%r532, %r537}, %rd250;
	// begin inline asm
	shfl.sync.down.b32 %r531, %r532, %r538, %r539, %r540;
	// end inline asm
	// begin inline asm
	shfl.sync.down.b32 %r536, %r537, %r538, %r539, %r540;
	// end inline asm
	mov.b64 	%rd40, {%r531, %r536};
	setp.gt.s32 	%p181, %r460, 23;
	mov.u64 	%rd251, %rd250;
	mov.u32 	%r585, %r584;
	@%p181 bra 	$L__BB4_43;
	setp.lt.s32 	%p182, %r584, %r521;
	mov.u64 	%rd251, %rd40;
	mov.u32 	%r585, %r521;
	@%p182 bra 	$L__BB4_43;
	setp.lt.s32 	%p183, %r521, %r584;
	mov.u64 	%rd251, %rd250;
	mov.u32 	%r585, %r584;
	@%p183 bra 	$L__BB4_43;
	setp.lt.s64 	%p184, %rd250, %rd40;
	min.s64 	%rd251, %rd250, %rd40;
	selp.b32 	%r585, %r584, %r521, %p184;
$L__BB4_43:
	mov.b32 	%r558, 16;
	mov.b32 	%r559, 31;
	mov.b32 	%r560, -1;
	// begin inline asm
	shfl.sync.down.b32 %r541, %r585, %r558, %r559, %r560;
	// end inline asm
	// begin inline asm
	shfl.sync.down.b32 %r546, %r547, %r558, %r559, %r560;
	// end inline asm
	mov.b64 	{%r552, %r557}, %rd251;
	// begin inline asm
	shfl.sync.down.b32 %r551, %r552, %r558, %r559, %r560;
	// end inline asm
	// begin inline asm
	shfl.sync.down.b32 %r556, %r557, %r558, %r559, %r560;
	// end inline asm
	mov.b64 	%rd43, {%r551, %r556};
	setp.gt.s32 	%p185, %r460, 15;
	mov.u64 	%rd304, %rd251;
	mov.u32 	%r640, %r585;
	@%p185 bra 	$L__BB4_47;
	setp.lt.s32 	%p186, %r585, %r541;
	mov.u64 	%rd304, %rd43;
	mov.u32 	%r640, %r541;
	@%p186 bra 	$L__BB4_47;
	setp.lt.s32 	%p187, %r541, %r585;
	mov.u64 	%rd304, %rd251;
	mov.u32 	%r640, %r585;
	@%p187 bra 	$L__BB4_47;
	setp.lt.s64 	%p188, %rd251, %rd43;
	min.s64 	%rd304, %rd251, %rd43;
	selp.b32 	%r640, %r585, %r541, %p188;
$L__BB4_47:
	setp.ne.s32 	%p189, %r460, 0;
	@%p189 bra 	$L__BB4_49;
	shr.u32 	%r561, %r1, 1;
	and.b32  	%r562, %r561, 496;
	mov.u32 	%r563, _ZN6thrust24THRUST_300001_SM_1000_NS8cuda_cub4core6detail5shmemE;
	add.s32 	%r564, %r563, %r562;
	st.shared.u32 	[%r564+8], %r640;
	st.shared.u64 	[%r564+16], %rd304;
$L__BB4_49:
	bar.sync 	0;
	setp.ne.s32 	%p190, %r1, 0;
	@%p190 bra 	$L__BB4_204;
	ld.shared.u32 	%r52, [_ZN6thrust24THRUST_300001_SM_1000_NS8cuda_cub4core6detail5shmemE+24];
	ld.shared.u64 	%rd46, [_ZN6thrust24THRUST_300001_SM_1000_NS8cuda_cub4core6detail5shmemE+32];
	setp.lt.s32 	%p191, %r640, %r52;
	mov.u64 	%rd253, %rd46;
	mov.u32 	%r587, %r52;
	@%p191 bra 	$L__BB4_53;
	setp.lt.s32 	%p192, %r52, %r640;
	mov.u64 	%rd253, %rd304;
	mov.u32 	%r587, %r640;
	@%p192 bra 	$L__BB4_53;
	setp.lt.s64 	%p193, %rd304, %rd46;
	min.s64 	%rd253, %rd304, %rd46;
	selp.b32 	%r587, %r640, %r52, %p193;
$L__BB4_53:
	ld.shared.u32 	%r55, [_ZN6thrust24THRUST_300001_SM_1000_NS8cuda_cub4core6detail5shmemE+40];
	ld.shared.u64 	%rd49, [_ZN6thrust24THRUST_300001_SM_1000_NS8cuda_cub4core6detail5shmemE+48];
	setp.lt.s32 	%p194, %r587, %r55;
	mov.u64 	%rd254, %rd49;
	mov.u32 	%r588, %r55;
	@%p194 bra 	$L__BB4_56;
	setp.lt.s32 	%p195, %r55, %r587;
	mov.u64 	%rd254, %rd253;
	mov.u32 	%r588, %r587;
	@%p195 bra 	$L__BB4_56;
	setp.lt.s64 	%p196, %rd253, %rd49;
	min.s64 	%rd254, %rd253, %rd49;
	selp.b32 	%r588, %r587, %r55, %p196;
$L__BB4_56:
	ld.shared.u32 	%r58, [_ZN6thrust24THRUST_300001_SM_1000_NS8cuda_cub4core6detail5shmemE+56];
	ld.shared.u64 	%rd52, [_ZN6thrust24THRUST_300001_SM_1000_NS8cuda_cub4core6detail5shmemE+64];
	setp.lt.s32 	%p197, %r588, %r58;
	mov.u64 	%rd255, %rd52;
	mov.u32 	%r589, %r58;
	@%p197 bra 	$L__BB4_59;
	setp.lt.s32 	%p198, %r58, %r588;
	mov.u64 	%rd255, %rd254;
	mov.u32 	%r589, %r588;
	@%p198 bra 	$L__BB4_59;
	setp.lt.s64 	%p199, %rd254, %rd52;
	min.s64 	%rd255, %rd254, %rd52;
	selp.b32 	%r589, %r588, %r58, %p199;
$L__BB4_59:
	ld.shared.u32 	%r61, [_ZN6thrust24THRUST_300001_SM_1000_NS8cuda_cub4core6detail5shmemE+72];
	ld.shared.u64 	%rd55, [_ZN6thrust24THRUST_300001_SM_1000_NS8cuda_cub4core6detail5shmemE+80];
	setp.lt.s32 	%p200, %r589, %r61;
	mov.u64 	%rd256, %rd55;
	mov.u32 	%r590, %r61;
	@%p200 bra 	$L__BB4_62;
	setp.lt.s32 	%p201, %r61, %r589;
	mov.u64 	%rd256, %rd255;
	mov.u32 	%r590, %r589;
	@%p201 bra 	$L__BB4_62;
	setp.lt.s64 	%p202, %rd255, %rd55;
	min.s64 	%rd256, %rd255, %rd55;
	selp.b32 	%r590, %r589, %r61, %p202;
$L__BB4_62:
	ld.shared.u32 	%r64, [_ZN6thrust24THRUST_300001_SM_1000_NS8cuda_cub4core6detail5shmemE+88];
	ld.shared.u64 	%rd58, [_ZN6thrust24THRUST_300001_SM_1000_NS8cuda_cub4core6detail5shmemE+96];
	setp.lt.s32 	%p203, %r590, %r64;
	mov.u64 	%rd257, %rd58;
	mov.u32 	%r591, %r64;
	@%p203 bra 	$L__BB4_65;
	setp.lt.s32 	%p204, %r64, %r590;
	mov.u64 	%rd257, %rd256;
	mov.u32 	%r591, %r590;
	@%p204 bra 	$L__BB4_65;
	setp.lt.s64 	%p205, %rd256, %rd58;
	min.s64 	%rd257, %rd256, %rd58;
	selp.b32 	%r591, %r590, %r64, %p205;
$L__BB4_65:
	ld.shared.u32 	%r67, [_ZN6thrust24THRUST_300001_SM_1000_NS8cuda_cub4core6detail5shmemE+104];
	ld.shared.u64 	%rd61, [_ZN6thrust24THRUST_300001_SM_1000_NS8cuda_cub4core6detail5shmemE+112];
	setp.lt.s32 	%p206, %r591, %r67;
	mov.u64 	%rd258, %rd61;
	mov.u32 	%r592, %r67;
	@%p206 bra 	$L__BB4_68;
	setp.lt.s32 	%p207, %r67, %r591;
	mov.u64 	%rd258, %rd257;
	mov.u32 	%r592, %r591;
	@%p207 bra 	$L__BB4_68;
	setp.lt.s64 	%p208, %rd257, %rd61;
	min.s64 	%rd258, %rd257, %rd61;
	selp.b32 	%r592, %r591, %r67, %p208;
$L__BB4_68:
	ld.shared.u32 	%r70, [_ZN6thrust24THRUST_300001_SM_1000_NS8cuda_cub4core6detail5shmemE+120];
	ld.shared.u64 	%rd64, [_ZN6thrust24THRUST_300001_SM_1000_NS8cuda_cub4core6detail5shmemE+128];
	setp.lt.s32 	%p209, %r592, %r70;
	mov.u32 	%r640, %r70;
	mov.u64 	%rd304, %rd64;
	@%p209 bra 	$L__BB4_204;
	setp.lt.s32 	%p210, %r70, %r592;
	mov.u32 	%r640, %r592;
	mov.u64 	%rd304, %rd258;
	@%p210 bra 	$L__BB4_204;
	setp.lt.s64 	%p211, %rd258, %rd64;
	min.s64 	%rd304, %rd258, %rd64;
	selp.b32 	%r640, %r592, %r70, %p211;
	bra.uni 	$L__BB4_204;
$L__BB4_71:
	// begin inline asm
	mov.u32 %r347, %laneid;
	// end inline asm
	and.b32  	%r368, %r1, 992;
	add.s32 	%r369, %r368, 32;
	setp.gt.s32 	%p118, %r369, %r205;
	not.b32 	%r370, %r368;
	add.s32 	%r371, %r205, %r370;
	selp.b32 	%r366, %r371, 31, %p118;
	mov.b32 	%r365, 1;
	mov.b32 	%r367, -1;
	// begin inline asm
	shfl.sync.down.b32 %r348, %r580, %r365, %r366, %r367;
	// end inline asm
	// begin inline asm
	shfl.sync.down.b32 %r353, %r354, %r365, %r366, %r367;
	// end inline asm
	mov.b64 	{%r359, %r364}, %rd246;
	// begin inline asm
	shfl.sync.down.b32 %r358, %r359, %r365, %r366, %r367;
	// end inline asm
	// begin inline asm
	shfl.sync.down.b32 %r363, %r364, %r365, %r366, %r367;
	// end inline asm
	mov.b64 	%rd66, {%r358, %r363};
	setp.ge.s32 	%p119, %r347, %r366;
	mov.u32 	%r593, %r580;
	mov.u64 	%rd259, %rd246;
	@%p119 bra 	$L__BB4_75;
	setp.lt.s32 	%p120, %r580, %r348;
	mov.u32 	%r593, %r348;
	mov.u64 	%rd259, %rd66;
	@%p120 bra 	$L__BB4_75;
	setp.lt.s32 	%p121, %r348, %r580;
	mov.u32 	%r593, %r580;
	mov.u64 	%rd259, %rd246;
	@%p121 bra 	$L__BB4_75;
	setp.lt.s64 	%p122, %rd246, %rd66;
	selp.b32 	%r593, %r580, %r348, %p122;
	min.s64 	%rd259, %rd246, %rd66;
$L__BB4_75:
	mov.b32 	%r389, 2;
	mov.b32 	%r391, -1;
	// begin inline asm
	shfl.sync.down.b32 %r372, %r593, %r389, %r366, %r391;
	// end inline asm
	// begin inline asm
	shfl.sync.down.b32 %r377, %r378, %r389, %r366, %r391;
	// end inline asm
	mov.b64 	{%r383, %r388}, %rd259;
	// begin inline asm
	shfl.sync.down.b32 %r382, %r383, %r389, %r366, %r391;
	// end inline asm
	// begin inline asm
	shfl.sync.down.b32 %r387, %r388, %r389, %r366, %r391;
	// end inline asm
	mov.b64 	%rd69, {%r382, %r387};
	add.s32 	%r392, %r347, 2;
	setp.gt.s32 	%p123, %r392, %r366;
	mov.u32 	%r594, %r593;
	mov.u64 	%rd260, %rd259;
	@%p123 bra 	$L__BB4_79;
	setp.lt.s32 	%p124, %r593, %r372;
	mov.u32 	%r594, %r372;
	mov.u64 	%rd260, %rd69;
	@%p124 bra 	$L__BB4_79;
	setp.lt.s32 	%p125, %r372, %r593;
	mov.u32 	%r594, %r593;
	mov.u64 	%rd260, %rd259;
	@%p125 bra 	$L__BB4_79;
	setp.lt.s64 	%p126, %rd259, %rd69;
	selp.b32 	%r594, %r593, %r372, %p126;
	min.s64 	%rd260, %rd259, %rd69;
$L__BB4_79:
	mov.b32 	%r410, 4;
	mov.b32 	%r412, -1;
	// begin inline asm
	shfl.sync.down.b32 %r393, %r594, %r410, %r366, %r412;
	// end inline asm
	// begin inline asm
	shfl.sync.down.b32 %r398, %r399, %r410, %r366, %r412;
	// end inline asm
	mov.b64 	{%r404, %r409}, %rd260;
	// begin inline asm
	shfl.sync.down.b32 %r403, %r404, %r410, %r366, %r412;
	// end inline asm
	// begin inline asm
	shfl.sync.down.b32 %r408, %r409, %r410, %r366, %r412;
	// end inline asm
	mov.b64 	%rd72, {%r403, %r408};
	add.s32 	%r413, %r347, 4;
	setp.gt.s32 	%p127, %r413, %r366;
	mov.u32 	%r595, %r594;
	mov.u64 	%rd261, %rd260;
	@%p127 bra 	$L__BB4_83;
	setp.lt.s32 	%p128, %r594, %r393;
	mov.u32 	%r595, %r393;
	mov.u64 	%rd261, %rd72;
	@%p128 bra 	$L__BB4_83;
	setp.lt.s32 	%p129, %r393, %r594;
	mov.u32 	%r595, %r594;
	mov.u64 	%rd261, %rd260;
	@%p129 bra 	$L__BB4_83;
	setp.lt.s64 	%p130, %rd260, %rd72;
	selp.b32 	%r595, %r594, %r393, %p130;
	min.s64 	%rd261, %rd260, %rd72;
$L__BB4_83:
	mov.b32 	%r431, 8;
	mov.b32 	%r433, -1;
	// begin inline asm
	shfl.sync.down.b32 %r414, %r595, %r431, %r366, %r433;
	// end inline asm
	// begin inline asm
	shfl.sync.down.b32 %r419, %r420, %r431, %r366, %r433;
	// end inline asm
	mov.b64 	{%r425, %r430}, %rd261;
	// begin inline asm
	shfl.sync.down.b32 %r424, %r425, %r431, %r366, %r433;
	// end inline asm
	// begin inline asm
	shfl.sync.down.b32 %r429, %r430, %r431, %r366, %r433;
	// end inline asm
	mov.b64 	%rd75, {%r424, %r429};
	add.s32 	%r434, %r347, 8;
	setp.gt.s32 	%p131, %r434, %r366;
	mov.u32 	%r596, %r595;
	mov.u64 	%rd262, %rd261;
	@%p131 bra 	$L__BB4_87;
	setp.lt.s32 	%p132, %r595, %r414;
	mov.u32 	%r596, %r414;
	mov.u64 	%rd262, %rd75;
	@%p132 bra 	$L__BB4_87;
	setp.lt.s32 	%p133, %r414, %r595;
	mov.u32 	%r596, %r595;
	mov.u64 	%rd262, %rd261;
	@%p133 bra 	$L__BB4_87;
	setp.lt.s64 	%p134, %rd261, %rd75;
	selp.b32 	%r596, %r595, %r414, %p134;
	min.s64 	%rd262, %rd261, %rd75;
$L__BB4_87:
	mov.b32 	%r452, 16;
	mov.b32 	%r454, -1;
	// begin inline asm
	shfl.sync.down.b32 %r435, %r596, %r452, %r366, %r454;
	// end inline asm
	// begin inline asm
	shfl.sync.down.b32 %r440, %r441, %r452, %r366, %r454;
	// end inline asm
	mov.b64 	{%r446, %r451}, %rd262;
	// begin inline asm
	shfl.sync.down.b32 %r445, %r446, %r452, %r366, %r454;
	// end inline asm
	// begin inline asm
	shfl.sync.down.b32 %r450, %r451, %r452, %r366, %r454;
	// end inline asm
	mov.b64 	%rd78, {%r445, %r450};
	add.s32 	%r455, %r347, 16;
	setp.gt.s32 	%p135, %r455, %r366;
	mov.u32 	%r640, %r596;
	mov.u64 	%rd304, %rd262;
	@%p135 bra 	$L__BB4_91;
	setp.lt.s32 	%p136, %r596, %r435;
	mov.u32 	%r640, %r435;
	mov.u64 	%rd304, %rd78;
	@%p136 bra 	$L__BB4_91;
	setp.lt.s32 	%p137, %r435, %r596;
	mov.u32 	%r640, %r596;
	mov.u64 	%rd304, %rd262;
	@%p137 bra 	$L__BB4_91;
	setp.lt.s64 	%p138, %rd262, %rd78;
	selp.b32 	%r640, %r596, %r435, %p138;
	min.s64 	%rd304, %rd262, %rd78;
$L__BB4_91:
	setp.ne.s32 	%p139, %r347, 0;
	@%p139 bra 	$L__BB4_93;
	shr.u32 	%r456, %r1, 1;
	and.b32  	%r457, %r456, 496;
	mov.u32 	%r458, _ZN6thrust24THRUST_300001_SM_1000_NS8cuda_cub4core6detail5shmemE;
	add.s32 	%r459, %r458, %r457;
	st.shared.u32 	[%r459+8], %r640;
	st.shared.u64 	[%r459+16], %rd304;
$L__BB4_93:
	bar.sync 	0;
	setp.ne.s32 	%p140, %r1, 0;
	@%p140 bra 	$L__BB4_204;
	setp.lt.s32 	%p141, %r205, 33;
	mov.u32 	%r598, %r640;
	mov.u64 	%rd264, %rd304;
	@%p141 bra 	$L__BB4_98;
	ld.shared.u32 	%r89, [_ZN6thrust24THRUST_300001_SM_1000_NS8cuda_cub4core6detail5shmemE+24];
	ld.shared.u64 	%rd81, [_ZN6thrust24THRUST_300001_SM_1000_NS8cuda_cub4core6detail5shmemE+32];
	setp.lt.s32 	%p142, %r640, %r89;
	mov.u32 	%r598, %r89;
	mov.u64 	%rd264, %rd81;
	@%p142 bra 	$L__BB4_98;
	setp.lt.s32 	%p143, %r89, %r640;
	mov.u32 	%r598, %r640;
	mov.u64 	%rd264, %rd304;
	@%p143 bra 	$L__BB4_98;
	setp.lt.s64 	%p144, %rd304, %rd81;
	selp.b32 	%r598, %r640, %r89, %p144;
	min.s64 	%rd264, %rd304, %rd81;
$L__BB4_98:
	setp.lt.s32 	%p145, %r205, 65;
	mov.u32 	%r599, %r598;
	mov.u64 	%rd265, %rd264;
	@%p145 bra 	$L__BB4_102;
	ld.shared.u32 	%r92, [_ZN6thrust24THRUST_300001_SM_1000_NS8cuda_cub4core6detail5shmemE+40];
	ld.shared.u64 	%rd84, [_ZN6thrust24THRUST_300001_SM_1000_NS8cuda_cub4core6detail5shmemE+48];
	setp.lt.s32 	%p146, %r598, %r92;
	mov.u32 	%r599, %r92;
	mov.u64 	%rd265, %rd84;
	@%p146 bra 	$L__BB4_102;
	setp.lt.s32 	%p147, %r92, %r598;
	mov.u32 	%r599, %r598;
	mov.u64 	%rd265, %rd264;
	@%p147 bra 	$L__BB4_102;
	setp.lt.s64 	%p148, %rd264, %rd84;
	selp.b32 	%r599, %r598, %r92, %p148;
	min.s64 	%rd265, %rd264, %rd84;
$L__BB4_102:
	setp.lt.s32 	%p149, %r205, 97;
	mov.u32 	%r600, %r599;
	mov.u64 	%rd266, %rd265;
	@%p149 bra 	$L__BB4_106;
	ld.shared.u32 	%r95, [_ZN6thrust24THRUST_300001_SM_1000_NS8cuda_cub4core6detail5shmemE+56];
	ld.shared.u64 	%rd87, [_ZN6thrust24THRUST_300001_SM_1000_NS8cuda_cub4core6detail5shmemE+64];
	setp.lt.s32 	%p150, %r599, %r95;
	mov.u32 	%r600, %r95;
	mov.u64 	%rd266, %rd87;
	@%p150 bra 	$L__BB4_106;
	setp.lt.s32 	%p151, %r95, %r599;
	mov.u32 	%r600, %r599;
	mov.u64 	%rd266, %rd265;
	@%p151 bra 	$L__BB4_106;
	setp.lt.s64 	%p152, %rd265, %rd87;
	selp.b32 	%r600, %r599, %r95, %p152;
	min.s64 	%rd266, %rd265, %rd87;
$L__BB4_106:
	setp.lt.s32 	%p153, %r205, 129;
	mov.u32 	%r601, %r600;
	mov.u64 	%rd267, %rd266;
	@%p153 bra 	$L__BB4_110;
	ld.shared.u32 	%r98, [_ZN6thrust24THRUST_300001_SM_1000_NS8cuda_cub4core6detail5shmemE+72];
	ld.shared.u64 	%rd90, [_ZN6thrust24THRUST_300001_SM_1000_NS8cuda_cub4core6detail5shmemE+80];
	setp.lt.s32 	%p154, %r600, %r98;
	mov.u32 	%r601, %r98;
	mov.u64 	%rd267, %rd90;
	@%p154 bra 	$L__BB4_110;
	setp.lt.s32 	%p155, %r98, %r600;
	mov.u32 	%r601, %r600;
	mov.u64 	%rd267, %rd266;
	@%p155 bra 	$L__BB4_110;
	setp.lt.s64 	%p156, %rd266, %rd90;
	selp.b32 	%r601, %r600, %r98, %p156;
	min.s64 	%rd267, %rd266, %rd90;
$L__BB4_110:
	setp.lt.s32 	%p157, %r205, 161;
	mov.u32 	%r602, %r601;
	mov.u64 	%rd268, %rd267;
	@%p157 bra 	$L__BB4_114;
	ld.shared.u32 	%r101, [_ZN6thrust24THRUST_300001_SM_1000_NS8cuda_cub4core6detail5shmemE+88];
	ld.shared.u64 	%rd93, [_ZN6thrust24THRUST_300001_SM_1000_NS8cuda_cub4core6detail5shmemE+96];
	setp.lt.s32 	%p158, %r601, %r101;
	mov.u32 	%r602, %r101;
	mov.u64 	%rd268, %rd93;
	@%p158 bra 	$L__BB4_114;
	setp.lt.s32 	%p159, %r101, %r601;
	mov.u32 	%r602, %r601;
	mov.u64 	%rd268, %rd267;
	@%p159 bra 	$L__BB4_114;
	setp.lt.s64 	%p160, %rd267, %rd93;
	selp.b32 	%r602, %r601, %r101, %p160;
	min.s64 	%rd268, %rd267, %rd93;
$L__BB4_114:
	setp.lt.s32 	%p161, %r205, 193;
	mov.u32 	%r603, %r602;
	mov.u64 	%rd269, %rd268;
	@%p161 bra 	$L__BB4_118;
	ld.shared.u32 	%r104, [_ZN6thrust24THRUST_300001_SM_1000_NS8cuda_cub4core6detail5shmemE+104];
	ld.shared.u64 	%rd96, [_ZN6thrust24THRUST_300001_SM_1000_NS8cuda_cub4core6detail5shmemE+112];
	setp.lt.s32 	%p162, %r602, %r104;
	mov.u32 	%r603, %r104;
	mov.u64 	%rd269, %rd96;
	@%p162 bra 	$L__BB4_118;
	setp.lt.s32 	%p163, %r104, %r602;
	mov.u32 	%r603, %r602;
	mov.u64 	%rd269, %rd268;
	@%p163 bra 	$L__BB4_118;
	setp.lt.s64 	%p164, %rd268, %rd96;
	selp.b32 	%r603, %r602, %r104, %p164;
	min.s64 	%rd269, %rd268, %rd96;
$L__BB4_118:
	setp.lt.s32 	%p165, %r205, 225;
	mov.u32 	%r640, %r603;
	mov.u64 	%rd304, %rd269;
	@%p165 bra 	$L__BB4_204;
	ld.shared.u32 	%r107, [_ZN6thrust24THRUST_300001_SM_1000_NS8cuda_cub4core6detail5shmemE+120];
	ld.shared.u64 	%rd99, [_ZN6thrust24THRUST_300001_SM_1000_NS8cuda_cub4core6detail5shmemE+128];
	setp.lt.s32 	%p166, %r603, %r107;
	mov.u32 	%r640, %r107;
	mov.u64 	%rd304, %rd99;
	@%p166 bra 	$L__BB4_204;
	setp.lt.s32 	%p167, %r107, %r603;
	mov.u32 	%r640, %r603;
	mov.u64 	%rd304, %rd269;
	@%p167 bra 	$L__BB4_204;
	setp.lt.s64 	%p168, %rd269, %rd99;
	selp.b32 	%r640, %r603, %r107, %p168;
	min.s64 	%rd304, %rd269, %rd99;
	bra.uni 	$L__BB4_204;
$L__BB4_122:
	mov.u32 	%r109, %tid.x;
	cvt.u64.u32 	%rd101, %r109;
	mul.wide.u32 	%rd197, %r109, 4;
	add.s64 	%rd102, %rd1, %rd197;
	ld.global.u32 	%r206, [%rd102];
	add.s32 	%r207, %r109, 256;
	cvt.u64.u32 	%rd198, %r207;
	ld.global.u32 	%r208, [%rd102+1024];
	add.s32 	%r209, %r109, 512;
	cvt.u64.u32 	%rd199, %r209;
	ld.global.u32 	%r210, [%rd102+2048];
	add.s32 	%r211, %r109, 768;
	cvt.u64.u32 	%rd200, %r211;
	ld.global.u32 	%r212, [%rd102+3072];
	or.b32  	%r213, %r109, 1024;
	cvt.u64.u32 	%rd103, %r213;
	add.s64 	%rd291, %rd195, %rd103;
	ld.global.u32 	%r627, [%rd102+4096];
	setp.lt.s32 	%p3, %r206, %r208;
	max.s32 	%r214, %r206, %r208;
	selp.b64 	%rd201, %rd198, %rd101, %p3;
	setp.lt.s32 	%p4, %r214, %r210;
	max.s32 	%r215, %r214, %r210;
	selp.b64 	%rd202, %rd199, %rd201, %p4;
	setp.lt.s32 	%p5, %r215, %r212;
	max.s32 	%r111, %r215, %r212;
	selp.b64 	%rd105, %rd200, %rd202, %p5;
	setp.lt.s32 	%p6, %r111, %r627;
	@%p6 bra 	$L__BB4_124;
	setp.lt.s32 	%p7, %r627, %r111;
	setp.lt.u64 	%p8, %rd105, %rd103;
	or.pred  	%p9, %p7, %p8;
	selp.b32 	%r627, %r111, %r627, %p9;
	add.s64 	%rd203, %rd195, %rd105;
	selp.b64 	%rd291, %rd203, %rd291, %p9;
$L__BB4_124:
	setp.lt.u32 	%p10, %r205, 2560;
	mov.b32 	%r613, 1280;
	@%p10 bra 	$L__BB4_137;
	mov.b32 	%r605, 1280;
	mov.u32 	%r606, %r627;
	mov.u64 	%rd271, %rd291;
$L__BB4_126:
	cvt.u64.u32 	%rd204, %r605;
	add.s64 	%rd205, %rd101, %rd204;
	mul.wide.u32 	%rd206, %r605, 4;
	add.s64 	%rd207, %rd102, %rd206;
	add.s64 	%rd272, %rd205, %rd195;
	ld.global.u32 	%r607, [%rd207];
	add.s64 	%rd273, %rd272, 256;
	ld.global.u32 	%r608, [%rd207+1024];
	add.s64 	%rd274, %rd272, 512;
	ld.global.u32 	%r609, [%rd207+2048];
	add.s64 	%rd275, %rd272, 768;
	ld.global.u32 	%r610, [%rd207+3072];
	add.s64 	%rd291, %rd272, 1024;
	ld.global.u32 	%r627, [%rd207+4096];
	setp.lt.s32 	%p11, %r606, %r607;
	@%p11 bra 	$L__BB4_128;
	setp.lt.s32 	%p12, %r607, %r606;
	setp.lt.s64 	%p13, %rd271, %rd272;
	or.pred  	%p14, %p12, %p13;
	selp.b32 	%r607, %r606, %r607, %p14;
	selp.b64 	%rd272, %rd271, %rd272, %p14;
$L__BB4_128:
	setp.lt.s32 	%p15, %r607, %r608;
	@%p15 bra 	$L__BB4_130;
	setp.lt.s32 	%p16, %r608, %r607;
	setp.lt.s64 	%p17, %rd272, %rd273;
	or.pred  	%p18, %p16, %p17;
	selp.b32 	%r608, %r607, %r608, %p18;
	selp.b64 	%rd273, %rd272, %rd273, %p18;
$L__BB4_130:
	setp.lt.s32 	%p19, %r608, %r609;
	@%p19 bra 	$L__BB4_132;
	setp.lt.s32 	%p20, %r609, %r608;
	setp.lt.s64 	%p21, %rd273, %rd274;
	or.pred  	%p22, %p20, %p21;
	selp.b32 	%r609, %r608, %r609, %p22;
	selp.b64 	%rd274, %rd273, %rd274, %p22;
$L__BB4_132:
	setp.lt.s32 	%p23, %r609, %r610;
	@%p23 bra 	$L__BB4_134;
	setp.lt.s32 	%p24, %r610, %r609;
	setp.lt.s64 	%p25, %rd274, %rd275;
	or.pred  	%p26, %p24, %p25;
	selp.b32 	%r610, %r609, %r610, %p26;
	selp.b64 	%rd275, %rd274, %rd275, %p26;
$L__BB4_134:
	setp.lt.s32 	%p27, %r610, %r627;
	@%p27 bra 	$L__BB4_136;
	setp.lt.s32 	%p28, %r627, %r610;
	setp.lt.s64 	%p29, %rd275, %rd291;
	or.pred  	%p30, %p28, %p29;
	selp.b32 	%r627, %r610, %r627, %p30;
	selp.b64 	%rd291, %rd275, %rd291, %p30;
$L__BB4_136:
	add.s32 	%r613, %r605, 1280;
	add.s32 	%r218, %r605, 2560;
	setp.le.s32 	%p31, %r218, %r205;
	mov.u32 	%r605, %r613;
	mov.u32 	%r606, %r627;
	mov.u64 	%rd271, %rd291;
	@%p31 bra 	$L__BB4_126;
$L__BB4_137:
	setp.le.s32 	%p32, %r205, %r613;
	@%p32 bra 	$L__BB4_160;
	sub.s32 	%r134, %r205, %r613;
	setp.ge.s32 	%p33, %r109, %r134;
	@%p33 bra 	$L__BB4_160;
	not.b32 	%r220, %r109;
	add.s32 	%r221, %r205, %r220;
	sub.s32 	%r135, %r221, %r613;
	and.b32  	%r222, %r135, 768;
	setp.eq.s32 	%p34, %r222, 768;
	mov.u32 	%r618, %r109;
	@%p34 bra 	$L__BB4_145;
	add.s32 	%r223, %r109, %r613;
	cvt.u64.u32 	%rd209, %r223;
	add.s64 	%rd279, %rd195, %rd209;
	mul.wide.u32 	%rd210, %r223, 4;
	add.s64 	%rd278, %rd1, %rd210;
	shr.u32 	%r224, %r135, 8;
	add.s32 	%r225, %r224, 1;
	and.b32  	%r226, %r225, 3;
	neg.s32 	%r614, %r226;
	mov.u32 	%r618, %r109;
$L__BB4_141:
	.pragma "nounroll";
	mov.u64 	%rd129, %rd291;
	mov.u32 	%r139, %r627;
	ld.global.u32 	%r140, [%rd278];
	setp.lt.s32 	%p35, %r139, %r140;
	mov.u32 	%r627, %r140;
	mov.u64 	%rd291, %rd279;
	@%p35 bra 	$L__BB4_144;
	setp.lt.s32 	%p36, %r140, %r139;
	mov.u32 	%r627, %r139;
	mov.u64 	%rd291, %rd129;
	@%p36 bra 	$L__BB4_144;
	setp.lt.s64 	%p37, %rd129, %rd279;
	selp.b32 	%r627, %r139, %r140, %p37;
	min.s64 	%rd291, %rd129, %rd279;
$L__BB4_144:
	add.s32 	%r618, %r618, 256;
	add.s64 	%rd279, %rd279, 256;
	add.s64 	%rd278, %rd278, 1024;
	add.s32 	%r614, %r614, 1;
	setp.ne.s32 	%p38, %r614, 0;
	@%p38 bra 	$L__BB4_141;
$L__BB4_145:
	setp.lt.u32 	%p39, %r135, 768;
	@%p39 bra 	$L__BB4_160;
	add.s32 	%r621, %r618, %r613;
	cvt.u64.u32 	%rd211, %r621;
	add.s64 	%rd286, %rd195, %rd211;
	cvt.u64.u32 	%rd212, %r618;
	cvt.u64.u32 	%rd213, %r613;
	add.s64 	%rd214, %rd212, %rd213;
	shl.b64 	%rd215, %rd214, 2;
	add.s64 	%rd216, %rd215, %rd1;
	add.s64 	%rd285, %rd216, 3072;
	mul.wide.u32 	%rd217, %r621, 4;
	add.s64 	%rd284, %rd1, %rd217;
	add.s32 	%r622, %r618, 512;
$L__BB4_147:
	mov.u32 	%r151, %r622;
	ld.global.u32 	%r153, [%rd284];
	setp.lt.s32 	%p40, %r627, %r153;
	mov.u32 	%r624, %r153;
	mov.u64 	%rd288, %rd286;
	@%p40 bra 	$L__BB4_150;
	setp.lt.s32 	%p41, %r153, %r627;
	mov.u32 	%r624, %r627;
	mov.u64 	%rd288, %rd291;
	@%p41 bra 	$L__BB4_150;
	setp.lt.s64 	%p42, %rd291, %rd286;
	selp.b32 	%r624, %r627, %r153, %p42;
	min.s64 	%rd288, %rd291, %rd286;
$L__BB4_150:
	add.s32 	%r227, %r621, 256;
	cvt.u64.u32 	%rd218, %r227;
	add.s64 	%rd145, %rd195, %rd218;
	ld.global.u32 	%r156, [%rd285+-2048];
	setp.lt.s32 	%p43, %r624, %r156;
	mov.u32 	%r625, %r156;
	mov.u64 	%rd289, %rd145;
	@%p43 bra 	$L__BB4_153;
	setp.lt.s32 	%p44, %r156, %r624;
	mov.u32 	%r625, %r624;
	mov.u64 	%rd289, %rd288;
	@%p44 bra 	$L__BB4_153;
	setp.lt.s64 	%p45, %rd288, %rd145;
	selp.b32 	%r625, %r624, %r156, %p45;
	min.s64 	%rd289, %rd288, %rd145;
$L__BB4_153:
	add.s32 	%r228, %r621, 512;
	cvt.u64.u32 	%rd219, %r228;
	add.s64 	%rd148, %rd195, %rd219;
	ld.global.u32 	%r159, [%rd285+-1024];
	setp.lt.s32 	%p46, %r625, %r159;
	mov.u32 	%r626, %r159;
	mov.u64 	%rd290, %rd148;
	@%p46 bra 	$L__BB4_156;
	setp.lt.s32 	%p47, %r159, %r625;
	mov.u32 	%r626, %r625;
	mov.u64 	%rd290, %rd289;
	@%p47 bra 	$L__BB4_156;
	setp.lt.s64 	%p48, %rd289, %rd148;
	selp.b32 	%r626, %r625, %r159, %p48;
	min.s64 	%rd290, %rd289, %rd148;
$L__BB4_156:
	add.s32 	%r229, %r621, 768;
	cvt.u64.u32 	%rd220, %r229;
	add.s64 	%rd151, %rd195, %rd220;
	ld.global.u32 	%r162, [%rd285];
	setp.lt.s32 	%p49, %r626, %r162;
	mov.u32 	%r627, %r162;
	mov.u64 	%rd291, %rd151;
	@%p49 bra 	$L__BB4_159;
	setp.lt.s32 	%p50, %r162, %r626;
	mov.u32 	%r627, %r626;
	mov.u64 	%rd291, %rd290;
	@%p50 bra 	$L__BB4_159;
	setp.lt.s64 	%p51, %rd290, %rd151;
	selp.b32 	%r627, %r626, %r162, %p51;
	min.s64 	%rd291, %rd290, %rd151;
$L__BB4_159:
	add.s64 	%rd286, %rd286, 1024;
	add.s64 	%rd285, %rd285, 4096;
	add.s64 	%rd284, %rd284, 4096;
	add.s32 	%r622, %r151, 1024;
	add.s32 	%r230, %r151, 512;
	add.s32 	%r621, %r621, 1024;
	setp.lt.s32 	%p52, %r230, %r134;
	@%p52 bra 	$L__BB4_147;
$L__BB4_160:
	// begin inline asm
	mov.u32 %r231, %laneid;
	// end inline asm
	mov.b32 	%r249, 1;
	mov.b32 	%r250, 31;
	mov.b32 	%r251, -1;
	// begin inline asm
	shfl.sync.down.b32 %r232, %r627, %r249, %r250, %r251;
	// end inline asm
	// begin inline asm
	shfl.sync.down.b32 %r237, %r238, %r249, %r250, %r251;
	// end inline asm
	mov.b64 	{%r243, %r248}, %rd291;
	// begin inline asm
	shfl.sync.down.b32 %r242, %r243, %r249, %r250, %r251;
	// end inline asm
	// begin inline asm
	shfl.sync.down.b32 %r247, %r248, %r249, %r250, %r251;
	// end inline asm
	mov.b64 	%rd158, {%r242, %r247};
	setp.gt.s32 	%p53, %r231, 30;
	mov.u32 	%r629, %r627;
	mov.u64 	%rd293, %rd291;
	@%p53 bra 	$L__BB4_164;
	setp.lt.s32 	%p54, %r627, %r232;
	mov.u32 	%r629, %r232;
	mov.u64 	%rd293, %rd158;
	@%p54 bra 	$L__BB4_164;
	setp.lt.s32 	%p55, %r232, %r627;
	mov.u32 	%r629, %r627;
	mov.u64 	%rd293, %rd291;
	@%p55 bra 	$L__BB4_164;
	setp.lt.s64 	%p56, %rd291, %rd158;
	selp.b32 	%r629, %r627, %r232, %p56;
	min.s64 	%rd293, %rd291, %rd158;
$L__BB4_164:
	mov.b32 	%r269, 2;
	mov.b32 	%r270, 31;
	mov.b32 	%r271, -1;
	// begin inline asm
	shfl.sync.down.b32 %r252, %r629, %r269, %r270, %r271;
	// end inline asm
	// begin inline asm
	shfl.sync.down.b32 %r257, %r258, %r269, %r270, %r271;
	// end inline asm
	mov.b64 	{%r263, %r268}, %rd293;
	// begin inline asm
	shfl.sync.down.b32 %r262, %r263, %r269, %r270, %r271;
	// end inline asm
	// begin inline asm
	shfl.sync.down.b32 %r267, %r268, %r269, %r270, %r271;
	// end inline asm
	mov.b64 	%rd161, {%r262, %r267};
	setp.gt.s32 	%p57, %r231, 29;
	mov.u32 	%r630, %r629;
	mov.u64 	%rd294, %rd293;
	@%p57 bra 	$L__BB4_168;
	setp.lt.s32 	%p58, %r629, %r252;
	mov.u32 	%r630, %r252;
	mov.u64 	%rd294, %rd161;
	@%p58 bra 	$L__BB4_168;
	setp.lt.s32 	%p59, %r252, %r629;
	mov.u32 	%r630, %r629;
	mov.u64 	%rd294, %rd293;
	@%p59 bra 	$L__BB4_168;
	setp.lt.s64 	%p60, %rd293, %rd161;
	selp.b32 	%r630, %r629, %r252, %p60;
	min.s64 	%rd294, %rd293, %rd161;
$L__BB4_168:
	mov.b32 	%r289, 4;
	mov.b32 	%r290, 31;
	mov.b32 	%r291, -1;
	// begin inline asm
	shfl.sync.down.b32 %r272, %r630, %r289, %r290, %r291;
	// end inline asm
	// begin inline asm
	shfl.sync.down.b32 %r277, %r278, %r289, %r290, %r291;
	// end inline asm
	mov.b64 	{%r283, %r288}, %rd294;
	// begin inline asm
	shfl.sync.down.b32 %r282, %r283, %r289, %r290, %r291;
	// end inline asm
	// begin inline asm
	shfl.sync.down.b32 %r287, %r288, %r289, %r290, %r291;
	// end inline asm
	mov.b64 	%rd164, {%r282, %r287};
	setp.gt.s32 	%p61, %r231, 27;
	mov.u32 	%r631, %r630;
	mov.u64 	%rd295, %rd294;
	@%p61 bra 	$L__BB4_172;
	setp.lt.s32 	%p62, %r630, %r272;
	mov.u32 	%r631, %r272;
	mov.u64 	%rd295, %rd164;
	@%p62 bra 	$L__BB4_172;
	setp.lt.s32 	%p63, %r272, %r630;
	mov.u32 	%r631, %r630;
	mov.u64 	%rd295, %rd294;
	@%p63 bra 	$L__BB4_172;
	setp.lt.s64 	%p64, %rd294, %rd164;
	selp.b32 	%r631, %r630, %r272, %p64;
	min.s64 	%rd295, %rd294, %rd164;
$L__BB4_172:
	mov.b32 	%r309, 8;
	mov.b32 	%r310, 31;
	mov.b32 	%r311, -1;
	// begin inline asm
	shfl.sync.down.b32 %r292, %r631, %r309, %r310, %r311;
	// end inline asm
	// begin inline asm
	shfl.sync.down.b32 %r297, %r298, %r309, %r310, %r311;
	// end inline asm
	mov.b64 	{%r303, %r308}, %rd295;
	// begin inline asm
	shfl.sync.down.b32 %r302, %r303, %r309, %r310, %r311;
	// end inline asm
	// begin inline asm
	shfl.sync.down.b32 %r307, %r308, %r309, %r310, %r311;
	// end inline asm
	mov.b64 	%rd167, {%r302, %r307};
	setp.gt.s32 	%p65, %r231, 23;
	mov.u32 	%r632, %r631;
	mov.u64 	%rd296, %rd295;
	@%p65 bra 	$L__BB4_176;
	setp.lt.s32 	%p66, %r631, %r292;
	mov.u32 	%r632, %r292;
	mov.u64 	%rd296, %rd167;
	@%p66 bra 	$L__BB4_176;
	setp.lt.s32 	%p67, %r292, %r631;
	mov.u32 	%r632, %r631;
	mov.u64 	%rd296, %rd295;
	@%p67 bra 	$L__BB4_176;
	setp.lt.s64 	%p68, %rd295, %rd167;
	selp.b32 	%r632, %r631, %r292, %p68;
	min.s64 	%rd296, %rd295, %rd167;
$L__BB4_176:
	mov.b32 	%r329, 16;
	mov.b32 	%r330, 31;
	mov.b32 	%r331, -1;
	// begin inline asm
	shfl.sync.down.b32 %r312, %r632, %r329, %r330, %r331;
	// end inline asm
	// begin inline asm
	shfl.sync.down.b32 %r317, %r318, %r329, %r330, %r331;
	// end inline asm
	mov.b64 	{%r323, %r328}, %rd296;
	// begin inline asm
	shfl.sync.down.b32 %r322, %r323, %r329, %r330, %r331;
	// end inline asm
	// begin inline asm
	shfl.sync.down.b32 %r327, %r328, %r329, %r330, %r331;
	// end inline asm
	mov.b64 	%rd170, {%r322, %r327};
	setp.gt.s32 	%p69, %r231, 15;
	mov.u32 	%r640, %r632;
	mov.u64 	%rd304, %rd296;
	@%p69 bra 	$L__BB4_180;
	setp.lt.s32 	%p70, %r632, %r312;
	mov.u32 	%r640, %r312;
	mov.u64 	%rd304, %rd170;
	@%p70 bra 	$L__BB4_180;
	setp.lt.s32 	%p71, %r312, %r632;
	mov.u32 	%r640, %r632;
	mov.u64 	%rd304, %rd296;
	@%p71 bra 	$L__BB4_180;
	setp.lt.s64 	%p72, %rd296, %rd170;
	selp.b32 	%r640, %r632, %r312, %p72;
	min.s64 	%rd304, %rd296, %rd170;
$L__BB4_180:
	setp.ne.s32 	%p73, %r231, 0;
	@%p73 bra 	$L__BB4_182;
	shr.u32 	%r332, %r109, 1;
	and.b32  	%r333, %r332, 496;
	mov.u32 	%r334, _ZN6thrust24THRUST_300001_SM_1000_NS8cuda_cub4core6detail5shmemE;
	add.s32 	%r335, %r334, %r333;
	st.shared.u32 	[%r335+8], %r640;
	st.shared.u64 	[%r335+16], %rd304;
$L__BB4_182:
	bar.sync 	0;
	setp.ne.s32 	%p74, %r109, 0;
	@%p74 bra 	$L__BB4_204;
	ld.shared.u32 	%r184, [_ZN6thrust24THRUST_300001_SM_1000_NS8cuda_cub4core6detail5shmemE+24];
	ld.shared.u64 	%rd173, [_ZN6thrust24THRUST_300001_SM_1000_NS8cuda_cub4core6detail5shmemE+32];
	setp.lt.s32 	%p75, %r640, %r184;
	mov.u32 	%r634, %r184;
	mov.u64 	%rd298, %rd173;
	@%p75 bra 	$L__BB4_186;
	setp.lt.s32 	%p76, %r184, %r640;
	mov.u32 	%r634, %r640;
	mov.u64 	%rd298, %rd304;
	@%p76 bra 	$L__BB4_186;
	setp.lt.s64 	%p77, %rd304, %rd173;
	selp.b32 	%r634, %r640, %r184, %p77;
	min.s64 	%rd298, %rd304, %rd173;
$L__BB4_186:
	ld.shared.u32 	%r187, [_ZN6thrust24THRUST_300001_SM_1000_NS8cuda_cub4core6detail5shmemE+40];
	ld.shared.u64 	%rd176, [_ZN6thrust24THRUST_300001_SM_1000_NS8cuda_cub4core6detail5shmemE+48];
	setp.lt.s32 	%p78, %r634, %r187;
	mov.u32 	%r635, %r187;
	mov.u64 	%rd299, %rd176;
	@%p78 bra 	$L__BB4_189;
	setp.lt.s32 	%p79, %r187, %r634;
	mov.u32 	%r635, %r634;
	mov.u64 	%rd299, %rd298;
	@%p79 bra 	$L__BB4_189;
	setp.lt.s64 	%p80, %rd298, %rd176;
	selp.b32 	%r635, %r634, %r187, %p80;
	min.s64 	%rd299, %rd298, %rd176;
$L__BB4_189:
	ld.shared.u32 	%r190, [_ZN6thrust24THRUST_300001_SM_1000_NS8cuda_cub4core6detail5shmemE+56];
	ld.shared.u64 	%rd179, [_ZN6thrust24THRUST_300001_SM_1000_NS8cuda_cub4core6detail5shmemE+64];
	setp.lt.s32 	%p81, %r635, %r190;
	mov.u32 	%r636, %r190;
	mov.u64 	%rd300, %rd179;
	@%p81 bra 	$L__BB4_192;
	setp.lt.s32 	%p82, %r190, %r635;
	mov.u32 	%r636, %r635;
	mov.u64 	%rd300, %rd299;
	@%p82 bra 	$L__BB4_192;
	setp.lt.s64 	%p83, %rd299, %rd179;
	selp.b32 	%r636, %r635, %r190, %p83;
	min.s64 	%rd300, %rd299, %rd179;
$L__BB4_192:
	ld.shared.u32 	%r193, [_ZN6thrust24THRUST_300001_SM_1000_NS8cuda_cub4core6detail5shmemE+72];
	ld.shared.u64 	%rd182, [_ZN6thrust24THRUST_300001_SM_1000_NS8cuda_cub4core6detail5shmemE+80];
	setp.lt.s32 	%p84, %r636, %r193;
	mov.u32 	%r637, %r193;
	mov.u64 	%rd301, %rd182;
	@%p84 bra 	$L__BB4_195;
	setp.lt.s32 	%p85, %r193, %r636;
	mov.u32 	%r637, %r636;
	mov.u64 	%rd301, %rd300;
	@%p85 bra 	$L__BB4_195;
	setp.lt.s64 	%p86, %rd300, %rd182;
	selp.b32 	%r637, %r636, %r193, %p86;
	min.s64 	%rd301, %rd300, %rd182;
$L__BB4_195:
	ld.shared.u32 	%r196, [_ZN6thrust24THRUST_300001_SM_1000_NS8cuda_cub4core6detail5shmemE+88];
	ld.shared.u64 	%rd185, [_ZN6thrust24THRUST_300001_SM_1000_NS8cuda_cub4core6detail5shmemE+96];
	setp.lt.s32 	%p87, %r637, %r196;
	mov.u32 	%r638, %r196;
	mov.u64 	%rd302, %rd185;
	@%p87 bra 	$L__BB4_198;
	setp.lt.s32 	%p88, %r196, %r637;
	mov.u32 	%r638, %r637;
	mov.u64 	%rd302, %rd301;
	@%p88 bra 	$L__BB4_198;
	setp.lt.s64 	%p89, %rd301, %rd185;
	selp.b32 	%r638, %r637, %r196, %p89;
	min.s64 	%rd302, %rd301, %rd185;
$L__BB4_198:
	ld.shared.u32 	%r199, [_ZN6thrust24THRUST_300001_SM_1000_NS8cuda_cub4core6detail5shmemE+104];
	ld.shared.u64 	%rd188, [_ZN6thrust24THRUST_300001_SM_1000_NS8cuda_cub4core6detail5shmemE+112];
	setp.lt.s32 	%p90, %r638, %r199;
	mov.u32 	%r639, %r199;
	mov.u64 	%rd303, %rd188;
	@%p90 bra 	$L__BB4_201;
	setp.lt.s32 	%p91, %r199, %r638;
	mov.u32 	%r639, %r638;
	mov.u64 	%rd303, %rd302;
	@%p91 bra 	$L__BB4_201;
	setp.lt.s64 	%p92, %rd302, %rd188;
	selp.b32 	%r639, %r638, %r199, %p92;
	min.s64 	%rd303, %rd302, %rd188;
$L__BB4_201:
	ld.shared.u32 	%r202, [_ZN6thrust24THRUST_300001_SM_1000_NS8cuda_cub4core6detail5shmemE+120];
	ld.shared.u64 	%rd191, [_ZN6thrust24THRUST_300001_SM_1000_NS8cuda_cub4core6detail5shmemE+128];
	setp.lt.s32 	%p93, %r639, %r202;
	mov.u32 	%r640, %r202;
	mov.u64 	%rd304, %rd191;
	@%p93 bra 	$L__BB4_204;
	setp.lt.s32 	%p94, %r202, %r639;
	mov.u32 	%r640, %r639;
	mov.u64 	%rd304, %rd303;
	@%p94 bra 	$L__BB4_204;
	setp.lt.s64 	%p95, %rd303, %rd191;
	selp.b32 	%r640, %r639, %r202, %p95;
	min.s64 	%rd304, %rd303, %rd191;
$L__BB4_204:
	mov.u32 	%r565, %tid.x;
	setp.ne.s32 	%p212, %r565, 0;
	@%p212 bra 	$L__BB4_206;
	ld.param.u64 	%rd234, [_ZN6thrust24THRUST_300001_SM_1000_NS8cuda_cub4core6detail13_kernel_agentINS1_8__reduce11ReduceAgentINS0_12zip_iteratorIN4cuda3std3__45tupleIJNS0_10device_ptrIiEENS0_17counting_iteratorIlNS0_11use_defaultESF_SF_EEEEEEEPNSB_IJilEEESJ_iNS1_9__extrema9arg_max_fIilNSA_4lessIiEEEEEEJSI_SK_iSP_EEEvDpT0__param_1];
	cvta.to.global.u64 	%rd233, %rd234;
	st.global.u32 	[%rd233], %r640;
	st.global.u64 	[%rd233+8], %rd304;
$L__BB4_206:
	ret;

}
	// .globl	_ZN6thrust24THRUST_300001_SM_1000_NS8cuda_cub4core6detail13_kernel_agentINS1_8__reduce11ReduceAgentINS0_12zip_iteratorIN4cuda3std3__45tupleIJNS0_10device_ptrIiEENS0_17counting_iteratorIlNS0_11use_defaultESF_SF_EEEEEEEPNSB_IJilEEESJ_iNS1_9__extrema9arg_max_fIilNSA_4lessIiEEEEEEJSI_SK_iN3cub18CUB_300001_SM_100013GridEvenShareIiEENSS_9GridQueueIjEESP_EEEvDpT0_
.visible .entry _ZN6thrust24THRUST_300001_SM_1000_NS8cuda_cub4core6detail13_kernel_agentINS1_8__reduce11ReduceAgentINS0_12zip_iteratorIN4cuda3std3__45tupleIJNS0_10device_ptrIiEENS0_17counting_iteratorIlNS0_11use_defaultESF_SF_EEEEEEEPNSB_IJilEEESJ_iNS1_9__extrema9arg_max_fIilNSA_4lessIiEEEEEEJSI_SK_iN3cub18CUB_300001_SM_100013GridEvenShareIiEENSS_9GridQueueIjEESP_EEEvDpT0_(
	.param .align 8 .b8 _ZN6thrust24THRUST_300001_SM_1000_NS8cuda_cub4core6detail13_kernel_agentINS1_8__reduce11ReduceAgentINS0_12zip_iteratorIN4cuda3std3__45tupleIJNS0_10device_ptrIiEENS0_17counting_iteratorIlNS0_11use_defaultESF_SF_EEEEEEEPNSB_IJilEEESJ_iNS1_9__extrema9arg_max_fIilNSA_4lessIiEEEEEEJSI_SK_iN3cub18CUB_300001_SM_100013GridEvenShareIiEENSS_9GridQueueIjEESP_EEEvDpT0__param_0[16],
	.param .u64 .ptr .align 1 _ZN6thrust24THRUST_300001_SM_1000_NS8cuda_cub4core6detail13_kernel_agentINS1_8__reduce11ReduceAgentINS0_12zip_iteratorIN4cuda3std3__45tupleIJNS0_10device_ptrIiEENS0_17counting_iteratorIlNS0_11use_defaultESF_SF_EEEEEEEPNSB_IJilEEESJ_iNS1_9__extrema9arg_max_fIilNSA_4lessIiEEEEEEJSI_SK_iN3cub18CUB_300001_SM_100013GridEvenShareIiEENSS_9GridQueueIjEESP_EEEvDpT0__param_1,
	.param .u32 _ZN6thrust24THRUST_300001_SM_1000_NS8cuda_cub4core6detail13_kernel_agentINS1_8__reduce11ReduceAgentINS0_12zip_iteratorIN4cuda3std3__45tupleIJNS0_10device_ptrIiEENS0_17counting_iteratorIlNS0_11use_defaultESF_SF_EEEEEEEPNSB_IJilEEESJ_iNS1_9__extrema9arg_max_fIilNSA_4lessIiEEEEEEJSI_SK_iN3cub18CUB_300001_SM_100013GridEvenShareIiEENSS_9GridQueueIjEESP_EEEvDpT0__param_2,
	.param .align 4 .b8 _ZN6thrust24THRUST_300001_SM_1000_NS8cuda_cub4core6detail13_kernel_agentINS1_8__reduce11ReduceAgentINS0_12zip_iteratorIN4cuda3std3__45tupleIJNS0_10device_ptrIiEENS0_17counting_iteratorIlNS0_11use_defaultESF_SF_EEEEEEEPNSB_IJilEEESJ_iNS1_9__extrema9arg_max_fIilNSA_4lessIiEEEEEEJSI_SK_iN3cub18CUB_300001_SM_100013GridEvenShareIiEENSS_9GridQueueIjEESP_EEEvDpT0__param_3[40],
	.param .align 8 .b8 _ZN6thrust24THRUST_300001_SM_1000_NS8cuda_cub4core6detail13_kernel_agentINS1_8__reduce11ReduceAgentINS0_12zip_iteratorIN4cuda3std3__45tupleIJNS0_10device_ptrIiEENS0_17counting_iteratorIlNS0_11use_defaultESF_SF_EEEEEEEPNSB_IJilEEESJ_iNS1_9__extrema9arg_max_fIilNSA_4lessIiEEEEEEJSI_SK_iN3cub18CUB_300001_SM_100013GridEvenShareIiEENSS_9GridQueueIjEESP_EEEvDpT0__param_4[8],
	.param .align 1 .b8 _ZN6thrust24THRUST_300001_SM_1000_NS8cuda_cub4core6detail13_kernel_agentINS1_8__reduce11ReduceAgentINS0_12zip_iteratorIN4cuda3std3__45tupleIJNS0_10device_ptrIiEENS0_17counting_iteratorIlNS0_11use_defaultESF_SF_EEEEEEEPNSB_IJilEEESJ_iNS1_9__extrema9arg_max_fIilNSA_4lessIiEEEEEEJSI_SK_iN3cub18CUB_300001_SM_100013GridEvenShareIiEENSS_9GridQueueIjEESP_EEEvDpT0__param_5[1]
)
.maxntid 256
{
	.reg .pred 	%p<215>;
	.reg .b32 	%r<678>;
	.reg .b64 	%rd<286>;

	ld.param.u64 	%rd3, [_ZN6thrust24THRUST_300001_SM_1000_NS8cuda_cub4core6detail13_kernel_agentINS1_8__reduce11ReduceAgentINS0_12zip_iteratorIN4cuda3std3__45tupleIJNS0_10device_ptrIiEENS0_17counting_iteratorIlNS0_11use_defaultESF_SF_EEEEEEEPNSB_IJilEEESJ_iNS1_9__extrema9arg_max_fIilNSA_4lessIiEEEEEEJSI_SK_iN3cub18CUB_300001_SM_100013GridEvenShareIiEENSS_9GridQueueIjEESP_EEEvDpT0__param_0+8];
	ld.param.u64 	%rd181, [_ZN6thrust24THRUST_300001_SM_1000_NS8cuda_cub4core6detail13_kernel_agentINS1_8__reduce11ReduceAgentINS0_12zip_iteratorIN4cuda3std3__45tupleIJNS0_10device_ptrIiEENS0_17counting_iteratorIlNS0_11use_defaultESF_SF_EEEEEEEPNSB_IJilEEESJ_iNS1_9__extrema9arg_max_fIilNSA_4lessIiEEEEEEJSI_SK_iN3cub18CUB_300001_SM_100013GridEvenShareIiEENSS_9GridQueueIjEESP_EEEvDpT0__param_0];
	ld.param.u64 	%rd182, [_ZN6thrust24THRUST_300001_SM_1000_NS8cuda_cub4core6detail13_kernel_agentINS1_8__reduce11ReduceAgentINS0_12zip_iteratorIN4cuda3std3__45tupleIJNS0_10device_ptrIiEENS0_17counting_iteratorIlNS0_11use_defaultESF_SF_EEEEEEEPNSB_IJilEEESJ_iNS1_9__extrema9arg_max_fIilNSA_4lessIiEEEEEEJSI_SK_iN3cub18CUB_300001_SM_100013GridEvenShareIiEENSS_9GridQueueIjEESP_EEEvDpT0__param_4];
	ld.param.u32 	%r235, [_ZN6thrust24THRUST_300001_SM_1000_NS8cuda_cub4core6detail13_kernel_agentINS1_8__reduce11ReduceAgentINS0_12zip_iteratorIN4cuda3std3__45tupleIJNS0_10device_ptrIiEENS0_17counting_iteratorIlNS0_11use_defaultESF_SF_EEEEEEEPNSB_IJilEEESJ_iNS1_9__extrema9arg_max_fIilNSA_4lessIiEEEEEEJSI_SK_iN3cub18CUB_300001_SM_100013GridEvenShareIiEENSS_9GridQueueIjEESP_EEEvDpT0__param_2];
	cvta.to.global.u64 	%rd1, %rd182;
	cvta.to.global.u64 	%rd2, %rd181;
	mov.u32 	%r1, %ctaid.x;
	mul.lo.s32 	%r2, %r1, 1280;
	mov.u32 	%r236, %nctaid.x;
	mul.lo.s32 	%r3, %r236, 1280;
	add.s32 	%r237, %r2, 1280;
	setp.le.s32 	%p1, %r237, %r235;
	@%p1 bra 	$L__BB5_121;
	sub.s32 	%r4, %r235, %r2;
	mov.u32 	%r5, %tid.x;
	setp.ge.s32 	%p98, %r5, %r4;
	mov.b32 	%r613, 0;
	mov.b64 	%rd232, 0;
	mov.u32 	%r601, %r5;
	@%p98 bra 	$L__BB5_3;
	add.s32 	%r367, %r2, %r5;
	cvt.s64.s32 	%rd207, %r367;
	mul.wide.s32 	%rd208, %r367, 4;
	add.s64 	%rd209, %rd2, %rd208;
	add.s64 	%rd232, %rd3, %rd207;
	ld.global.u32 	%r613, [%rd209];
	add.s32 	%r601, %r5, 256;
$L__BB5_3:
	setp.ge.s32 	%p99, %r601, %r4;
	@%p99 bra 	$L__BB5_25;
	not.b32 	%r369, %r601;
	add.s32 	%r370, %r235, %r369;
	sub.s32 	%r10, %r370, %r2;
	and.b32  	%r371, %r10, 768;
	setp.eq.s32 	%p100, %r371, 768;
	@%p100 bra 	$L__BB5_10;
	add.s32 	%r597, %r601, %r2;
	shr.u32 	%r372, %r10, 8;
	add.s32 	%r373, %r372, 1;
	and.b32  	%r374, %r373, 3;
	neg.s32 	%r596, %r374;
$L__BB5_6:
	.pragma "nounroll";
	mov.u64 	%rd6, %rd232;
	mov.u32 	%r16, %r613;
	cvt.s64.s32 	%rd211, %r597;
	add.s64 	%rd7, %rd3, %rd211;
	mul.wide.s32 	%rd212, %r597, 4;
	add.s64 	%rd213, %rd2, %rd212;
	ld.global.u32 	%r17, [%rd213];
	setp.lt.s32 	%p101, %r16, %r17;
	mov.u64 	%rd232, %rd7;
	mov.u32 	%r613, %r17;
	@%p101 bra 	$L__BB5_9;
	setp.lt.s32 	%p102, %r17, %r16;
	mov.u64 	%rd232, %rd6;
	mov.u32 	%r613, %r16;
	@%p102 bra 	$L__BB5_9;
	setp.lt.s64 	%p103, %rd6, %rd7;
	min.s64 	%rd232, %rd6, %rd7;
	selp.b32 	%r613, %r16, %r17, %p103;
$L__BB5_9:
	add.s32 	%r601, %r601, 256;
	add.s32 	%r597, %r597, 256;
	add.s32 	%r596, %r596, 1;
	setp.ne.s32 	%p104, %r596, 0;
	@%p104 bra 	$L__BB5_6;
$L__BB5_10:
	setp.lt.u32 	%p105, %r10, 768;
	@%p105 bra 	$L__BB5_25;
	add.s32 	%r604, %r601, %r2;
	add.s32 	%r607, %r604, 256;
	add.s32 	%r606, %r604, 512;
	add.s32 	%r605, %r604, 768;
	add.s64 	%rd12, %rd2, 2048;
$L__BB5_12:
	cvt.s64.s32 	%rd214, %r607;
	add.s64 	%rd14, %rd3, %rd214;
	cvt.s64.s32 	%rd215, %r606;
	add.s64 	%rd15, %rd3, %rd215;
	cvt.s64.s32 	%rd216, %r605;
	add.s64 	%rd16, %rd3, %rd216;
	cvt.s64.s32 	%rd217, %r604;
	mul.wide.s32 	%rd218, %r604, 4;
	add.s64 	%rd17, %rd12, %rd218;
	add.s64 	%rd18, %rd3, %rd217;
	ld.global.u32 	%r36, [%rd17+-2048];
	setp.lt.s32 	%p106, %r613, %r36;
	mov.u64 	%rd229, %rd18;
	mov.u32 	%r610, %r36;
	@%p106 bra 	$L__BB5_15;
	setp.lt.s32 	%p107, %r36, %r613;
	mov.u64 	%rd229, %rd232;
	mov.u32 	%r610, %r613;
	@%p107 bra 	$L__BB5_15;
	setp.lt.s64 	%p108, %rd232, %rd18;
	min.s64 	%rd229, %rd232, %rd18;
	selp.b32 	%r610, %r613, %r36, %p108;
$L__BB5_15:
	ld.global.u32 	%r39, [%rd17+-1024];
	setp.lt.s32 	%p109, %r610, %r39;
	mov.u64 	%rd230, %rd14;
	mov.u32 	%r611, %r39;
	@%p109 bra 	$L__BB5_18;
	setp.lt.s32 	%p110, %r39, %r610;
	mov.u64 	%rd230, %rd229;
	mov.u32 	%r611, %r610;
	@%p110 bra 	$L__BB5_18;
	setp.lt.s64 	%p111, %rd229, %rd14;
	min.s64 	%rd230, %rd229, %rd14;
	selp.b32 	%r611, %r610, %r39, %p111;
$L__BB5_18:
	ld.global.u32 	%r42, [%rd17];
	setp.lt.s32 	%p112, %r611, %r42;
	mov.u64 	%rd231, %rd15;
	mov.u32 	%r612, %r42;
	@%p112 bra 	$L__BB5_21;
	setp.lt.s32 	%p113, %r42, %r611;
	mov.u64 	%rd231, %rd230;
	mov.u32 	%r612, %r611;
	@%p113 bra 	$L__BB5_21;
	setp.lt.s64 	%p114, %rd230, %rd15;
	min.s64 	%rd231, %rd230, %rd15;
	selp.b32 	%r612, %r611, %r42, %p114;
$L__BB5_21:
	ld.global.u32 	%r45, [%rd17+1024];
	setp.lt.s32 	%p115, %r612, %r45;
	mov.u64 	%rd232, %rd16;
	mov.u32 	%r613, %r45;
	@%p115 bra 	$L__BB5_24;
	setp.lt.s32 	%p116, %r45, %r612;
	mov.u64 	%rd232, %rd231;
	mov.u32 	%r613, %r612;
	@%p116 bra 	$L__BB5_24;
	setp.lt.s64 	%p117, %rd231, %rd16;
	min.s64 	%rd232, %rd231, %rd16;
	selp.b32 	%r613, %r612, %r45, %p117;
$L__BB5_24:
	add.s32 	%r601, %r601, 1024;
	add.s32 	%r607, %r607, 1024;
	add.s32 	%r606, %r606, 1024;
	add.s32 	%r605, %r605, 1024;
	add.s32 	%r604, %r604, 1024;
	setp.lt.s32 	%p118, %r601, %r4;
	@%p118 bra 	$L__BB5_12;
$L__BB5_25:
	setp.lt.s32 	%p119, %r4, 256;
	@%p119 bra 	$L__BB5_70;
	// begin inline asm
	mov.u32 %r488, %laneid;
	// end inline asm
	mov.b32 	%r506, 1;
	mov.b32 	%r507, 31;
	mov.b32 	%r508, -1;
	// begin inline asm
	shfl.sync.down.b32 %r489, %r613, %r506, %r507, %r508;
	// end inline asm
	// begin inline asm
	shfl.sync.down.b32 %r494, %r495, %r506, %r507, %r508;
	// end inline asm
	mov.b64 	{%r500, %r505}, %rd232;
	// begin inline asm
	shfl.sync.down.b32 %r499, %r500, %r506, %r507, %r508;
	// end inline asm
	// begin inline asm
	shfl.sync.down.b32 %r504, %r505, %r506, %r507, %r508;
	// end inline asm
	mov.b64 	%rd28, {%r499, %r504};
	setp.gt.s32 	%p171, %r488, 30;
	mov.u64 	%rd234, %rd232;
	mov.u32 	%r615, %r613;
	@%p171 bra 	$L__BB5_30;
	setp.lt.s32 	%p172, %r613, %r489;
	mov.u64 	%rd234, %rd28;
	mov.u32 	%r615, %r489;
	@%p172 bra 	$L__BB5_30;
	setp.lt.s32 	%p173, %r489, %r613;
	mov.u64 	%rd234, %rd232;
	mov.u32 	%r615, %r613;
	@%p173 bra 	$L__BB5_30;
	setp.lt.s64 	%p174, %rd232, %rd28;
	min.s64 	%rd234, %rd232, %rd28;
	selp.b32 	%r615, %r613, %r489, %p174;
$L__BB5_30:
	mov.b32 	%r526, 2;
	mov.b32 	%r527, 31;
	mov.b32 	%r528, -1;
	// begin inline asm
	shfl.sync.down.b32 %r509, %r615, %r526, %r527, %r528;
	// end inline asm
	// begin inline asm
	shfl.sync.down.b32 %r514, %r515, %r526, %r527, %r528;
	// end inline asm
	mov.b64 	{%r520, %r525}, %rd234;
	// begin inline asm
	shfl.sync.down.b32 %r519, %r520, %r526, %r527, %r528;
	// end inline asm
	// begin inline asm
	shfl.sync.down.b32 %r524, %r525, %r526, %r527, %r528;
	// end inline asm
	mov.b64 	%rd31, {%r519, %r524};
	setp.gt.s32 	%p175, %r488, 29;
	mov.u64 	%rd235, %rd234;
	mov.u32 	%r616, %r615;
	@%p175 bra 	$L__BB5_34;
	setp.lt.s32 	%p176, %r615, %r509;
	mov.u64 	%rd235, %rd31;
	mov.u32 	%r616, %r509;
	@%p176 bra 	$L__BB5_34;
	setp.lt.s32 	%p177, %r509, %r615;
	mov.u64 	%rd235, %rd234;
	mov.u32 	%r616, %r615;
	@%p177 bra 	$L__BB5_34;
	setp.lt.s64 	%p178, %rd234, %rd31;
	min.s64 	%rd235, %rd234, %rd31;
	selp.b32 	%r616, %r615, %r509, %p178;
$L__BB5_34:
	mov.b32 	%r546, 4;
	mov.b32 	%r547, 31;
	mov.b32 	%r548, -1;
	// begin inline asm
	shfl.sync.down.b32 %r529, %r616, %r546, %r547, %r548;
	// end inline asm
	// begin inline asm
	shfl.sync.down.b32 %r534, %r535, %r546, %r547, %r548;
	// end inline asm
	mov.b64 	{%r540, %r545}, %rd235;
	// begin inline asm
	shfl.sync.down.b32 %r539, %r540, %r546, %r547, %r548;
	// end inline asm
	// begin inline asm
	shfl.sync.down.b32 %r544, %r545, %r546, %r547, %r548;
	// end inline asm
	mov.b64 	%rd34, {%r539, %r544};
	setp.gt.s32 	%p179, %r488, 27;
	mov.u64 	%rd236, %rd235;
	mov.u32 	%r617, %r616;
	@%p179 bra 	$L__BB5_38;
	setp.lt.s32 	%p180, %r616, %r529;
	mov.u64 	%rd236, %rd34;
	mov.u32 	%r617, %r529;
	@%p180 bra 	$L__BB5_38;
	setp.lt.s32 	%p181, %r529, %r616;
	mov.u64 	%rd236, %rd235;
	mov.u32 	%r617, %r616;
	@%p181 bra 	$L__BB5_38;
	setp.lt.s64 	%p182, %rd235, %rd34;
	min.s64 	%rd236, %rd235, %rd34;
	selp.b32 	%r617, %r616, %r529, %p182;
$L__BB5_38:
	mov.b32 	%r566, 8;
	mov.b32 	%r567, 31;
	mov.b32 	%r568, -1;
	// begin inline asm
	shfl.sync.down.b32 %r549, %r617, %r566, %r567, %r568;
	// end inline asm
	// begin inline asm
	shfl.sync.down.b32 %r554, %r555, %r566, %r567, %r568;
	// end inline asm
	mov.b64 	{%r560, %r565}, %rd236;
	// begin inline asm
	shfl.sync.down.b32 %r559, %r560, %r566, %r567, %r568;
	// end inline asm
	// begin inline asm
	shfl.sync.down.b32 %r564, %r565, %r566, %r567, %r568;
	// end inline asm
	mov.b64 	%rd37, {%r559, %r564};
	setp.gt.s32 	%p183, %r488, 23;
	mov.u64 	%rd237, %rd236;
	mov.u32 	%r618, %r617;
	@%p183 bra 	$L__BB5_42;
	setp.lt.s32 	%p184, %r617, %r549;
	mov.u64 	%rd237, %rd37;
	mov.u32 	%r618, %r549;
	@%p184 bra 	$L__BB5_42;
	setp.lt.s32 	%p185, %r549, %r617;
	mov.u64 	%rd237, %rd236;
	mov.u32 	%r618, %r617;
	@%p185 bra 	$L__BB5_42;
	setp.lt.s64 	%p186, %rd236, %rd37;
	min.s64 	%rd237, %rd236, %rd37;
	selp.b32 	%r618, %r617, %r549, %p186;
$L__BB5_42:
	mov.b32 	%r586, 16;
	mov.b32 	%r587, 31;
	mov.b32 	%r588, -1;
	// begin inline asm
	shfl.sync.down.b32 %r569, %r618, %r586, %r587, %r588;
	// end inline asm
	// begin inline asm
	shfl.sync.down.b32 %r574, %r575, %r586, %r587, %r588;
	// end inline asm
	mov.b64 	{%r580, %r585}, %rd237;
	// begin inline asm
	shfl.sync.down.b32 %r579, %r580, %r586, %r587, %r588;
	// end inline asm
	// begin inline asm
	shfl.sync.down.b32 %r584, %r585, %r586, %r587, %r588;
	// end inline asm
	mov.b64 	%rd40, {%r579, %r584};
	setp.gt.s32 	%p187, %r488, 15;
	mov.u64 	%rd285, %rd237;
	mov.u32 	%r677, %r618;
	@%p187 bra 	$L__BB5_46;
	setp.lt.s32 	%p188, %r618, %r569;
	mov.u64 	%rd285, %rd40;
	mov.u32 	%r677, %r569;
	@%p188 bra 	$L__BB5_46;
	setp.lt.s32 	%p189, %r569, %r618;
	mov.u64 	%rd285, %rd237;
	mov.u32 	%r677, %r618;
	@%p189 bra 	$L__BB5_46;
	setp.lt.s64 	%p190, %rd237, %rd40;
	min.s64 	%rd285, %rd237, %rd40;
	selp.b32 	%r677, %r618, %r569, %p190;
$L__BB5_46:
	setp.ne.s32 	%p191, %r488, 0;
	@%p191 bra 	$L__BB5_48;
	shr.u32 	%r589, %r5, 1;
	and.b32  	%r590, %r589, 496;
	mov.u32 	%r591, _ZN6thrust24THRUST_300001_SM_1000_NS8cuda_cub4core6detail5shmemE;
	add.s32 	%r592, %r591, %r590;
	st.shared.u32 	[%r592+8], %r677;
	st.shared.u64 	[%r592+16], %rd285;
$L__BB5_48:
	bar.sync 	0;
	setp.ne.s32 	%p192, %r5, 0;
	@%p192 bra 	$L__BB5_208;
	ld.shared.u32 	%r70, [_ZN6thrust24THRUST_300001_SM_1000_NS8cuda_cub4core6detail5shmemE+24];
	ld.shared.u64 	%rd43, [_ZN6thrust24THRUST_300001_SM_1000_NS8cuda_cub4core6detail5shmemE+32];
	setp.lt.s32 	%p193, %r677, %r70;
	mov.u64 	%rd239, %rd43;
	mov.u32 	%r620, %r70;
	@%p193 bra 	$L__BB5_52;
	setp.lt.s32 	%p194, %r70, %r677;
	mov.u64 	%rd239, %rd285;
	mov.u32 	%r620, %r677;
	@%p194 bra 	$L__BB5_52;
	setp.lt.s64 	%p195, %rd285, %rd43;
	min.s64 	%rd239, %rd285, %rd43;
	selp.b32 	%r620, %r677, %r70, %p195;
$L__BB5_52:
	ld.shared.u32 	%r73, [_ZN6thrust24THRUST_300001_SM_1000_NS8cuda_cub4core6detail5shmemE+40];
	ld.shared.u64 	%rd46, [_ZN6thrust24THRUST_300001_SM_1000_NS8cuda_cub4core6detail5shmemE+48];
	setp.lt.s32 	%p196, %r620, %r73;
	mov.u64 	%rd240, %rd46;
	mov.u32 	%r621, %r73;
	@%p196 bra 	$L__BB5_55;
	setp.lt.s32 	%p197, %r73, %r620;
	mov.u64 	%rd240, %rd239;
	mov.u32 	%r621, %r620;
	@%p197 bra 	$L__BB5_55;
	setp.lt.s64 	%p198, %rd239, %rd46;
	min.s64 	%rd240, %rd239, %rd46;
	selp.b32 	%r621, %r620, %r73, %p198;
$L__BB5_55:
	ld.shared.u32 	%r76, [_ZN6thrust24THRUST_300001_SM_1000_NS8cuda_cub4core6detail5shmemE+56];
	ld.shared.u64 	%rd49, [_ZN6thrust24THRUST_300001_SM_1000_NS8cuda_cub4core6detail5shmemE+64];
	setp.lt.s32 	%p199, %r621, %r76;
	mov.u64 	%rd241, %rd49;
	mov.u32 	%r622, %r76;
	@%p199 bra 	$L__BB5_58;
	setp.lt.s32 	%p200, %r76, %r621;
	mov.u64 	%rd241, %rd240;
	mov.u32 	%r622, %r621;
	@%p200 bra 	$L__BB5_58;
	setp.lt.s64 	%p201, %rd240, %rd49;
	min.s64 	%rd241, %rd240, %rd49;
	selp.b32 	%r622, %r621, %r76, %p201;
$L__BB5_58:
	ld.shared.u32 	%r79, [_ZN6thrust24THRUST_300001_SM_1000_NS8cuda_cub4core6detail5shmemE+72];
	ld.shared.u64 	%rd52, [_ZN6thrust24THRUST_300001_SM_1000_NS8cuda_cub4core6detail5shmemE+80];
	setp.lt.s32 	%p202, %r622, %r79;
	mov.u64 	%rd242, %rd52;
	mov.u32 	%r623, %r79;
	@%p202 bra 	$L__BB5_61;
	setp.lt.s32 	%p203, %r79, %r622;
	mov.u64 	%rd242, %rd241;
	mov.u32 	%r623, %r622;
	@%p203 bra 	$L__BB5_61;
	setp.lt.s64 	%p204, %rd241, %rd52;
	min.s64 	%rd242, %rd241, %rd52;
	selp.b32 	%r623, %r622, %r79, %p204;
$L__BB5_61:
	ld.shared.u32 	%r82, [_ZN6thrust24THRUST_300001_SM_1000_NS8cuda_cub4core6detail5shmemE+88];
	ld.shared.u64 	%rd55, [_ZN6thrust24THRUST_300001_SM_1000_NS8cuda_cub4core6detail5shmemE+96];
	setp.lt.s32 	%p205, %r623, %r82;
	mov.u32 	%r624, %r82;
	mov.u64 	%rd243, %rd55;
	@%p205 bra 	$L__BB5_64;
	setp.lt.s32 	%p206, %r82, %r623;
	mov.u32 	%r624, %r623;
	mov.u64 	%rd243, %rd242;
	@%p206 bra 	$L__BB5_64;
	setp.lt.s64 	%p207, %rd242, %rd55;
	selp.b32 	%r624, %r623, %r82, %p207;
	min.s64 	%rd243, %rd242, %rd55;
$L__BB5_64:
	ld.shared.u32 	%r85, [_ZN6thrust24THRUST_300001_SM_1000_NS8cuda_cub4core6detail5shmemE+104];
	ld.shared.u64 	%rd58, [_ZN6thrust24THRUST_300001_SM_1000_NS8cuda_cub4core6detail5shmemE+112];
	setp.lt.s32 	%p208, %r624, %r85;
	mov.u32 	%r625, %r85;
	mov.u64 	%rd244, %rd58;
	@%p208 bra 	$L__BB5_67;
	setp.lt.s32 	%p209, %r85, %r624;
	mov.u32 	%r625, %r624;
	mov.u64 	%rd244, %rd243;
	@%p209 bra 	$L__BB5_67;
	setp.lt.s64 	%p210, %rd243, %rd58;
	selp.b32 	%r625, %r624, %r85, %p210;
	min.s64 	%rd244, %rd243, %rd58;
$L__BB5_67:
	ld.shared.u32 	%r88, [_ZN6thrust24THRUST_300001_SM_1000_NS8cuda_cub4core6detail5shmemE+120];
	ld.shared.u64 	%rd61, [_ZN6thrust24THRUST_300001_SM_1000_NS8cuda_cub4core6detail5shmemE+128];
	setp.lt.s32 	%p211, %r625, %r88;
	mov.u32 	%r677, %r88;
	mov.u64 	%rd285, %rd61;
	@%p211 bra 	$L__BB5_208;
	setp.lt.s32 	%p212, %r88, %r625;
	mov.u32 	%r677, %r625;
	mov.u64 	%rd285, %rd244;
	@%p212 bra 	$L__BB5_208;
	setp.lt.s64 	%p213, %rd244, %rd61;
	selp.b32 	%r677, %r625, %r88, %p213;
	min.s64 	%rd285, %rd244, %rd61;
	bra.uni 	$L__BB5_208;
$L__BB5_70:
	// begin inline asm
	mov.u32 %r375, %laneid;
	// end inline asm
	and.b32  	%r396, %r5, 992;
	add.s32 	%r397, %r396, 32;
	setp.gt.s32 	%p120, %r397, %r4;
	not.b32 	%r398, %r396;
	add.s32 	%r399, %r4, %r398;
	selp.b32 	%r394, %r399, 31, %p120;
	mov.b32 	%r393, 1;
	mov.b32 	%r395, -1;
	// begin inline asm
	shfl.sync.down.b32 %r376, %r613, %r393, %r394, %r395;
	// end inline asm
	// begin inline asm
	shfl.sync.down.b32 %r381, %r382, %r393, %r394, %r395;
	// end inline asm
	mov.b64 	{%r387, %r392}, %rd232;
	// begin inline asm
	shfl.sync.down.b32 %r386, %r387, %r393, %r394, %r395;
	// end inline asm
	// begin inline asm
	shfl.sync.down.b32 %r391, %r392, %r393, %r394, %r395;
	// end inline asm
	mov.b64 	%rd63, {%r386, %r391};
	setp.ge.s32 	%p121, %r375, %r394;
	mov.u32 	%r626, %r613;
	mov.u64 	%rd245, %rd232;
	@%p121 bra 	$L__BB5_74;
	setp.lt.s32 	%p122, %r613, %r376;
	mov.u32 	%r626, %r376;
	mov.u64 	%rd245, %rd63;
	@%p122 bra 	$L__BB5_74;
	setp.lt.s32 	%p123, %r376, %r613;
	mov.u32 	%r626, %r613;
	mov.u64 	%rd245, %rd232;
	@%p123 bra 	$L__BB5_74;
	setp.lt.s64 	%p124, %rd232, %rd63;
	selp.b32 	%r626, %r613, %r376, %p124;
	min.s64 	%rd245, %rd232, %rd63;
$L__BB5_74:
	mov.b32 	%r417, 2;
	mov.b32 	%r419, -1;
	// begin inline asm
	shfl.sync.down.b32 %r400, %r626, %r417, %r394, %r419;
	// end inline asm
	// begin inline asm
	shfl.sync.down.b32 %r405, %r406, %r417, %r394, %r419;
	// end inline asm
	mov.b64 	{%r411, %r416}, %rd245;
	// begin inline asm
	shfl.sync.down.b32 %r410, %r411, %r417, %r394, %r419;
	// end inline asm
	// begin inline asm
	shfl.sync.down.b32 %r415, %r416, %r417, %r394, %r419;
	// end inline asm
	mov.b64 	%rd66, {%r410, %r415};
	add.s32 	%r420, %r375, 2;
	setp.gt.s32 	%p125, %r420, %r394;
	mov.u32 	%r627, %r626;
	mov.u64 	%rd246, %rd245;
	@%p125 bra 	$L__BB5_78;
	setp.lt.s32 	%p126, %r626, %r400;
	mov.u32 	%r627, %r400;
	mov.u64 	%rd246, %rd66;
	@%p126 bra 	$L__BB5_78;
	setp.lt.s32 	%p127, %r400, %r626;
	mov.u32 	%r627, %r626;
	mov.u64 	%rd246, %rd245;
	@%p127 bra 	$L__BB5_78;
	setp.lt.s64 	%p128, %rd245, %rd66;
	selp.b32 	%r627, %r626, %r400, %p128;
	min.s64 	%rd246, %rd245, %rd66;
$L__BB5_78:
	mov.b32 	%r438, 4;
	mov.b32 	%r440, -1;
	// begin inline asm
	shfl.sync.down.b32 %r421, %r627, %r438, %r394, %r440;
	// end inline asm
	// begin inline asm
	shfl.sync.down.b32 %r426, %r427, %r438, %r394, %r440;
	// end inline asm
	mov.b64 	{%r432, %r437}, %rd246;
	// begin inline asm
	shfl.sync.down.b32 %r431, %r432, %r438, %r394, %r440;
	// end inline asm
	// begin inline asm
	shfl.sync.down.b32 %r436, %r437, %r438, %r394, %r440;
	// end inline asm
	mov.b64 	%rd69, {%r431, %r436};
	add.s32 	%r441, %r375, 4;
	setp.gt.s32 	%p129, %r441, %r394;
	mov.u32 	%r628, %r627;
	mov.u64 	%rd247, %rd246;
	@%p129 bra 	$L__BB5_82;
	setp.lt.s32 	%p130, %r627, %r421;
	mov.u32 	%r628, %r421;
	mov.u64 	%rd247, %rd69;
	@%p130 bra 	$L__BB5_82;
	setp.lt.s32 	%p131, %r421, %r627;
	mov.u32 	%r628, %r627;
	mov.u64 	%rd247, %rd246;
	@%p131 bra 	$L__BB5_82;
	setp.lt.s64 	%p132, %rd246, %rd69;
	selp.b32 	%r628, %r627, %r421, %p132;
	min.s64 	%rd247, %rd246, %rd69;
$L__BB5_82:
	mov.b32 	%r459, 8;
	mov.b32 	%r461, -1;
	// begin inline asm
	shfl.sync.down.b32 %r442, %r628, %r459, %r394, %r461;
	// end inline asm
	// begin inline asm
	shfl.sync.down.b32 %r447, %r448, %r459, %r394, %r461;
	// end inline asm
	mov.b64 	{%r453, %r458}, %rd247;
	// begin inline asm
	shfl.sync.down.b32 %r452, %r453, %r459, %r394, %r461;
	// end inline asm
	// begin inline asm
	shfl.sync.down.b32 %r457, %r458, %r459, %r394, %r461;
	// end inline asm
	mov.b64 	%rd72, {%r452, %r457};
	add.s32 	%r462, %r375, 8;
	setp.gt.s32 	%p133, %r462, %r394;
	mov.u32 	%r629, %r628;
	mov.u64 	%rd248, %rd247;
	@%p133 bra 	$L__BB5_86;
	setp.lt.s32 	%p134, %r628, %r442;
	mov.u32 	%r629, %r442;
	mov.u64 	%rd248, %rd72;
	@%p134 bra 	$L__BB5_86;
	setp.lt.s32 	%p135, %r442, %r628;
	mov.u32 	%r629, %r628;
	mov.u64 	%rd248, %rd247;
	@%p135 bra 	$L__BB5_86;
	setp.lt.s64 	%p136, %rd247, %rd72;
	selp.b32 	%r629, %r628, %r442, %p136;
	min.s64 	%rd248, %rd247, %rd72;
$L__BB5_86:
	mov.b32 	%r480, 16;
	mov.b32 	%r482, -1;
	// begin inline asm
	shfl.sync.down.b32 %r463, %r629, %r480, %r394, %r482;
	// end inline asm
	// begin inline asm
	shfl.sync.down.b32 %r468, %r469, %r480, %r394, %r482;
	// end inline asm
	mov.b64 	{%r474, %r479}, %rd248;
	// begin inline asm
	shfl.sync.down.b32 %r473, %r474, %r480, %r394, %r482;
	// end inline asm
	// begin inline asm
	shfl.sync.down.b32 %r478, %r479, %r480, %r394, %r482;
	// end inline asm
	mov.b64 	%rd75, {%r473, %r478};
	add.s32 	%r483, %r375, 16;
	setp.gt.s32 	%p137, %r483, %r394;
	mov.u32 	%r677, %r629;
	mov.u64 	%rd285, %rd248;
	@%p137 bra 	$L__BB5_90;
	setp.lt.s32 	%p138, %r629, %r463;
	mov.u32 	%r677, %r463;
	mov.u64 	%rd285, %rd75;
	@%p138 bra 	$L__BB5_90;
	setp.lt.s32 	%p139, %r463, %r629;
	mov.u32 	%r677, %r629;
	mov.u64 	%rd285, %rd248;
	@%p139 bra 	$L__BB5_90;
	setp.lt.s64 	%p140, %rd248, %rd75;
	selp.b32 	%r677, %r629, %r463, %p140;
	min.s64 	%rd285, %rd248, %rd75;
$L__BB5_90:
	setp.ne.s32 	%p141, %r375, 0;
	@%p141 bra 	$L__BB5_92;
	shr.u32 	%r484, %r5, 1;
	and.b32  	%r485, %r484, 496;
	mov.u32 	%r486, _ZN6thrust24THRUST_300001_SM_1000_NS8cuda_cub4core6detail5shmemE;
	add.s32 	%r487, %r486, %r485;
	st.shared.u32 	[%r487+8], %r677;
	st.shared.u64 	[%r487+16], %rd285;
$L__BB5_92:
	bar.sync 	0;
	setp.ne.s32 	%p142, %r5, 0;
	@%p142 bra 	$L__BB5_208;
	setp.lt.s32 	%p143, %r4, 33;
	mov.u32 	%r631, %r677;
	mov.u64 	%rd250, %rd285;
	@%p143 bra 	$L__BB5_97;
	ld.shared.u32 	%r107, [_ZN6thrust24THRUST_300001_SM_1000_NS8cuda_cub4core6detail5shmemE+24];
	ld.shared.u64 	%rd78, [_ZN6thrust24THRUST_300001_SM_1000_NS8cuda_cub4core6detail5shmemE+32];
	setp.lt.s32 	%p144, %r677, %r107;
	mov.u32 	%r631, %r107;
	mov.u64 	%rd250, %rd78;
	@%p144 bra 	$L__BB5_97;
	setp.lt.s32 	%p145, %r107, %r677;
	mov.u32 	%r631, %r677;
	mov.u64 	%rd250, %rd285;
	@%p145 bra 	$L__BB5_97;
	setp.lt.s64 	%p146, %rd285, %rd78;
	selp.b32 	%r631, %r677, %r107, %p146;
	min.s64 	%rd250, %rd285, %rd78;
$L__BB5_97:
	setp.lt.s32 	%p147, %r4, 65;
	mov.u32 	%r632, %r631;
	mov.u64 	%rd251, %rd250;
	@%p147 bra 	$L__BB5_101;
	ld.shared.u32 	%r110, [_ZN6thrust24THRUST_300001_SM_1000_NS8cuda_cub4core6detail5shmemE+40];
	ld.shared.u64 	%rd81, [_ZN6thrust24THRUST_300001_SM_1000_NS8cuda_cub4core6detail5shmemE+48];
	setp.lt.s32 	%p148, %r631, %r110;
	mov.u32 	%r632, %r110;
	mov.u64 	%rd251, %rd81;
	@%p148 bra 	$L__BB5_101;
	setp.lt.s32 	%p149, %r110, %r631;
	mov.u32 	%r632, %r631;
	mov.u64 	%rd251, %rd250;
	@%p149 bra 	$L__BB5_101;
	setp.lt.s64 	%p150, %rd250, %rd81;
	selp.b32 	%r632, %r631, %r110, %p150;
	min.s64 	%rd251, %rd250, %rd81;
$L__BB5_101:
	setp.lt.s32 	%p151, %r4, 97;
	mov.u32 	%r633, %r632;
	mov.u64 	%rd252, %rd251;
	@%p151 bra 	$L__BB5_105;
	ld.shared.u32 	%r113, [_ZN6thrust24THRUST_300001_SM_1000_NS8cuda_cub4core6detail5shmemE+56];
	ld.shared.u64 	%rd84, [_ZN6thrust24THRUST_300001_SM_1000_NS8cuda_cub4core6detail5shmemE+64];
	setp.lt.s32 	%p152, %r632, %r113;
	mov.u32 	%r633, %r113;
	mov.u64 	%rd252, %rd84;
	@%p152 bra 	$L__BB5_105;
	setp.lt.s32 	%p153, %r113, %r632;
	mov.u32 	%r633, %r632;
	mov.u64 	%rd252, %rd251;
	@%p153 bra 	$L__BB5_105;
	setp.lt.s64 	%p154, %rd251, %rd84;
	selp.b32 	%r633, %r632, %r113, %p154;
	min.s64 	%rd252, %rd251, %rd84;
$L__BB5_105:
	setp.lt.s32 	%p155, %r4, 129;
	mov.u32 	%r634, %r633;
	mov.u64 	%rd253, %rd252;
	@%p155 bra 	$L__BB5_109;
	ld.shared.u32 	%r116, [_ZN6thrust24THRUST_300001_SM_1000_NS8cuda_cub4core6detail5shmemE+72];
	ld.shared.u64 	%rd87, [_ZN6thrust24THRUST_300001_SM_1000_NS8cuda_cub4core6detail5shmemE+80];
	setp.lt.s32 	%p156, %r633, %r116;
	mov.u32 	%r634, %r116;
	mov.u64 	%rd253, %rd87;
	@%p156 bra 	$L__BB5_109;
	setp.lt.s32 	%p157, %r116, %r633;
	mov.u32 	%r634, %r633;
	mov.u64 	%rd253, %rd252;
	@%p157 bra 	$L__BB5_109;
	setp.lt.s64 	%p158, %rd252, %rd87;
	selp.b32 	%r634, %r633, %r116, %p158;
	min.s64 	%rd253, %rd252, %rd87;
$L__BB5_109:
	setp.lt.s32 	%p159, %r4, 161;
	mov.u32 	%r635, %r634;
	mov.u64 	%rd254, %rd253;
	@%p159 bra 	$L__BB5_113;
	ld.shared.u32 	%r119, [_ZN6thrust24THRUST_300001_SM_1000_NS8cuda_cub4core6detail5shmemE+88];
	ld.shared.u64 	%rd90, [_ZN6thrust24THRUST_300001_SM_1000_NS8cuda_cub4core6detail5shmemE+96];
	setp.lt.s32 	%p160, %r634, %r119;
	mov.u32 	%r635, %r119;
	mov.u64 	%rd254, %rd90;
	@%p160 bra 	$L__BB5_113;
	setp.lt.s32 	%p161, %r119, %r634;
	mov.u32 	%r635, %r634;
	mov.u64 	%rd254, %rd253;
	@%p161 bra 	$L__BB5_113;
	setp.lt.s64 	%p162, %rd253, %rd90;
	selp.b32 	%r635, %r634, %r119, %p162;
	min.s64 	%rd254, %rd253, %rd90;
$L__BB5_113:
	setp.lt.s32 	%p163, %r4, 193;
	mov.u32 	%r636, %r635;
	mov.u64 	%rd255, %rd254;
	@%p163 bra 	$L__BB5_117;
	ld.shared.u32 	%r122, [_ZN6thrust24THRUST_300001_SM_1000_NS8cuda_cub4core6detail5shmemE+104];
	ld.shared.u64 	%rd93, [_ZN6thrust24THRUST_300001_SM_1000_NS8cuda_cub4core6detail5shmemE+112];
	setp.lt.s32 	%p164, %r635, %r122;
	mov.u32 	%r636, %r122;
	mov.u64 	%rd255, %rd93;
	@%p164 bra 	$L__BB5_117;
	setp.lt.s32 	%p165, %r122, %r635;
	mov.u32 	%r636, %r635;
	mov.u64 	%rd255, %rd254;
	@%p165 bra 	$L__BB5_117;
	setp.lt.s64 	%p166, %rd254, %rd93;
	selp.b32 	%r636, %r635, %r122, %p166;
	min.s64 	%rd255, %rd254, %rd93;
$L__BB5_117:
	setp.lt.s32 	%p167, %r4, 225;
	mov.u32 	%r677, %r636;
	mov.u64 	%rd285, %rd255;
	@%p167 bra 	$L__BB5_208;
	ld.shared.u32 	%r125, [_ZN6thrust24THRUST_300001_SM_1000_NS8cuda_cub4core6detail5shmemE+120];
	ld.shared.u64 	%rd96, [_ZN6thrust24THRUST_300001_SM_1000_NS8cuda_cub4core6detail5shmemE+128];
	setp.lt.s32 	%p168, %r636, %r125;
	mov.u32 	%r677, %r125;
	mov.u64 	%rd285, %rd96;
	@%p168 bra 	$L__BB5_208;
	setp.lt.s32 	%p169, %r125, %r636;
	mov.u32 	%r677, %r636;
	mov.u64 	%rd285, %rd255;
	@%p169 bra 	$L__BB5_208;
	setp.lt.s64 	%p170, %rd255, %rd96;
	selp.b32 	%r677, %r636, %r125, %p170;
	min.s64 	%rd285, %rd255, %rd96;
	bra.uni 	$L__BB5_208;
$L__BB5_121:
	mov.u32 	%r127, %tid.x;
	cvt.s64.s32 	%rd183, %r2;
	add.s64 	%rd98, %rd3, %rd183;
	cvt.u64.u32 	%rd99, %r127;
	add.s64 	%rd184, %rd99, %rd183;
	shl.b64 	%rd185, %rd184, 2;
	add.s64 	%rd186, %rd2, %rd185;
	ld.global.u32 	%r238, [%rd186];
	add.s32 	%r239, %r127, 256;
	cvt.u64.u32 	%rd187, %r239;
	ld.global.u32 	%r240, [%rd186+1024];
	add.s32 	%r241, %r127, 512;
	cvt.u64.u32 	%rd188, %r241;
	ld.global.u32 	%r242, [%rd186+2048];
	add.s32 	%r243, %r127, 768;
	cvt.u64.u32 	%rd189, %r243;
	ld.global.u32 	%r244, [%rd186+3072];
	or.b32  	%r245, %r127, 1024;
	cvt.u64.u32 	%rd100, %r245;
	add.s64 	%rd273, %rd98, %rd100;
	ld.global.u32 	%r665, [%rd186+4096];
	setp.lt.s32 	%p2, %r238, %r240;
	max.s32 	%r246, %r238, %r240;
	selp.b64 	%rd190, %rd187, %rd99, %p2;
	setp.lt.s32 	%p3, %r246, %r242;
	max.s32 	%r247, %r246, %r242;
	selp.b64 	%rd191, %rd188, %rd190, %p3;
	setp.lt.s32 	%p4, %r247, %r244;
	max.s32 	%r129, %r247, %r244;
	selp.b64 	%rd102, %rd189, %rd191, %p4;
	setp.lt.s32 	%p5, %r129, %r665;
	@%p5 bra 	$L__BB5_123;
	setp.lt.s32 	%p6, %r665, %r129;
	setp.lt.u64 	%p7, %rd102, %rd100;
	or.pred  	%p8, %p6, %p7;
	selp.b32 	%r665, %r129, %r665, %p8;
	add.s64 	%rd192, %rd98, %rd102;
	selp.b64 	%rd273, %rd192, %rd273, %p8;
$L__BB5_123:
	setp.le.s32 	%p9, %r235, %r3;
	@%p9 bra 	$L__BB5_164;
	setp.ne.s32 	%p10, %r127, 0;
	@%p10 bra 	$L__BB5_126;
	atom.global.add.u32 	%r248, [%rd1+4], 1280;
	add.s32 	%r249, %r248, %r3;
	st.shared.u32 	[_ZN6thrust24THRUST_300001_SM_1000_NS8cuda_cub4core6detail5shmemE+152], %r249;
$L__BB5_126:
	bar.sync 	0;
	ld.shared.u32 	%r646, [_ZN6thrust24THRUST_300001_SM_1000_NS8cuda_cub4core6detail5shmemE+152];
	add.s32 	%r250, %r646, 1280;
	setp.gt.s32 	%p11, %r250, %r235;
	@%p11 bra 	$L__BB5_141;
	mov.u32 	%r639, %r665;
	mov.u64 	%rd257, %rd273;
$L__BB5_128:
	cvt.s64.s32 	%rd193, %r646;
	add.s64 	%rd194, %rd99, %rd193;
	shl.b64 	%rd195, %rd194, 2;
	add.s64 	%rd196, %rd2, %rd195;
	add.s64 	%rd258, %rd194, %rd3;
	ld.global.u32 	%r640, [%rd196];
	add.s64 	%rd259, %rd258, 256;
	ld.global.u32 	%r641, [%rd196+1024];
	add.s64 	%rd260, %rd258, 512;
	ld.global.u32 	%r642, [%rd196+2048];
	add.s64 	%rd261, %rd258, 768;
	ld.global.u32 	%r643, [%rd196+3072];
	add.s64 	%rd273, %rd258, 1024;
	ld.global.u32 	%r665, [%rd196+4096];
	setp.lt.s32 	%p12, %r639, %r640;
	@%p12 bra 	$L__BB5_130;
	setp.lt.s32 	%p13, %r640, %r639;
	setp.lt.s64 	%p14, %rd257, %rd258;
	or.pred  	%p15, %p13, %p14;
	selp.b32 	%r640, %r639, %r640, %p15;
	selp.b64 	%rd258, %rd257, %rd258, %p15;
$L__BB5_130:
	setp.lt.s32 	%p16, %r640, %r641;
	@%p16 bra 	$L__BB5_132;
	setp.lt.s32 	%p17, %r641, %r640;
	setp.lt.s64 	%p18, %rd258, %rd259;
	or.pred  	%p19, %p17, %p18;
	selp.b32 	%r641, %r640, %r641, %p19;
	selp.b64 	%rd259, %rd258, %rd259, %p19;
$L__BB5_132:
	setp.lt.s32 	%p20, %r641, %r642;
	@%p20 bra 	$L__BB5_134;
	setp.lt.s32 	%p21, %r642, %r641;
	setp.lt.s64 	%p22, %rd259, %rd260;
	or.pred  	%p23, %p21, %p22;
	selp.b32 	%r642, %r641, %r642, %p23;
	selp.b64 	%rd260, %rd259, %rd260, %p23;
$L__BB5_134:
	setp.lt.s32 	%p24, %r642, %r643;
	@%p24 bra 	$L__BB5_136;
	setp.lt.s32 	%p25, %r643, %r642;
	setp.lt.s64 	%p26, %rd260, %rd261;
	or.pred  	%p27, %p25, %p26;
	selp.b32 	%r643, %r642, %r643, %p27;
	selp.b64 	%rd261, %rd260, %rd261, %p27;
$L__BB5_136:
	setp.lt.s32 	%p28, %r643, %r665;
	@%p28 bra 	$L__BB5_138;
	setp.lt.s32 	%p29, %r665, %r643;
	setp.lt.s64 	%p30, %rd261, %rd273;
	or.pred  	%p31, %p29, %p30;
	selp.b32 	%r665, %r643, %r665, %p31;
	selp.b64 	%rd273, %rd261, %rd273, %p31;
$L__BB5_138:
	setp.ne.s32 	%p32, %r127, 0;
	bar.sync 	0;
	@%p32 bra 	$L__BB5_140;
	atom.global.add.u32 	%r251, [%rd1+4], 1280;
	add.s32 	%r252, %r251, %r3;
	st.shared.u32 	[_ZN6thrust24THRUST_300001_SM_1000_NS8cuda_cub4core6detail5shmemE+152], %r252;
$L__BB5_140:
	bar.sync 	0;
	ld.shared.u32 	%r646, [_ZN6thrust24THRUST_300001_SM_1000_NS8cuda_cub4core6detail5shmemE+152];
	add.s32 	%r253, %r646, 1280;
	setp.le.s32 	%p33, %r253, %r235;
	mov.u32 	%r639, %r665;
	mov.u64 	%rd257, %rd273;
	@%p33 bra 	$L__BB5_128;
$L__BB5_141:
	setp.le.s32 	%p34, %r235, %r646;
	@%p34 bra 	$L__BB5_164;
	sub.s32 	%r153, %r235, %r646;
	setp.ge.s32 	%p35, %r127, %r153;
	@%p35 bra 	$L__BB5_164;
	not.b32 	%r255, %r127;
	add.s32 	%r256, %r235, %r255;
	sub.s32 	%r154, %r256, %r646;
	and.b32  	%r257, %r154, 768;
	setp.eq.s32 	%p36, %r257, 768;
	mov.u32 	%r652, %r127;
	@%p36 bra 	$L__BB5_149;
	add.s32 	%r648, %r127, %r646;
	shr.u32 	%r258, %r154, 8;
	add.s32 	%r259, %r258, 1;
	and.b32  	%r260, %r259, 3;
	neg.s32 	%r647, %r260;
	mov.u32 	%r652, %r127;
$L__BB5_145:
	.pragma "nounroll";
	mov.u64 	%rd122, %rd273;
	mov.u32 	%r160, %r665;
	cvt.s64.s32 	%rd198, %r648;
	add.s64 	%rd123, %rd3, %rd198;
	mul.wide.s32 	%rd199, %r648, 4;
	add.s64 	%rd200, %rd2, %rd199;
	ld.global.u32 	%r161, [%rd200];
	setp.lt.s32 	%p37, %r160, %r161;
	mov.u32 	%r665, %r161;
	mov.u64 	%rd273, %rd123;
	@%p37 bra 	$L__BB5_148;
	setp.lt.s32 	%p38, %r161, %r160;
	mov.u32 	%r665, %r160;
	mov.u64 	%rd273, %rd122;
	@%p38 bra 	$L__BB5_148;
	setp.lt.s64 	%p39, %rd122, %rd123;
	selp.b32 	%r665, %r160, %r161, %p39;
	min.s64 	%rd273, %rd122, %rd123;
$L__BB5_148:
	add.s32 	%r652, %r652, 256;
	add.s32 	%r648, %r648, 256;
	add.s32 	%r647, %r647, 1;
	setp.ne.s32 	%p40, %r647, 0;
	@%p40 bra 	$L__BB5_145;
$L__BB5_149:
	setp.lt.u32 	%p41, %r154, 768;
	@%p41 bra 	$L__BB5_164;
	add.s32 	%r655, %r652, %r646;
	add.s32 	%r658, %r655, 256;
	add.s32 	%r657, %r655, 512;
	add.s32 	%r656, %r655, 768;
	add.s64 	%rd128, %rd2, 2048;
$L__BB5_151:
	cvt.s64.s32 	%rd201, %r658;
	add.s64 	%rd130, %rd3, %rd201;
	cvt.s64.s32 	%rd202, %r657;
	add.s64 	%rd131, %rd3, %rd202;
	cvt.s64.s32 	%rd203, %r656;
	add.s64 	%rd132, %rd3, %rd203;
	cvt.s64.s32 	%rd204, %r655;
	mul.wide.s32 	%rd205, %r655, 4;
	add.s64 	%rd133, %rd128, %rd205;
	add.s64 	%rd134, %rd3, %rd204;
	ld.global.u32 	%r180, [%rd133+-2048];
	setp.lt.s32 	%p42, %r665, %r180;
	mov.u32 	%r661, %r180;
	mov.u64 	%rd269, %rd134;
	@%p42 bra 	$L__BB5_154;
	setp.lt.s32 	%p43, %r180, %r665;
	mov.u32 	%r661, %r665;
	mov.u64 	%rd269, %rd273;
	@%p43 bra 	$L__BB5_154;
	setp.lt.s64 	%p44, %rd273, %rd134;
	selp.b32 	%r661, %r665, %r180, %p44;
	min.s64 	%rd269, %rd273, %rd134;
$L__BB5_154:
	ld.global.u32 	%r183, [%rd133+-1024];
	setp.lt.s32 	%p45, %r661, %r183;
	mov.u32 	%r662, %r183;
	mov.u64 	%rd270, %rd130;
	@%p45 bra 	$L__BB5_157;
	setp.lt.s32 	%p46, %r183, %r661;
	mov.u32 	%r662, %r661;
	mov.u64 	%rd270, %rd269;
	@%p46 bra 	$L__BB5_157;
	setp.lt.s64 	%p47, %rd269, %rd130;
	selp.b32 	%r662, %r661, %r183, %p47;
	min.s64 	%rd270, %rd269, %rd130;
$L__BB5_157:
	ld.global.u32 	%r186, [%rd133];
	setp.lt.s32 	%p48, %r662, %r186;
	mov.u32 	%r663, %r186;
	mov.u64 	%rd271, %rd131;
	@%p48 bra 	$L__BB5_160;
	setp.lt.s32 	%p49, %r186, %r662;
	mov.u32 	%r663, %r662;
	mov.u64 	%rd271, %rd270;
	@%p49 bra 	$L__BB5_160;
	setp.lt.s64 	%p50, %rd270, %rd131;
	selp.b32 	%r663, %r662, %r186, %p50;
	min.s64 	%rd271, %rd270, %rd131;
$L__BB5_160:
	ld.global.u32 	%r189, [%rd133+1024];
	setp.lt.s32 	%p51, %r663, %r189;
	mov.u32 	%r665, %r189;
	mov.u64 	%rd273, %rd132;
	@%p51 bra 	$L__BB5_163;
	setp.lt.s32 	%p52, %r189, %r663;
	mov.u32 	%r665, %r663;
	mov.u64 	%rd273, %rd271;
	@%p52 bra 	$L__BB5_163;
	setp.lt.s64 	%p53, %rd271, %rd132;
	selp.b32 	%r665, %r663, %r189, %p53;
	min.s64 	%rd273, %rd271, %rd132;
$L__BB5_163:
	add.s32 	%r652, %r652, 1024;
	add.s32 	%r658, %r658, 1024;
	add.s32 	%r657, %r657, 1024;
	add.s32 	%r656, %r656, 1024;
	add.s32 	%r655, %r655, 1024;
	setp.lt.s32 	%p54, %r652, %r153;
	@%p54 bra 	$L__BB5_151;
$L__BB5_164:
	// begin inline asm
	mov.u32 %r261, %laneid;
	// end inline asm
	mov.b32 	%r279, 1;
	mov.b32 	%r280, 31;
	mov.b32 	%r281, -1;
	// begin inline asm
	shfl.sync.down.b32 %r262, %r665, %r279, %r280, %r281;
	// end inline asm
	// begin inline asm
	shfl.sync.down.b32 %r267, %r268, %r279, %r280, %r281;
	// end inline asm
	mov.b64 	{%r273, %r278}, %rd273;
	// begin inline asm
	shfl.sync.down.b32 %r272, %r273, %r279, %r280, %r281;
	// end inline asm
	// begin inline asm
	shfl.sync.down.b32 %r277, %r278, %r279, %r280, %r281;
	// end inline asm
	mov.b64 	%rd144, {%r272, %r277};
	setp.gt.s32 	%p55, %r261, 30;
	mov.u32 	%r666, %r665;
	mov.u64 	%rd274, %rd273;
	@%p55 bra 	$L__BB5_168;
	setp.lt.s32 	%p56, %r665, %r262;
	mov.u32 	%r666, %r262;
	mov.u64 	%rd274, %rd144;
	@%p56 bra 	$L__BB5_168;
	setp.lt.s32 	%p57, %r262, %r665;
	mov.u32 	%r666, %r665;
	mov.u64 	%rd274, %rd273;
	@%p57 bra 	$L__BB5_168;
	setp.lt.s64 	%p58, %rd273, %rd144;
	selp.b32 	%r666, %r665, %r262, %p58;
	min.s64 	%rd274, %rd273, %rd144;
$L__BB5_168:
	mov.b32 	%r299, 2;
	mov.b32 	%r300, 31;
	mov.b32 	%r301, -1;
	// begin inline asm
	shfl.sync.down.b32 %r282, %r666, %r299, %r300, %r301;
	// end inline asm
	// begin inline asm
	shfl.sync.down.b32 %r287, %r288, %r299, %r300, %r301;
	// end inline asm
	mov.b64 	{%r293, %r298}, %rd274;
	// begin inline asm
	shfl.sync.down.b32 %r292, %r293, %r299, %r300, %r301;
	// end inline asm
	// begin inline asm
	shfl.sync.down.b32 %r297, %r298, %r299, %r300, %r301;
	// end inline asm
	mov.b64 	%rd147, {%r292, %r297};
	setp.gt.s32 	%p59, %r261, 29;
	mov.u32 	%r667, %r666;
	mov.u64 	%rd275, %rd274;
	@%p59 bra 	$L__BB5_172;
	setp.lt.s32 	%p60, %r666, %r282;
	mov.u32 	%r667, %r282;
	mov.u64 	%rd275, %rd147;
	@%p60 bra 	$L__BB5_172;
	setp.lt.s32 	%p61, %r282, %r666;
	mov.u32 	%r667, %r666;
	mov.u64 	%rd275, %rd274;
	@%p61 bra 	$L__BB5_172;
	setp.lt.s64 	%p62, %rd274, %rd147;
	selp.b32 	%r667, %r666, %r282, %p62;
	min.s64 	%rd275, %rd274, %rd147;
$L__BB5_172:
	mov.b32 	%r319, 4;
	mov.b32 	%r320, 31;
	mov.b32 	%r321, -1;
	// begin inline asm
	shfl.sync.down.b32 %r302, %r667, %r319, %r320, %r321;
	// end inline asm
	// begin inline asm
	shfl.sync.down.b32 %r307, %r308, %r319, %r320, %r321;
	// end inline asm
	mov.b64 	{%r313, %r318}, %rd275;
	// begin inline asm
	shfl.sync.down.b32 %r312, %r313, %r319, %r320, %r321;
	// end inline asm
	// begin inline asm
	shfl.sync.down.b32 %r317, %r318, %r319, %r320, %r321;
	// end inline asm
	mov.b64 	%rd150, {%r312, %r317};
	setp.gt.s32 	%p63, %r261, 27;
	mov.u32 	%r668, %r667;
	mov.u64 	%rd276, %rd275;
	@%p63 bra 	$L__BB5_176;
	setp.lt.s32 	%p64, %r667, %r302;
	mov.u32 	%r668, %r302;
	mov.u64 	%rd276, %rd150;
	@%p64 bra 	$L__BB5_176;
	setp.lt.s32 	%p65, %r302, %r667;
	mov.u32 	%r668, %r667;
	mov.u64 	%rd276, %rd275;
	@%p65 bra 	$L__BB5_176;
	setp.lt.s64 	%p66, %rd275, %rd150;
	selp.b32 	%r668, %r667, %r302, %p66;
	min.s64 	%rd276, %rd275, %rd150;
$L__BB5_176:
	mov.b32 	%r339, 8;
	mov.b32 	%r340, 31;
	mov.b32 	%r341, -1;
	// begin inline asm
	shfl.sync.down.b32 %r322, %r668, %r339, %r340, %r341;
	// end inline asm
	// begin inline asm
	shfl.sync.down.b32 %r327, %r328, %r339, %r340, %r341;
	// end inline asm
	mov.b64 	{%r333, %r338}, %rd276;
	// begin inline asm
	shfl.sync.down.b32 %r332, %r333, %r339, %r340, %r341;
	// end inline asm
	// begin inline asm
	shfl.sync.down.b32 %r337, %r338, %r339, %r340, %r341;
	// end inline asm
	mov.b64 	%rd153, {%r332, %r337};
	setp.gt.s32 	%p67, %r261, 23;
	mov.u32 	%r669, %r668;
	mov.u64 	%rd277, %rd276;
	@%p67 bra 	$L__BB5_180;
	setp.lt.s32 	%p68, %r668, %r322;
	mov.u32 	%r669, %r322;
	mov.u64 	%rd277, %rd153;
	@%p68 bra 	$L__BB5_180;
	setp.lt.s32 	%p69, %r322, %r668;
	mov.u32 	%r669, %r668;
	mov.u64 	%rd277, %rd276;
	@%p69 bra 	$L__BB5_180;
	setp.lt.s64 	%p70, %rd276, %rd153;
	selp.b32 	%r669, %r668, %r322, %p70;
	min.s64 	%rd277, %rd276, %rd153;
$L__BB5_180:
	mov.b32 	%r359, 16;
	mov.b32 	%r360, 31;
	mov.b32 	%r361, -1;
	// begin inline asm
	shfl.sync.down.b32 %r342, %r669, %r359, %r360, %r361;
	// end inline asm
	// begin inline asm
	shfl.sync.down.b32 %r347, %r348, %r359, %r360, %r361;
	// end inline asm
	mov.b64 	{%r353, %r358}, %rd277;
	// begin inline asm
	shfl.sync.down.b32 %r352, %r353, %r359, %r360, %r361;
	// end inline asm
	// begin inline asm
	shfl.sync.down.b32 %r357, %r358, %r359, %r360, %r361;
	// end inline asm
	mov.b64 	%rd156, {%r352, %r357};
	setp.gt.s32 	%p71, %r261, 15;
	mov.u32 	%r677, %r669;
	mov.u64 	%rd285, %rd277;
	@%p71 bra 	$L__BB5_184;
	setp.lt.s32 	%p72, %r669, %r342;
	mov.u32 	%r677, %r342;
	mov.u64 	%rd285, %rd156;
	@%p72 bra 	$L__BB5_184;
	setp.lt.s32 	%p73, %r342, %r669;
	mov.u32 	%r677, %r669;
	mov.u64 	%rd285, %rd277;
	@%p73 bra 	$L__BB5_184;
	setp.lt.s64 	%p74, %rd277, %rd156;
	selp.b32 	%r677, %r669, %r342, %p74;
	min.s64 	%rd285, %rd277, %rd156;
$L__BB5_184:
	setp.ne.s32 	%p75, %r261, 0;
	@%p75 bra 	$L__BB5_186;
	shr.u32 	%r362, %r127, 1;
	and.b32  	%r363, %r362, 496;
	mov.u32 	%r364, _ZN6thrust24THRUST_300001_SM_1000_NS8cuda_cub4core6detail5shmemE;
	add.s32 	%r365, %r364, %r363;
	st.shared.u32 	[%r365+8], %r677;
	st.shared.u64 	[%r365+16], %rd285;
$L__BB5_186:
	bar.sync 	0;
	setp.ne.s32 	%p76, %r127, 0;
	@%p76 bra 	$L__BB5_208;
	ld.shared.u32 	%r214, [_ZN6thrust24THRUST_300001_SM_1000_NS8cuda_cub4core6detail5shmemE+24];
	ld.shared.u64 	%rd159, [_ZN6thrust24THRUST_300001_SM_1000_NS8cuda_cub4core6detail5shmemE+32];
	setp.lt.s32 	%p77, %r677, %r214;
	mov.u32 	%r671, %r214;
	mov.u64 	%rd279, %rd159;
	@%p77 bra 	$L__BB5_190;
	setp.lt.s32 	%p78, %r214, %r677;
	mov.u32 	%r671, %r677;
	mov.u64 	%rd279, %rd285;
	@%p78 bra 	$L__BB5_190;
	setp.lt.s64 	%p79, %rd285, %rd159;
	selp.b32 	%r671, %r677, %r214, %p79;
	min.s64 	%rd279, %rd285, %rd159;
$L__BB5_190:
	ld.shared.u32 	%r217, [_ZN6thrust24THRUST_300001_SM_1000_NS8cuda_cub4core6detail5shmemE+40];
	ld.shared.u64 	%rd162, [_ZN6thrust24THRUST_300001_SM_1000_NS8cuda_cub4core6detail5shmemE+48];
	setp.lt.s32 	%p80, %r671, %r217;
	mov.u32 	%r672, %r217;
	mov.u64 	%rd280, %rd162;
	@%p80 bra 	$L__BB5_193;
	setp.lt.s32 	%p81, %r217, %r671;
	mov.u32 	%r672, %r671;
	mov.u64 	%rd280, %rd279;
	@%p81 bra 	$L__BB5_193;
	setp.lt.s64 	%p82, %rd279, %rd162;
	selp.b32 	%r672, %r671, %r217, %p82;
	min.s64 	%rd280, %rd279, %rd162;
$L__BB5_193:
	ld.shared.u32 	%r220, [_ZN6thrust24THRUST_300001_SM_1000_NS8cuda_cub4core6detail5shmemE+56];
	ld.shared.u64 	%rd165, [_ZN6thrust24THRUST_300001_SM_1000_NS8cuda_cub4core6detail5shmemE+64];
	setp.lt.s32 	%p83, %r672, %r220;
	mov.u32 	%r673, %r220;
	mov.u64 	%rd281, %rd165;
	@%p83 bra 	$L__BB5_196;
	setp.lt.s32 	%p84, %r220, %r672;
	mov.u32 	%r673, %r672;
	mov.u64 	%rd281, %rd280;
	@%p84 bra 	$L__BB5_196;
	setp.lt.s64 	%p85, %rd280, %rd165;
	selp.b32 	%r673, %r672, %r220, %p85;
	min.s64 	%rd281, %rd280, %rd165;
$L__BB5_196:
	ld.shared.u32 	%r223, [_ZN6thrust24THRUST_300001_SM_1000_NS8cuda_cub4core6detail5shmemE+72];
	ld.shared.u64 	%rd168, [_ZN6thrust24THRUST_300001_SM_1000_NS8cuda_cub4core6detail5shmemE+80];
	setp.lt.s32 	%p86, %r673, %r223;
	mov.u32 	%r674, %r223;
	mov.u64 	%rd282, %rd168;
	@%p86 bra 	$L__BB5_199;
	setp.lt.s32 	%p87, %r223, %r673;
	mov.u32 	%r674, %r673;
	mov.u64 	%rd282, %rd281;
	@%p87 bra 	$L__BB5_199;
	setp.lt.s64 	%p88, %rd281, %rd168;
	selp.b32 	%r674, %r673, %r223, %p88;
	min.s64 	%rd282, %rd281, %rd168;
$L__BB5_199:
	ld.shared.u32 	%r226, [_ZN6thrust24THRUST_300001_SM_1000_NS8cuda_cub4core6detail5shmemE+88];
	ld.shared.u64 	%rd171, [_ZN6thrust24THRUST_300001_SM_1000_NS8cuda_cub4core6detail5shmemE+96];
	setp.lt.s32 	%p89, %r674, %r226;
	mov.u32 	%r675, %r226;
	mov.u64 	%rd283, %rd171;
	@%p89 bra 	$L__BB5_202;
	setp.lt.s32 	%p90, %r226, %r674;
	mov.u32 	%r675, %r674;
	mov.u64 	%rd283, %rd282;
	@%p90 bra 	$L__BB5_202;
	setp.lt.s64 	%p91, %rd282, %rd171;
	selp.b32 	%r675, %r674, %r226, %p91;
	min.s64 	%rd283, %rd282, %rd171;
$L__BB5_202:
	ld.shared.u32 	%r229, [_ZN6thrust24THRUST_300001_SM_1000_NS8cuda_cub4core6detail5shmemE+104];
	ld.shared.u64 	%rd174, [_ZN6thrust24THRUST_300001_SM_1000_NS8cuda_cub4core6detail5shmemE+112];
	setp.lt.s32 	%p92, %r675, %r229;
	mov.u32 	%r676, %r229;
	mov.u64 	%rd284, %rd174;
	@%p92 bra 	$L__BB5_205;
	setp.lt.s32 	%p93, %r229, %r675;
	mov.u32 	%r676, %r675;
	mov.u64 	%rd284, %rd283;
	@%p93 bra 	$L__BB5_205;
	setp.lt.s64 	%p94, %rd283, %rd174;
	selp.b32 	%r676, %r675, %r229, %p94;
	min.s64 	%rd284, %rd283, %rd174;
$L__BB5_205:
	ld.shared.u32 	%r232, [_ZN6thrust24THRUST_300001_SM_1000_NS8cuda_cub4core6detail5shmemE+120];
	ld.shared.u64 	%rd177, [_ZN6thrust24THRUST_300001_SM_1000_NS8cuda_cub4core6detail5shmemE+128];
	setp.lt.s32 	%p95, %r676, %r232;
	mov.u32 	%r677, %r232;
	mov.u64 	%rd285, %rd177;
	@%p95 bra 	$L__BB5_208;
	setp.lt.s32 	%p96, %r232, %r676;
	mov.u32 	%r677, %r676;
	mov.u64 	%rd285, %rd284;
	@%p96 bra 	$L__BB5_208;
	setp.lt.s64 	%p97, %rd284, %rd177;
	selp.b32 	%r677, %r676, %r232, %p97;
	min.s64 	%rd285, %rd284, %rd177;
$L__BB5_208:
	mov.u32 	%r593, %tid.x;
	setp.ne.s32 	%p214, %r593, 0;
	@%p214 bra 	$L__BB5_210;
	ld.param.u64 	%rd222, [_ZN6thrust24THRUST_300001_SM_1000_NS8cuda_cub4core6detail13_kernel_agentINS1_8__reduce11ReduceAgentINS0_12zip_iteratorIN4cuda3std3__45tupleIJNS0_10device_ptrIiEENS0_17counting_iteratorIlNS0_11use_defaultESF_SF_EEEEEEEPNSB_IJilEEESJ_iNS1_9__extrema9arg_max_fIilNSA_4lessIiEEEEEEJSI_SK_iN3cub18CUB_300001_SM_100013GridEvenShareIiEENSS_9GridQueueIjEESP_EEEvDpT0__param_1];
	cvta.to.global.u64 	%rd219, %rd222;
	mul.wide.u32 	%rd220, %r1, 16;
	add.s64 	%rd221, %rd219, %rd220;
	st.global.u32 	[%rd221], %r677;
	st.global.u64 	[%rd221+8], %rd285;
$L__BB5_210:
	ret;

}
	// .globl	_ZN6thrust24THRUST_300001_SM_1000_NS8cuda_cub4core6detail13_kernel_agentINS1_8__reduce10DrainAgentIiEEJN3cub18CUB_300001_SM_10009GridQueueIjEEiEEEvDpT0_
.visible .entry _ZN6thrust24THRUST_300001_SM_1000_NS8cuda_cub4core6detail13_kernel_agentINS1_8__reduce10DrainAgentIiEEJN3cub18CUB_300001_SM_10009GridQueueIjEEiEEEvDpT0_(
	.param .align 8 .b8 _ZN6thrust24THRUST_300001_SM_1000_NS8cuda_cub4core6detail13_kernel_agentINS1_8__reduce10DrainAgentIiEEJN3cub18CUB_300001_SM_10009GridQueueIjEEiEEEvDpT0__param_0[8],
	.param .u32 _ZN6thrust24THRUST_300001_SM_1000_NS8cuda_cub4core6detail13_kernel_agentINS1_8__reduce10DrainAgentIiEEJN3cub18CUB_300001_SM_10009GridQueueIjEEiEEEvDpT0__param_1
)
.maxntid 1
{
	.reg .b32 	%r<3>;
	.reg .b64 	%rd<3>;

	ld.param.u64 	%rd1, [_ZN6thrust24THRUST_300001_SM_1000_NS8cuda_cub4core6detail13_kernel_agentINS1_8__reduce10DrainAgentIiEEJN3cub18CUB_300001_SM_10009GridQueueIjEEiEEEvDpT0__param_0];
	ld.param.u32 	%r1, [_ZN6thrust24THRUST_300001_SM_1000_NS8cuda_cub4core6detail13_kernel_agentINS1_8__reduce10DrainAgentIiEEJN3cub18CUB_300001_SM_10009GridQueueIjEEiEEEvDpT0__param_1];
	cvta.to.global.u64 	%rd2, %rd1;
	st.global.u32 	[%rd2], %r1;
	mov.b32 	%r2, 0;
	st.global.u32 	[%rd2+4], %r2;
	ret;

}
	// .globl	_ZN6thrust24THRUST_300001_SM_1000_NS8cuda_cub4core6detail13_kernel_agentINS1_8__reduce11ReduceAgentIPN4cuda3std3__45tupleIJilEEESC_SB_iNS1_9__extrema9arg_max_fIilNS9_4lessIiEEEEEEJSC_SC_iSH_EEEvDpT0_
.visible .entry _ZN6thrust24THRUST_300001_SM_1000_NS8cuda_cub4core6detail13_kernel_agentINS1_8__reduce11ReduceAgentIPN4cuda3std3__45tupleIJilEEESC_SB_iNS1_9__extrema9arg_max_fIilNS9_4lessIiEEEEEEJSC_SC_iSH_EEEvDpT0_(
	.param .u64 .ptr .align 1 _ZN6thrust24THRUST_300001_SM_1000_NS8cuda_cub4core6detail13_kernel_agentINS1_8__reduce11ReduceAgentIPN4cuda3std3__45tupleIJilEEESC_SB_iNS1_9__extrema9arg_max_fIilNS9_4lessIiEEEEEEJSC_SC_iSH_EEEvDpT0__param_0,
	.param .u64 .ptr .align 1 _ZN6thrust24THRUST_300001_SM_1000_NS8cuda_cub4core6detail13_kernel_agentINS1_8__reduce11ReduceAgentIPN4cuda3std3__45tupleIJilEEESC_SB_iNS1_9__extrema9arg_max_fIilNS9_4lessIiEEEEEEJSC_SC_iSH_EEEvDpT0__param_1,
	.param .u32 _ZN6thrust24THRUST_300001_SM_1000_NS8cuda_cub4core6detail13_kernel_agentINS1_8__reduce11ReduceAgentIPN4cuda3std3__45tupleIJilEEESC_SB_iNS1_9__extrema9arg_max_fIilNS9_4lessIiEEEEEEJSC_SC_iSH_EEEvDpT0__param_2,
	.param .align 1 .b8 _ZN6thrust24THRUST_300001_SM_1000_NS8cuda_cub4core6detail13_kernel_agentINS1_8__reduce11ReduceAgentIPN4cuda3std3__45tupleIJilEEESC_SB_iNS1_9__extrema9arg_max_fIilNS9_4lessIiEEEEEEJSC_SC_iSH_EEEvDpT0__param_3[1]
)
.maxntid 256
{
	.reg .pred 	%p<222>;
	.reg .b32 	%r<637>;
	.reg .b64 	%rd<356>;

	ld.param.u64 	%rd186, [_ZN6thrust24THRUST_300001_SM_1000_NS8cuda_cub4core6detail13_kernel_agentINS1_8__reduce11ReduceAgentIPN4cuda3std3__45tupleIJilEEESC_SB_iNS1_9__extrema9arg_max_fIilNS9_4lessIiEEEEEEJSC_SC_iSH_EEEvDpT0__param_0];
	ld.param.u64 	%rd187, [_ZN6thrust24THRUST_300001_SM_1000_NS8cuda_cub4core6detail13_kernel_agentINS1_8__reduce11ReduceAgentIPN4cuda3std3__45tupleIJilEEESC_SB_iNS1_9__extrema9arg_max_fIilNS9_4lessIiEEEEEEJSC_SC_iSH_EEEvDpT0__param_1];
	ld.param.u32 	%r215, [_ZN6thrust24THRUST_300001_SM_1000_NS8cuda_cub4core6detail13_kernel_agentINS1_8__reduce11ReduceAgentIPN4cuda3std3__45tupleIJilEEESC_SB_iNS1_9__extrema9arg_max_fIilNS9_4lessIiEEEEEEJSC_SC_iSH_EEEvDpT0__param_2];
	setp.eq.s32 	%p1, %r215, 0;
	@%p1 bra 	$L__BB7_211;
	setp.gt.s32 	%p2, %r215, 1279;
	@%p2 bra 	$L__BB7_121;
	mov.u32 	%r1, %tid.x;
	setp.ge.s32 	%p105, %r1, %r215;
	mov.b32 	%r572, 0;
	mov.b64 	%rd298, 0;
	mov.u32 	%r564, %r1;
	@%p105 bra 	$L__BB7_4;
	mul.wide.u32 	%rd263, %r1, 16;
	add.s64 	%rd260, %rd186, %rd263;
	// begin inline asm
	ld.global.nc.u64 %rd259, [%rd260];
	// end inline asm
	add.s64 	%rd262, %rd260, 8;
	// begin inline asm
	ld.global.nc.u64 %rd298, [%rd262];
	// end inline asm
	cvt.u32.u64 	%r572, %rd259;
	add.s32 	%r564, %r1, 256;
$L__BB7_4:
	setp.ge.s32 	%p106, %r564, %r215;
	@%p106 bra 	$L__BB7_25;
	not.b32 	%r334, %r564;
	add.s32 	%r6, %r215, %r334;
	and.b32  	%r335, %r6, 768;
	setp.eq.s32 	%p107, %r335, 768;
	@%p107 bra 	$L__BB7_11;
	mul.wide.u32 	%rd265, %r564, 16;
	add.s64 	%rd289, %rd186, %rd265;
	shr.u32 	%r336, %r6, 8;
	add.s32 	%r337, %r336, 1;
	and.b32  	%r338, %r337, 3;
	neg.s32 	%r560, %r338;
$L__BB7_7:
	.pragma "nounroll";
	mov.u64 	%rd5, %rd298;
	mov.u32 	%r10, %r572;
	// begin inline asm
	ld.global.nc.u64 %rd266, [%rd289];
	// end inline asm
	add.s64 	%rd269, %rd289, 8;
	// begin inline asm
	ld.global.nc.u64 %rd268, [%rd269];
	// end inline asm
	cvt.u32.u64 	%r11, %rd266;
	setp.lt.s32 	%p108, %r10, %r11;
	mov.u64 	%rd298, %rd268;
	mov.u32 	%r572, %r11;
	@%p108 bra 	$L__BB7_10;
	setp.lt.s32 	%p109, %r11, %r10;
	mov.u64 	%rd298, %rd5;
	mov.u32 	%r572, %r10;
	@%p109 bra 	$L__BB7_10;
	setp.lt.s64 	%p110, %rd5, %rd268;
	min.s64 	%rd298, %rd5, %rd268;
	selp.b32 	%r572, %r10, %r11, %p110;
$L__BB7_10:
	add.s32 	%r564, %r564, 256;
	add.s64 	%rd289, %rd289, 4096;
	add.s32 	%r560, %r560, 1;
	setp.ne.s32 	%p111, %r560, 0;
	@%p111 bra 	$L__BB7_7;
$L__BB7_11:
	setp.lt.u32 	%p112, %r6, 768;
	@%p112 bra 	$L__BB7_25;
$L__BB7_12:
	mul.wide.s32 	%rd274, %r564, 16;
	add.s64 	%rd271, %rd186, %rd274;
	// begin inline asm
	ld.global.nc.u64 %rd270, [%rd271];
	// end inline asm
	add.s64 	%rd273, %rd271, 8;
	// begin inline asm
	ld.global.nc.u64 %rd272, [%rd273];
	// end inline asm
	cvt.u32.u64 	%r21, %rd270;
	setp.lt.s32 	%p113, %r572, %r21;
	mov.u64 	%rd295, %rd272;
	mov.u32 	%r569, %r21;
	@%p113 bra 	$L__BB7_15;
	setp.lt.s32 	%p114, %r21, %r572;
	mov.u64 	%rd295, %rd298;
	mov.u32 	%r569, %r572;
	@%p114 bra 	$L__BB7_15;
	setp.lt.s64 	%p115, %rd298, %rd272;
	min.s64 	%rd295, %rd298, %rd272;
	selp.b32 	%r569, %r572, %r21, %p115;
$L__BB7_15:
	add.s64 	%rd276, %rd271, 4096;
	// begin inline asm
	ld.global.nc.u64 %rd275, [%rd276];
	// end inline asm
	add.s64 	%rd278, %rd271, 4104;
	// begin inline asm
	ld.global.nc.u64 %rd277, [%rd278];
	// end inline asm
	cvt.u32.u64 	%r24, %rd275;
	setp.lt.s32 	%p116, %r569, %r24;
	mov.u64 	%rd296, %rd277;
	mov.u32 	%r570, %r24;
	@%p116 bra 	$L__BB7_18;
	setp.lt.s32 	%p117, %r24, %r569;
	mov.u64 	%rd296, %rd295;
	mov.u32 	%r570, %r569;
	@%p117 bra 	$L__BB7_18;
	setp.lt.s64 	%p118, %rd295, %rd277;
	min.s64 	%rd296, %rd295, %rd277;
	selp.b32 	%r570, %r569, %r24, %p118;
$L__BB7_18:
	add.s64 	%rd280, %rd271, 8192;
	// begin inline asm
	ld.global.nc.u64 %rd279, [%rd280];
	// end inline asm
	add.s64 	%rd282, %rd271, 8200;
	// begin inline asm
	ld.global.nc.u64 %rd281, [%rd282];
	// end inline asm
	cvt.u32.u64 	%r27, %rd279;
	setp.lt.s32 	%p119, %r570, %r27;
	mov.u64 	%rd297, %rd281;
	mov.u32 	%r571, %r27;
	@%p119 bra 	$L__BB7_21;
	setp.lt.s32 	%p120, %r27, %r570;
	mov.u64 	%rd297, %rd296;
	mov.u32 	%r571, %r570;
	@%p120 bra 	$L__BB7_21;
	setp.lt.s64 	%p121, %rd296, %rd281;
	min.s64 	%rd297, %rd296, %rd281;
	selp.b32 	%r571, %r570, %r27, %p121;
$L__BB7_21:
	add.s64 	%rd284, %rd271, 12288;
	// begin inline asm
	ld.global.nc.u64 %rd283, [%rd284];
	// end inline asm
	add.s64 	%rd286, %rd271, 12296;
	// begin inline asm
	ld.global.nc.u64 %rd285, [%rd286];
	// end inline asm
	cvt.u32.u64 	%r30, %rd283;
	setp.lt.s32 	%p122, %r571, %r30;
	mov.u64 	%rd298, %rd285;
	mov.u32 	%r572, %r30;
	@%p122 bra 	$L__BB7_24;
	setp.lt.s32 	%p123, %r30, %r571;
	mov.u64 	%rd298, %rd297;
	mov.u32 	%r572, %r571;
	@%p123 bra 	$L__BB7_24;
	setp.lt.s64 	%p124, %rd297, %rd285;
	min.s64 	%rd298, %rd297, %rd285;
	selp.b32 	%r572, %r571, %r30, %p124;
$L__BB7_24:
	add.s32 	%r564, %r564, 1024;
	setp.lt.s32 	%p125, %r564, %r215;
	@%p125 bra 	$L__BB7_12;
$L__BB7_25:
	setp.lt.s32 	%p126, %r215, 256;
	@%p126 bra 	$L__BB7_70;
	// begin inline asm
	mov.u32 %r452, %laneid;
	// end inline asm
	mov.b32 	%r470, 1;
	mov.b32 	%r471, 31;
	mov.b32 	%r472, -1;
	// begin inline asm
	shfl.sync.down.b32 %r453, %r572, %r470, %r471, %r472;
	// end inline asm
	// begin inline asm
	shfl.sync.down.b32 %r458, %r459, %r470, %r471, %r472;
	// end inline asm
	mov.b64 	{%r464, %r469}, %rd298;
	// begin inline asm
	shfl.sync.down.b32 %r463, %r464, %r470, %r471, %r472;
	// end inline asm
	// begin inline asm
	shfl.sync.down.b32 %r468, %r469, %r470, %r471, %r472;
	// end inline asm
	mov.b64 	%rd27, {%r463, %r468};
	setp.gt.s32 	%p178, %r452, 30;
	mov.u64 	%rd300, %rd298;
	mov.u32 	%r574, %r572;
	@%p178 bra 	$L__BB7_30;
	setp.lt.s32 	%p179, %r572, %r453;
	mov.u64 	%rd300, %rd27;
	mov.u32 	%r574, %r453;
	@%p179 bra 	$L__BB7_30;
	setp.lt.s32 	%p180, %r453, %r572;
	mov.u64 	%rd300, %rd298;
	mov.u32 	%r574, %r572;
	@%p180 bra 	$L__BB7_30;
	setp.lt.s64 	%p181, %rd298, %rd27;
	min.s64 	%rd300, %rd298, %rd27;
	selp.b32 	%r574, %r572, %r453, %p181;
$L__BB7_30:
	mov.b32 	%r490, 2;
	mov.b32 	%r491, 31;
	mov.b32 	%r492, -1;
	// begin inline asm
	shfl.sync.down.b32 %r473, %r574, %r490, %r491, %r492;
	// end inline asm
	// begin inline asm
	shfl.sync.down.b32 %r478, %r479, %r490, %r491, %r492;
	// end inline asm
	mov.b64 	{%r484, %r489}, %rd300;
	// begin inline asm
	shfl.sync.down.b32 %r483, %r484, %r490, %r491, %r492;
	// end inline asm
	// begin inline asm
	shfl.sync.down.b32 %r488, %r489, %r490, %r491, %r492;
	// end inline asm
	mov.b64 	%rd30, {%r483, %r488};
	setp.gt.s32 	%p182, %r452, 29;
	mov.u64 	%rd301, %rd300;
	mov.u32 	%r575, %r574;
	@%p182 bra 	$L__BB7_34;
	setp.lt.s32 	%p183, %r574, %r473;
	mov.u64 	%rd301, %rd30;
	mov.u32 	%r575, %r473;
	@%p183 bra 	$L__BB7_34;
	setp.lt.s32 	%p184, %r473, %r574;
	mov.u64 	%rd301, %rd300;
	mov.u32 	%r575, %r574;
	@%p184 bra 	$L__BB7_34;
	setp.lt.s64 	%p185, %rd300, %rd30;
	min.s64 	%rd301, %rd300, %rd30;
	selp.b32 	%r575, %r574, %r473, %p185;
$L__BB7_34:
	mov.b32 	%r510, 4;
	mov.b32 	%r511, 31;
	mov.b32 	%r512, -1;
	// begin inline asm
	shfl.sync.down.b32 %r493, %r575, %r510, %r511, %r512;
	// end inline asm
	// begin inline asm
	shfl.sync.down.b32 %r498, %r499, %r510, %r511, %r512;
	// end inline asm
	mov.b64 	{%r504, %r509}, %rd301;
	// begin inline asm
	shfl.sync.down.b32 %r503, %r504, %r510, %r511, %r512;
	// end inline asm
	// begin inline asm
	shfl.sync.down.b32 %r508, %r509, %r510, %r511, %r512;
	// end inline asm
	mov.b64 	%rd33, {%r503, %r508};
	setp.gt.s32 	%p186, %r452, 27;
	mov.u64 	%rd302, %rd301;
	mov.u32 	%r576, %r575;
	@%p186 bra 	$L__BB7_38;
	setp.lt.s32 	%p187, %r575, %r493;
	mov.u64 	%rd302, %rd33;
	mov.u32 	%r576, %r493;
	@%p187 bra 	$L__BB7_38;
	setp.lt.s32 	%p188, %r493, %r575;
	mov.u64 	%rd302, %rd301;
	mov.u32 	%r576, %r575;
	@%p188 bra 	$L__BB7_38;
	setp.lt.s64 	%p189, %rd301, %rd33;
	min.s64 	%rd302, %rd301, %rd33;
	selp.b32 	%r576, %r575, %r493, %p189;
$L__BB7_38:
	mov.b32 	%r530, 8;
	mov.b32 	%r531, 31;
	mov.b32 	%r532, -1;
	// begin inline asm
	shfl.sync.down.b32 %r513, %r576, %r530, %r531, %r532;
	// end inline asm
	// begin inline asm
	shfl.sync.down.b32 %r518, %r519, %r530, %r531, %r532;
	// end inline asm
	mov.b64 	{%r524, %r529}, %rd302;
	// begin inline asm
	shfl.sync.down.b32 %r523, %r524, %r530, %r531, %r532;
	// end inline asm
	// begin inline asm
	shfl.sync.down.b32 %r528, %r529, %r530, %r531, %r532;
	// end inline asm
	mov.b64 	%rd36, {%r523, %r528};
	setp.gt.s32 	%p190, %r452, 23;
	mov.u64 	%rd303, %rd302;
	mov.u32 	%r577, %r576;
	@%p190 bra 	$L__BB7_42;
	setp.lt.s32 	%p191, %r576, %r513;
	mov.u64 	%rd303, %rd36;
	mov.u32 	%r577, %r513;
	@%p191 bra 	$L__BB7_42;
	setp.lt.s32 	%p192, %r513, %r576;
	mov.u64 	%rd303, %rd302;
	mov.u32 	%r577, %r576;
	@%p192 bra 	$L__BB7_42;
	setp.lt.s64 	%p193, %rd302, %rd36;
	min.s64 	%rd303, %rd302, %rd36;
	selp.b32 	%r577, %r576, %r513, %p193;
$L__BB7_42:
	mov.b32 	%r550, 16;
	mov.b32 	%r551, 31;
	mov.b32 	%r552, -1;
	// begin inline asm
	shfl.sync.down.b32 %r533, %r577, %r550, %r551, %r552;
	// end inline asm
	// begin inline asm
	shfl.sync.down.b32 %r538, %r539, %r550, %r551, %r552;
	// end inline asm
	mov.b64 	{%r544, %r549}, %rd303;
	// begin inline asm
	shfl.sync.down.b32 %r543, %r544, %r550, %r551, %r552;
	// end inline asm
	// begin inline asm
	shfl.sync.down.b32 %r548, %r549, %r550, %r551, %r552;
	// end inline asm
	mov.b64 	%rd39, {%r543, %r548};
	setp.gt.s32 	%p194, %r452, 15;
	mov.u64 	%rd355, %rd303;
	mov.u32 	%r636, %r577;
	@%p194 bra 	$L__BB7_46;
	setp.lt.s32 	%p195, %r577, %r533;
	mov.u64 	%rd355, %rd39;
	mov.u32 	%r636, %r533;
	@%p195 bra 	$L__BB7_46;
	setp.lt.s32 	%p196, %r533, %r577;
	mov.u64 	%rd355, %rd303;
	mov.u32 	%r636, %r577;
	@%p196 bra 	$L__BB7_46;
	setp.lt.s64 	%p197, %rd303, %rd39;
	min.s64 	%rd355, %rd303, %rd39;
	selp.b32 	%r636, %r577, %r533, %p197;
$L__BB7_46:
	setp.ne.s32 	%p198, %r452, 0;
	@%p198 bra 	$L__BB7_48;
	shr.u32 	%r553, %r1, 1;
	and.b32  	%r554, %r553, 496;
	mov.u32 	%r555, _ZN6thrust24THRUST_300001_SM_1000_NS8cuda_cub4core6detail5shmemE;
	add.s32 	%r556, %r555, %r554;
	st.shared.u32 	[%r556+8], %r636;
	st.shared.u64 	[%r556+16], %rd355;
$L__BB7_48:
	bar.sync 	0;
	setp.ne.s32 	%p199, %r1, 0;
	@%p199 bra 	$L__BB7_209;
	ld.shared.u32 	%r51, [_ZN6thrust24THRUST_300001_SM_1000_NS8cuda_cub4core6detail5shmemE+24];
	ld.shared.u64 	%rd42, [_ZN6thrust24THRUST_300001_SM_1000_NS8cuda_cub4core6detail5shmemE+32];
	setp.lt.s32 	%p200, %r636, %r51;
	mov.u64 	%rd305, %rd42;
	mov.u32 	%r579, %r51;
	@%p200 bra 	$L__BB7_52;
	setp.lt.s32 	%p201, %r51, %r636;
	mov.u64 	%rd305, %rd355;
	mov.u32 	%r579, %r636;
	@%p201 bra 	$L__BB7_52;
	setp.lt.s64 	%p202, %rd355, %rd42;
	min.s64 	%rd305, %rd355, %rd42;
	selp.b32 	%r579, %r636, %r51, %p202;
$L__BB7_52:
	ld.shared.u32 	%r54, [_ZN6thrust24THRUST_300001_SM_1000_NS8cuda_cub4core6detail5shmemE+40];
	ld.shared.u64 	%rd45, [_ZN6thrust24THRUST_300001_SM_1000_NS8cuda_cub4core6detail5shmemE+48];
	setp.lt.s32 	%p203, %r579, %r54;
	mov.u64 	%rd306, %rd45;
	mov.u32 	%r580, %r54;
	@%p203 bra 	$L__BB7_55;
	setp.lt.s32 	%p204, %r54, %r579;
	mov.u64 	%rd306, %rd305;
	mov.u32 	%r580, %r579;
	@%p204 bra 	$L__BB7_55;
	setp.lt.s64 	%p205, %rd305, %rd45;
	min.s64 	%rd306, %rd305, %rd45;
	selp.b32 	%r580, %r579, %r54, %p205;
$L__BB7_55:
	ld.shared.u32 	%r57, [_ZN6thrust24THRUST_300001_SM_1000_NS8cuda_cub4core6detail5shmemE+56];
	ld.shared.u64 	%rd48, [_ZN6thrust24THRUST_300001_SM_1000_NS8cuda_cub4core6detail5shmemE+64];
	setp.lt.s32 	%p206, %r580, %r57;
	mov.u64 	%rd307, %rd48;
	mov.u32 	%r581, %r57;
	@%p206 bra 	$L__BB7_58;
	setp.lt.s32 	%p207, %r57, %r580;
	mov.u64 	%rd307, %rd306;
	mov.u32 	%r581, %r580;
	@%p207 bra 	$L__BB7_58;
	setp.lt.s64 	%p208, %rd306, %rd48;
	min.s64 	%rd307, %rd306, %rd48;
	selp.b32 	%r581, %r580, %r57, %p208;
$L__BB7_58:
	ld.shared.u32 	%r60, [_ZN6thrust24THRUST_300001_SM_1000_NS8cuda_cub4core6detail5shmemE+72];
	ld.shared.u64 	%rd51, [_ZN6thrust24THRUST_300001_SM_1000_NS8cuda_cub4core6detail5shmemE+80];
	setp.lt.s32 	%p209, %r581, %r60;
	mov.u64 	%rd308, %rd51;
	mov.u32 	%r582, %r60;
	@%p209 bra 	$L__BB7_61;
	setp.lt.s32 	%p210, %r60, %r581;
	mov.u64 	%rd308, %rd307;
	mov.u32 	%r582, %r581;
	@%p210 bra 	$L__BB7_61;
	setp.lt.s64 	%p211, %rd307, %rd51;
	min.s64 	%rd308, %rd307, %rd51;
	selp.b32 	%r582, %r581, %r60, %p211;
$L__BB7_61:
	ld.shared.u32 	%r63, [_ZN6thrust24THRUST_300001_SM_1000_NS8cuda_cub4core6detail5shmemE+88];
	ld.shared.u64 	%rd54, [_ZN6thrust24THRUST_300001_SM_1000_NS8cuda_cub4core6detail5shmemE+96];
	setp.lt.s32 	%p212, %r582, %r63;
	mov.u64 	%rd309, %rd54;
	mov.u32 	%r583, %r63;
	@%p212 bra 	$L__BB7_64;
	setp.lt.s32 	%p213, %r63, %r582;
	mov.u64 	%rd309, %rd308;
	mov.u32 	%r583, %r582;
	@%p213 bra 	$L__BB7_64;
	setp.lt.s64 	%p214, %rd308, %rd54;
	min.s64 	%rd309, %rd308, %rd54;
	selp.b32 	%r583, %r582, %r63, %p214;
$L__BB7_64:
	ld.shared.u32 	%r66, [_ZN6thrust24THRUST_300001_SM_1000_NS8cuda_cub4core6detail5shmemE+104];
	ld.shared.u64 	%rd57, [_ZN6thrust24THRUST_300001_SM_1000_NS8cuda_cub4core6detail5shmemE+112];
	setp.lt.s32 	%p215, %r583, %r66;
	mov.u64 	%rd310, %rd57;
	mov.u32 	%r584, %r66;
	@%p215 bra 	$L__BB7_67;
	setp.lt.s32 	%p216, %r66, %r583;
	mov.u64 	%rd310, %rd309;
	mov.u32 	%r584, %r583;
	@%p216 bra 	$L__BB7_67;
	setp.lt.s64 	%p217, %rd309, %rd57;
	min.s64 	%rd310, %rd309, %rd57;
	selp.b32 	%r584, %r583, %r66, %p217;
$L__BB7_67:
	ld.shared.u32 	%r69, [_ZN6thrust24THRUST_300001_SM_1000_NS8cuda_cub4core6detail5shmemE+120];
	ld.shared.u64 	%rd60, [_ZN6thrust24THRUST_300001_SM_1000_NS8cuda_cub4core6detail5shmemE+128];
	setp.lt.s32 	%p218, %r584, %r69;
	mov.u32 	%r636, %r69;
	mov.u64 	%rd355, %rd60;
	@%p218 bra 	$L__BB7_209;
	setp.lt.s32 	%p219, %r69, %r584;
	mov.u32 	%r636, %r584;
	mov.u64 	%rd355, %rd310;
	@%p219 bra 	$L__BB7_209;
	setp.lt.s64 	%p220, %rd310, %rd60;
	min.s64 	%rd355, %rd310, %rd60;
	selp.b32 	%r636, %r584, %r69, %p220;
	bra.uni 	$L__BB7_209;
$L__BB7_70:
	// begin inline asm
	mov.u32 %r339, %laneid;
	// end inline asm
	and.b32  	%r360, %r1, 992;
	add.s32 	%r361, %r360, 32;
	setp.gt.s32 	%p127, %r361, %r215;
	not.b32 	%r362, %r360;
	add.s32 	%r363, %r215, %r362;
	selp.b32 	%r358, %r363, 31, %p127;
	mov.b32 	%r357, 1;
	mov.b32 	%r359, -1;
	// begin inline asm
	shfl.sync.down.b32 %r340, %r572, %r357, %r358, %r359;
	// end inline asm
	// begin inline asm
	shfl.sync.down.b32 %r345, %r346, %r357, %r358, %r359;
	// end inline asm
	mov.b64 	{%r351, %r356}, %rd298;
	// begin inline asm
	shfl.sync.down.b32 %r350, %r351, %r357, %r358, %r359;
	// end inline asm
	// begin inline asm
	shfl.sync.down.b32 %r355, %r356, %r357, %r358, %r359;
	// end inline asm
	mov.b64 	%rd62, {%r350, %r355};
	setp.ge.s32 	%p128, %r339, %r358;
	mov.u64 	%rd311, %rd298;
	mov.u32 	%r585, %r572;
	@%p128 bra 	$L__BB7_74;
	setp.lt.s32 	%p129, %r572, %r340;
	mov.u64 	%rd311, %rd62;
	mov.u32 	%r585, %r340;
	@%p129 bra 	$L__BB7_74;
	setp.lt.s32 	%p130, %r340, %r572;
	mov.u64 	%rd311, %rd298;
	mov.u32 	%r585, %r572;
	@%p130 bra 	$L__BB7_74;
	setp.lt.s64 	%p131, %rd298, %rd62;
	min.s64 	%rd311, %rd298, %rd62;
	selp.b32 	%r585, %r572, %r340, %p131;
$L__BB7_74:
	mov.b32 	%r381, 2;
	mov.b32 	%r383, -1;
	// begin inline asm
	shfl.sync.down.b32 %r364, %r585, %r381, %r358, %r383;
	// end inline asm
	// begin inline asm
	shfl.sync.down.b32 %r369, %r370, %r381, %r358, %r383;
	// end inline asm
	mov.b64 	{%r375, %r380}, %rd311;
	// begin inline asm
	shfl.sync.down.b32 %r374, %r375, %r381, %r358, %r383;
	// end inline asm
	// begin inline asm
	shfl.sync.down.b32 %r379, %r380, %r381, %r358, %r383;
	// end inline asm
	mov.b64 	%rd65, {%r374, %r379};
	add.s32 	%r384, %r339, 2;
	setp.gt.s32 	%p132, %r384, %r358;
	mov.u64 	%rd312, %rd311;
	mov.u32 	%r586, %r585;
	@%p132 bra 	$L__BB7_78;
	setp.lt.s32 	%p133, %r585, %r364;
	mov.u64 	%rd312, %rd65;
	mov.u32 	%r586, %r364;
	@%p133 bra 	$L__BB7_78;
	setp.lt.s32 	%p134, %r364, %r585;
	mov.u64 	%rd312, %rd311;
	mov.u32 	%r586, %r585;
	@%p134 bra 	$L__BB7_78;
	setp.lt.s64 	%p135, %rd311, %rd65;
	min.s64 	%rd312, %rd311, %rd65;
	selp.b32 	%r586, %r585, %r364, %p135;
$L__BB7_78:
	mov.b32 	%r402, 4;
	mov.b32 	%r404, -1;
	// begin inline asm
	shfl.sync.down.b32 %r385, %r586, %r402, %r358, %r404;
	// end inline asm
	// begin inline asm
	shfl.sync.down.b32 %r390, %r391, %r402, %r358, %r404;
	// end inline asm
	mov.b64 	{%r396, %r401}, %rd312;
	// begin inline asm
	shfl.sync.down.b32 %r395, %r396, %r402, %r358, %r404;
	// end inline asm
	// begin inline asm
	shfl.sync.down.b32 %r400, %r401, %r402, %r358, %r404;
	// end inline asm
	mov.b64 	%rd68, {%r395, %r400};
	add.s32 	%r405, %r339, 4;
	setp.gt.s32 	%p136, %r405, %r358;
	mov.u32 	%r587, %r586;
	mov.u64 	%rd313, %rd312;
	@%p136 bra 	$L__BB7_82;
	setp.lt.s32 	%p137, %r586, %r385;
	mov.u32 	%r587, %r385;
	mov.u64 	%rd313, %rd68;
	@%p137 bra 	$L__BB7_82;
	setp.lt.s32 	%p138, %r385, %r586;
	mov.u32 	%r587, %r586;
	mov.u64 	%rd313, %rd312;
	@%p138 bra 	$L__BB7_82;
	setp.lt.s64 	%p139, %rd312, %rd68;
	selp.b32 	%r587, %r586, %r385, %p139;
	min.s64 	%rd313, %rd312, %rd68;
$L__BB7_82:
	mov.b32 	%r423, 8;
	mov.b32 	%r425, -1;
	// begin inline asm
	shfl.sync.down.b32 %r406, %r587, %r423, %r358, %r425;
	// end inline asm
	// begin inline asm
	shfl.sync.down.b32 %r411, %r412, %r423, %r358, %r425;
	// end inline asm
	mov.b64 	{%r417, %r422}, %rd313;
	// begin inline asm
	shfl.sync.down.b32 %r416, %r417, %r423, %r358, %r425;
	// end inline asm
	// begin inline asm
	shfl.sync.down.b32 %r421, %r422, %r423, %r358, %r425;
	// end inline asm
	mov.b64 	%rd71, {%r416, %r421};
	add.s32 	%r426, %r339, 8;
	setp.gt.s32 	%p140, %r426, %r358;
	mov.u32 	%r588, %r587;
	mov.u64 	%rd314, %rd313;
	@%p140 bra 	$L__BB7_86;
	setp.lt.s32 	%p141, %r587, %r406;
	mov.u32 	%r588, %r406;
	mov.u64 	%rd314, %rd71;
	@%p141 bra 	$L__BB7_86;
	setp.lt.s32 	%p142, %r406, %r587;
	mov.u32 	%r588, %r587;
	mov.u64 	%rd314, %rd313;
	@%p142 bra 	$L__BB7_86;
	setp.lt.s64 	%p143, %rd313, %rd71;
	selp.b32 	%r588, %r587, %r406, %p143;
	min.s64 	%rd314, %rd313, %rd71;
$L__BB7_86:
	mov.b32 	%r444, 16;
	mov.b32 	%r446, -1;
	// begin inline asm
	shfl.sync.down.b32 %r427, %r588, %r444, %r358, %r446;
	// end inline asm
	// begin inline asm
	shfl.sync.down.b32 %r432, %r433, %r444, %r358, %r446;
	// end inline asm
	mov.b64 	{%r438, %r443}, %rd314;
	// begin inline asm
	shfl.sync.down.b32 %r437, %r438, %r444, %r358, %r446;
	// end inline asm
	// begin inline asm
	shfl.sync.down.b32 %r442, %r443, %r444, %r358, %r446;
	// end inline asm
	mov.b64 	%rd74, {%r437, %r442};
	add.s32 	%r447, %r339, 16;
	setp.gt.s32 	%p144, %r447, %r358;
	mov.u32 	%r636, %r588;
	mov.u64 	%rd355, %rd314;
	@%p144 bra 	$L__BB7_90;
	setp.lt.s32 	%p145, %r588, %r427;
	mov.u32 	%r636, %r427;
	mov.u64 	%rd355, %rd74;
	@%p145 bra 	$L__BB7_90;
	setp.lt.s32 	%p146, %r427, %r588;
	mov.u32 	%r636, %r588;
	mov.u64 	%rd355, %rd314;
	@%p146 bra 	$L__BB7_90;
	setp.lt.s64 	%p147, %rd314, %rd74;
	selp.b32 	%r636, %r588, %r427, %p147;
	min.s64 	%rd355, %rd314, %rd74;
$L__BB7_90:
	setp.ne.s32 	%p148, %r339, 0;
	@%p148 bra 	$L__BB7_92;
	shr.u32 	%r448, %r1, 1;
	and.b32  	%r449, %r448, 496;
	mov.u32 	%r450, _ZN6thrust24THRUST_300001_SM_1000_NS8cuda_cub4core6detail5shmemE;
	add.s32 	%r451, %r450, %r449;
	st.shared.u32 	[%r451+8], %r636;
	st.shared.u64 	[%r451+16], %rd355;
$L__BB7_92:
	bar.sync 	0;
	setp.ne.s32 	%p149, %r1, 0;
	@%p149 bra 	$L__BB7_209;
	setp.lt.s32 	%p150, %r215, 33;
	mov.u32 	%r590, %r636;
	mov.u64 	%rd316, %rd355;
	@%p150 bra 	$L__BB7_97;
	ld.shared.u32 	%r88, [_ZN6thrust24THRUST_300001_SM_1000_NS8cuda_cub4core6detail5shmemE+24];
	ld.shared.u64 	%rd77, [_ZN6thrust24THRUST_300001_SM_1000_NS8cuda_cub4core6detail5shmemE+32];
	setp.lt.s32 	%p151, %r636, %r88;
	mov.u32 	%r590, %r88;
	mov.u64 	%rd316, %rd77;
	@%p151 bra 	$L__BB7_97;
	setp.lt.s32 	%p152, %r88, %r636;
	mov.u32 	%r590, %r636;
	mov.u64 	%rd316, %rd355;
	@%p152 bra 	$L__BB7_97;
	setp.lt.s64 	%p153, %rd355, %rd77;
	selp.b32 	%r590, %r636, %r88, %p153;
	min.s64 	%rd316, %rd355, %rd77;
$L__BB7_97:
	setp.lt.s32 	%p154, %r215, 65;
	mov.u32 	%r591, %r590;
	mov.u64 	%rd317, %rd316;
	@%p154 bra 	$L__BB7_101;
	ld.shared.u32 	%r91, [_ZN6thrust24THRUST_300001_SM_1000_NS8cuda_cub4core6detail5shmemE+40];
	ld.shared.u64 	%rd80, [_ZN6thrust24THRUST_300001_SM_1000_NS8cuda_cub4core6detail5shmemE+48];
	setp.lt.s32 	%p155, %r590, %r91;
	mov.u32 	%r591, %r91;
	mov.u64 	%rd317, %rd80;
	@%p155 bra 	$L__BB7_101;
	setp.lt.s32 	%p156, %r91, %r590;
	mov.u32 	%r591, %r590;
	mov.u64 	%rd317, %rd316;
	@%p156 bra 	$L__BB7_101;
	setp.lt.s64 	%p157, %rd316, %rd80;
	selp.b32 	%r591, %r590, %r91, %p157;
	min.s64 	%rd317, %rd316, %rd80;
$L__BB7_101:
	setp.lt.s32 	%p158, %r215, 97;
	mov.u32 	%r592, %r591;
	mov.u64 	%rd318, %rd317;
	@%p158 bra 	$L__BB7_105;
	ld.shared.u32 	%r94, [_ZN6thrust24THRUST_300001_SM_1000_NS8cuda_cub4core6detail5shmemE+56];
	ld.shared.u64 	%rd83, [_ZN6thrust24THRUST_300001_SM_1000_NS8cuda_cub4core6detail5shmemE+64];
	setp.lt.s32 	%p159, %r591, %r94;
	mov.u32 	%r592, %r94;
	mov.u64 	%rd318, %rd83;
	@%p159 bra 	$L__BB7_105;
	setp.lt.s32 	%p160, %r94, %r591;
	mov.u32 	%r592, %r591;
	mov.u64 	%rd318, %rd317;
	@%p160 bra 	$L__BB7_105;
	setp.lt.s64 	%p161, %rd317, %rd83;
	selp.b32 	%r592, %r591, %r94, %p161;
	min.s64 	%rd318, %rd317, %rd83;
$L__BB7_105:
	setp.lt.s32 	%p162, %r215, 129;
	mov.u32 	%r593, %r592;
	mov.u64 	%rd319, %rd318;
	@%p162 bra 	$L__BB7_109;
	ld.shared.u32 	%r97, [_ZN6thrust24THRUST_300001_SM_1000_NS8cuda_cub4core6detail5shmemE+72];
	ld.shared.u64 	%rd86, [_ZN6thrust24THRUST_300001_SM_1000_NS8cuda_cub4core6detail5shmemE+80];
	setp.lt.s32 	%p163, %r592, %r97;
	mov.u32 	%r593, %r97;
	mov.u64 	%rd319, %rd86;
	@%p163 bra 	$L__BB7_109;
	setp.lt.s32 	%p164, %r97, %r592;
	mov.u32 	%r593, %r592;
	mov.u64 	%rd319, %rd318;
	@%p164 bra 	$L__BB7_109;
	setp.lt.s64 	%p165, %rd318, %rd86;
	selp.b32 	%r593, %r592, %r97, %p165;
	min.s64 	%rd319, %rd318, %rd86;
$L__BB7_109:
	setp.lt.s32 	%p166, %r215, 161;
	mov.u32 	%r594, %r593;
	mov.u64 	%rd320, %rd319;
	@%p166 bra 	$L__BB7_113;
	ld.shared.u32 	%r100, [_ZN6thrust24THRUST_300001_SM_1000_NS8cuda_cub4core6detail5shmemE+88];
	ld.shared.u64 	%rd89, [_ZN6thrust24THRUST_300001_SM_1000_NS8cuda_cub4core6detail5shmemE+96];
	setp.lt.s32 	%p167, %r593, %r100;
	mov.u32 	%r594, %r100;
	mov.u64 	%rd320, %rd89;
	@%p167 bra 	$L__BB7_113;
	setp.lt.s32 	%p168, %r100, %r593;
	mov.u32 	%r594, %r593;
	mov.u64 	%rd320, %rd319;
	@%p168 bra 	$L__BB7_113;
	setp.lt.s64 	%p169, %rd319, %rd89;
	selp.b32 	%r594, %r593, %r100, %p169;
	min.s64 	%rd320, %rd319, %rd89;
$L__BB7_113:
	setp.lt.s32 	%p170, %r215, 193;
	mov.u32 	%r595, %r594;
	mov.u64 	%rd321, %rd320;
	@%p170 bra 	$L__BB7_117;
	ld.shared.u32 	%r103, [_ZN6thrust24THRUST_300001_SM_1000_NS8cuda_cub4core6detail5shmemE+104];
	ld.shared.u64 	%rd92, [_ZN6thrust24THRUST_300001_SM_1000_NS8cuda_cub4core6detail5shmemE+112];
	setp.lt.s32 	%p171, %r594, %r103;
	mov.u32 	%r595, %r103;
	mov.u64 	%rd321, %rd92;
	@%p171 bra 	$L__BB7_117;
	setp.lt.s32 	%p172, %r103, %r594;
	mov.u32 	%r595, %r594;
	mov.u64 	%rd321, %rd320;
	@%p172 bra 	$L__BB7_117;
	setp.lt.s64 	%p173, %rd320, %rd92;
	selp.b32 	%r595, %r594, %r103, %p173;
	min.s64 	%rd321, %rd320, %rd92;
$L__BB7_117:
	setp.lt.s32 	%p174, %r215, 225;
	mov.u32 	%r636, %r595;
	mov.u64 	%rd355, %rd321;
	@%p174 bra 	$L__BB7_209;
	ld.shared.u32 	%r106, [_ZN6thrust24THRUST_300001_SM_1000_NS8cuda_cub4core6detail5shmemE+120];
	ld.shared.u64 	%rd95, [_ZN6thrust24THRUST_300001_SM_1000_NS8cuda_cub4core6detail5shmemE+128];
	setp.lt.s32 	%p175, %r595, %r106;
	mov.u32 	%r636, %r106;
	mov.u64 	%rd355, %rd95;
	@%p175 bra 	$L__BB7_209;
	setp.lt.s32 	%p176, %r106, %r595;
	mov.u32 	%r636, %r595;
	mov.u64 	%rd355, %rd321;
	@%p176 bra 	$L__BB7_209;
	setp.lt.s64 	%p177, %rd321, %rd95;
	selp.b32 	%r636, %r595, %r106, %p177;
	min.s64 	%rd355, %rd321, %rd95;
	bra.uni 	$L__BB7_209;
$L__BB7_121:
	mov.u32 	%r108, %tid.x;
	mul.wide.u32 	%rd208, %r108, 16;
	add.s64 	%rd189, %rd186, %rd208;
	// begin inline asm
	ld.global.nc.u64 %rd188, [%rd189];
	// end inline asm
	add.s64 	%rd191, %rd189, 8;
	// begin inline asm
	ld.global.nc.u64 %rd190, [%rd191];
	// end inline asm
	cvt.u32.u64 	%r109, %rd188;
	add.s64 	%rd193, %rd189, 4096;
	// begin inline asm
	ld.global.nc.u64 %rd192, [%rd193];
	// end inline asm
	add.s64 	%rd195, %rd189, 4104;
	// begin inline asm
	ld.global.nc.u64 %rd322, [%rd195];
	// end inline asm
	cvt.u32.u64 	%r596, %rd192;
	add.s64 	%rd197, %rd189, 8192;
	// begin inline asm
	ld.global.nc.u64 %rd196, [%rd197];
	// end inline asm
	add.s64 	%rd199, %rd189, 8200;
	// begin inline asm
	ld.global.nc.u64 %rd323, [%rd199];
	// end inline asm
	cvt.u32.u64 	%r597, %rd196;
	add.s64 	%rd201, %rd189, 12288;
	// begin inline asm
	ld.global.nc.u64 %rd200, [%rd201];
	// end inline asm
	add.s64 	%rd203, %rd189, 12296;
	// begin inline asm
	ld.global.nc.u64 %rd324, [%rd203];
	// end inline asm
	cvt.u32.u64 	%r598, %rd200;
	add.s64 	%rd205, %rd189, 16384;
	// begin inline asm
	ld.global.nc.u64 %rd204, [%rd205];
	// end inline asm
	add.s64 	%rd207, %rd189, 16392;
	// begin inline asm
	ld.global.nc.u64 %rd342, [%rd207];
	// end inline asm
	cvt.u32.u64 	%r623, %rd204;
	setp.lt.s32 	%p3, %r109, %r596;
	@%p3 bra 	$L__BB7_123;
	setp.lt.s32 	%p4, %r596, %r109;
	setp.lt.s64 	%p5, %rd190, %rd322;
	or.pred  	%p6, %p4, %p5;
	selp.b32 	%r596, %r109, %r596, %p6;
	selp.b64 	%rd322, %rd190, %rd322, %p6;
$L__BB7_123:
	setp.lt.s32 	%p7, %r596, %r597;
	@%p7 bra 	$L__BB7_125;
	setp.lt.s32 	%p8, %r597, %r596;
	setp.lt.s64 	%p9, %rd322, %rd323;
	or.pred  	%p10, %p8, %p9;
	selp.b32 	%r597, %r596, %r597, %p10;
	selp.b64 	%rd323, %rd322, %rd323, %p10;
$L__BB7_125:
	setp.lt.s32 	%p11, %r597, %r598;
	@%p11 bra 	$L__BB7_127;
	setp.lt.s32 	%p12, %r598, %r597;
	setp.lt.s64 	%p13, %rd323, %rd324;
	or.pred  	%p14, %p12, %p13;
	selp.b32 	%r598, %r597, %r598, %p14;
	selp.b64 	%rd324, %rd323, %rd324, %p14;
$L__BB7_127:
	setp.lt.s32 	%p15, %r598, %r623;
	@%p15 bra 	$L__BB7_129;
	setp.lt.s32 	%p16, %r623, %r598;
	setp.lt.s64 	%p17, %rd324, %rd342;
	or.pred  	%p18, %p16, %p17;
	selp.b32 	%r623, %r598, %r623, %p18;
	selp.b64 	%rd342, %rd324, %rd342, %p18;
$L__BB7_129:
	setp.lt.u32 	%p19, %r215, 2560;
	mov.b32 	%r608, 1280;
	@%p19 bra 	$L__BB7_142;
	mov.b32 	%r600, 1280;
	mov.u32 	%r601, %r623;
	mov.u64 	%rd326, %rd342;
$L__BB7_131:
	add.s32 	%r218, %r600, %r108;
	mul.wide.u32 	%rd229, %r218, 16;
	add.s64 	%rd210, %rd186, %rd229;
	// begin inline asm
	ld.global.nc.u64 %rd209, [%rd210];
	// end inline asm
	add.s64 	%rd212, %rd210, 8;
	// begin inline asm
	ld.global.nc.u64 %rd327, [%rd212];
	// end inline asm
	cvt.u32.u64 	%r602, %rd209;
	add.s64 	%rd214, %rd210, 4096;
	// begin inline asm
	ld.global.nc.u64 %rd213, [%rd214];
	// end inline asm
	add.s64 	%rd216, %rd210, 4104;
	// begin inline asm
	ld.global.nc.u64 %rd328, [%rd216];
	// end inline asm
	cvt.u32.u64 	%r603, %rd213;
	add.s64 	%rd218, %rd210, 8192;
	// begin inline asm
	ld.global.nc.u64 %rd217, [%rd218];
	// end inline asm
	add.s64 	%rd220, %rd210, 8200;
	// begin inline asm
	ld.global.nc.u64 %rd329, [%rd220];
	// end inline asm
	cvt.u32.u64 	%r604, %rd217;
	add.s64 	%rd222, %rd210, 12288;
	// begin inline asm
	ld.global.nc.u64 %rd221, [%rd222];
	// end inline asm
	add.s64 	%rd224, %rd210, 12296;
	// begin inline asm
	ld.global.nc.u64 %rd330, [%rd224];
	// end inline asm
	cvt.u32.u64 	%r605, %rd221;
	add.s64 	%rd226, %rd210, 16384;
	// begin inline asm
	ld.global.nc.u64 %rd225, [%rd226];
	// end inline asm
	add.s64 	%rd228, %rd210, 16392;
	// begin inline asm
	ld.global.nc.u64 %rd342, [%rd228];
	// end inline asm
	cvt.u32.u64 	%r623, %rd225;
	setp.lt.s32 	%p20, %r601, %r602;
	@%p20 bra 	$L__BB7_133;
	setp.lt.s32 	%p21, %r602, %r601;
	setp.lt.s64 	%p22, %rd326, %rd327;
	or.pred  	%p23, %p21, %p22;
	selp.b32 	%r602, %r601, %r602, %p23;
	selp.b64 	%rd327, %rd326, %rd327, %p23;
$L__BB7_133:
	setp.lt.s32 	%p24, %r602, %r603;
	@%p24 bra 	$L__BB7_135;
	setp.lt.s32 	%p25, %r603, %r602;
	setp.lt.s64 	%p26, %rd327, %rd328;
	or.pred  	%p27, %p25, %p26;
	selp.b32 	%r603, %r602, %r603, %p27;
	selp.b64 	%rd328, %rd327, %rd328, %p27;
$L__BB7_135:
	setp.lt.s32 	%p28, %r603, %r604;
	@%p28 bra 	$L__BB7_137;
	setp.lt.s32 	%p29, %r604, %r603;
	setp.lt.s64 	%p30, %rd328, %rd329;
	or.pred  	%p31, %p29, %p30;
	selp.b32 	%r604, %r603, %r604, %p31;
	selp.b64 	%rd329, %rd328, %rd329, %p31;
$L__BB7_137:
	setp.lt.s32 	%p32, %r604, %r605;
	@%p32 bra 	$L__BB7_139;
	setp.lt.s32 	%p33, %r605, %r604;
	setp.lt.s64 	%p34, %rd329, %rd330;
	or.pred  	%p35, %p33, %p34;
	selp.b32 	%r605, %r604, %r605, %p35;
	selp.b64 	%rd330, %rd329, %rd330, %p35;
$L__BB7_139:
	setp.lt.s32 	%p36, %r605, %r623;
	@%p36 bra 	$L__BB7_141;
	setp.lt.s32 	%p37, %r623, %r605;
	setp.lt.s64 	%p38, %rd330, %rd342;
	or.pred  	%p39, %p37, %p38;
	selp.b32 	%r623, %r605, %r623, %p39;
	selp.b64 	%rd342, %rd330, %rd342, %p39;
$L__BB7_141:
	add.s32 	%r608, %r600, 1280;
	add.s32 	%r219, %r600, 2560;
	setp.le.s32 	%p40, %r219, %r215;
	mov.u32 	%r600, %r608;
	mov.u32 	%r601, %r623;
	mov.u64 	%rd326, %rd342;
	@%p40 bra 	$L__BB7_131;
$L__BB7_142:
	setp.le.s32 	%p41, %r215, %r608;
	@%p41 bra 	$L__BB7_165;
	sub.s32 	%r142, %r215, %r608;
	setp.ge.s32 	%p42, %r108, %r142;
	@%p42 bra 	$L__BB7_165;
	not.b32 	%r221, %r108;
	add.s32 	%r222, %r215, %r221;
	sub.s32 	%r143, %r222, %r608;
	and.b32  	%r223, %r143, 768;
	setp.eq.s32 	%p43, %r223, 768;
	mov.u32 	%r614, %r108;
	@%p43 bra 	$L__BB7_150;
	add.s32 	%r610, %r108, %r608;
	shr.u32 	%r224, %r143, 8;
	add.s32 	%r225, %r224, 1;
	and.b32  	%r226, %r225, 3;
	neg.s32 	%r609, %r226;
	mov.u32 	%r614, %r108;
$L__BB7_146:
	.pragma "nounroll";
	mov.u64 	%rd127, %rd342;
	mov.u32 	%r149, %r623;
	mul.wide.u32 	%rd235, %r610, 16;
	add.s64 	%rd232, %rd186, %rd235;
	// begin inline asm
	ld.global.nc.u64 %rd231, [%rd232];
	// end inline asm
	add.s64 	%rd234, %rd232, 8;
	// begin inline asm
	ld.global.nc.u64 %rd233, [%rd234];
	// end inline asm
	cvt.u32.u64 	%r150, %rd231;
	setp.lt.s32 	%p44, %r149, %r150;
	mov.u32 	%r623, %r150;
	mov.u64 	%rd342, %rd233;
	@%p44 bra 	$L__BB7_149;
	setp.lt.s32 	%p45, %r150, %r149;
	mov.u32 	%r623, %r149;
	mov.u64 	%rd342, %rd127;
	@%p45 bra 	$L__BB7_149;
	setp.lt.s64 	%p46, %rd127, %rd233;
	selp.b32 	%r623, %r149, %r150, %p46;
	min.s64 	%rd342, %rd127, %rd233;
$L__BB7_149:
	add.s32 	%r614, %r614, 256;
	add.s32 	%r610, %r610, 256;
	add.s32 	%r609, %r609, 1;
	setp.ne.s32 	%p47, %r609, 0;
	@%p47 bra 	$L__BB7_146;
$L__BB7_150:
	setp.lt.u32 	%p48, %r143, 768;
	@%p48 bra 	$L__BB7_165;
	cvt.u64.u32 	%rd236, %r614;
	cvt.u64.u32 	%rd237, %r608;
	add.s64 	%rd238, %rd236, %rd237;
	shl.b64 	%rd239, %rd238, 4;
	add.s64 	%rd240, %rd239, %rd186;
	add.s64 	%rd337, %rd240, 12296;
	add.s32 	%r617, %r614, %r608;
$L__BB7_152:
	mul.wide.u32 	%rd245, %r617, 16;
	add.s64 	%rd242, %rd186, %rd245;
	// begin inline asm
	ld.global.nc.u64 %rd241, [%rd242];
	// end inline asm
	add.s64 	%rd244, %rd242, 8;
	// begin inline asm
	ld.global.nc.u64 %rd243, [%rd244];
	// end inline asm
	cvt.u32.u64 	%r163, %rd241;
	setp.lt.s32 	%p49, %r623, %r163;
	mov.u32 	%r620, %r163;
	mov.u64 	%rd339, %rd243;
	@%p49 bra 	$L__BB7_155;
	setp.lt.s32 	%p50, %r163, %r623;
	mov.u32 	%r620, %r623;
	mov.u64 	%rd339, %rd342;
	@%p50 bra 	$L__BB7_155;
	setp.lt.s64 	%p51, %rd342, %rd243;
	selp.b32 	%r620, %r623, %r163, %p51;
	min.s64 	%rd339, %rd342, %rd243;
$L__BB7_155:
	add.s64 	%rd247, %rd337, -8200;
	// begin inline asm
	ld.global.nc.u64 %rd246, [%rd247];
	// end inline asm
	add.s64 	%rd249, %rd337, -8192;
	// begin inline asm
	ld.global.nc.u64 %rd248, [%rd249];
	// end inline asm
	cvt.u32.u64 	%r166, %rd246;
	setp.lt.s32 	%p52, %r620, %r166;
	mov.u32 	%r621, %r166;
	mov.u64 	%rd340, %rd248;
	@%p52 bra 	$L__BB7_158;
	setp.lt.s32 	%p53, %r166, %r620;
	mov.u32 	%r621, %r620;
	mov.u64 	%rd340, %rd339;
	@%p53 bra 	$L__BB7_158;
	setp.lt.s64 	%p54, %rd339, %rd248;
	selp.b32 	%r621, %r620, %r166, %p54;
	min.s64 	%rd340, %rd339, %rd248;
$L__BB7_158:
	add.s64 	%rd251, %rd337, -4104;
	// begin inline asm
	ld.global.nc.u64 %rd250, [%rd251];
	// end inline asm
	add.s64 	%rd253, %rd337, -4096;
	// begin inline asm
	ld.global.nc.u64 %rd252, [%rd253];
	// end inline asm
	cvt.u32.u64 	%r169, %rd250;
	setp.lt.s32 	%p55, %r621, %r169;
	mov.u32 	%r622, %r169;
	mov.u64 	%rd341, %rd252;
	@%p55 bra 	$L__BB7_161;
	setp.lt.s32 	%p56, %r169, %r621;
	mov.u32 	%r622, %r621;
	mov.u64 	%rd341, %rd340;
	@%p56 bra 	$L__BB7_161;
	setp.lt.s64 	%p57, %rd340, %rd252;
	selp.b32 	%r622, %r621, %r169, %p57;
	min.s64 	%rd341, %rd340, %rd252;
$L__BB7_161:
	add.s64 	%rd255, %rd337, -8;
	// begin inline asm
	ld.global.nc.u64 %rd254, [%rd255];
	// end inline asm
	// begin inline asm
	ld.global.nc.u64 %rd256, [%rd337];
	// end inline asm
	cvt.u32.u64 	%r172, %rd254;
	setp.lt.s32 	%p58, %r622, %r172;
	mov.u32 	%r623, %r172;
	mov.u64 	%rd342, %rd256;
	@%p58 bra 	$L__BB7_164;
	setp.lt.s32 	%p59, %r172, %r622;
	mov.u32 	%r623, %r622;
	mov.u64 	%rd342, %rd341;
	@%p59 bra 	$L__BB7_164;
	setp.lt.s64 	%p60, %rd341, %rd256;
	selp.b32 	%r623, %r622, %r172, %p60;
	min.s64 	%rd342, %rd341, %rd256;
$L__BB7_164:
	add.s32 	%r614, %r614, 1024;
	add.s64 	%rd337, %rd337, 16384;
	add.s32 	%r617, %r617, 1024;
	setp.lt.s32 	%p61, %r614, %r142;
	@%p61 bra 	$L__BB7_152;
$L__BB7_165:
	// begin inline asm
	mov.u32 %r227, %laneid;
	// end inline asm
	mov.b32 	%r245, 1;
	mov.b32 	%r246, 31;
	mov.b32 	%r247, -1;
	// begin inline asm
	shfl.sync.down.b32 %r228, %r623, %r245, %r246, %r247;
	// end inline asm
	// begin inline asm
	shfl.sync.down.b32 %r233, %r234, %r245, %r246, %r247;
	// end inline asm
	mov.b64 	{%r239, %r244}, %rd342;
	// begin inline asm
	shfl.sync.down.b32 %r238, %r239, %r245, %r246, %r247;
	// end inline asm
	// begin inline asm
	shfl.sync.down.b32 %r243, %r244, %r245, %r246, %r247;
	// end inline asm
	mov.b64 	%rd150, {%r238, %r243};
	setp.gt.s32 	%p62, %r227, 30;
	mov.u32 	%r625, %r623;
	mov.u64 	%rd344, %rd342;
	@%p62 bra 	$L__BB7_169;
	setp.lt.s32 	%p63, %r623, %r228;
	mov.u32 	%r625, %r228;
	mov.u64 	%rd344, %rd150;
	@%p63 bra 	$L__BB7_169;
	setp.lt.s32 	%p64, %r228, %r623;
	mov.u32 	%r625, %r623;
	mov.u64 	%rd344, %rd342;
	@%p64 bra 	$L__BB7_169;
	setp.lt.s64 	%p65, %rd342, %rd150;
	selp.b32 	%r625, %r623, %r228, %p65;
	min.s64 	%rd344, %rd342, %rd150;
$L__BB7_169:
	mov.b32 	%r265, 2;
	mov.b32 	%r266, 31;
	mov.b32 	%r267, -1;
	// begin inline asm
	shfl.sync.down.b32 %r248, %r625, %r265, %r266, %r267;
	// end inline asm
	// begin inline asm
	shfl.sync.down.b32 %r253, %r254, %r265, %r266, %r267;
	// end inline asm
	mov.b64 	{%r259, %r264}, %rd344;
	// begin inline asm
	shfl.sync.down.b32 %r258, %r259, %r265, %r266, %r267;
	// end inline asm
	// begin inline asm
	shfl.sync.down.b32 %r263, %r264, %r265, %r266, %r267;
	// end inline asm
	mov.b64 	%rd153, {%r258, %r263};
	setp.gt.s32 	%p66, %r227, 29;
	mov.u32 	%r626, %r625;
	mov.u64 	%rd345, %rd344;
	@%p66 bra 	$L__BB7_173;
	setp.lt.s32 	%p67, %r625, %r248;
	mov.u32 	%r626, %r248;
	mov.u64 	%rd345, %rd153;
	@%p67 bra 	$L__BB7_173;
	setp.lt.s32 	%p68, %r248, %r625;
	mov.u32 	%r626, %r625;
	mov.u64 	%rd345, %rd344;
	@%p68 bra 	$L__BB7_173;
	setp.lt.s64 	%p69, %rd344, %rd153;
	selp.b32 	%r626, %r625, %r248, %p69;
	min.s64 	%rd345, %rd344, %rd153;
$L__BB7_173:
	mov.b32 	%r285, 4;
	mov.b32 	%r286, 31;
	mov.b32 	%r287, -1;
	// begin inline asm
	shfl.sync.down.b32 %r268, %r626, %r285, %r286, %r287;
	// end inline asm
	// begin inline asm
	shfl.sync.down.b32 %r273, %r274, %r285, %r286, %r287;
	// end inline asm
	mov.b64 	{%r279, %r284}, %rd345;
	// begin inline asm
	shfl.sync.down.b32 %r278, %r279, %r285, %r286, %r287;
	// end inline asm
	// begin inline asm
	shfl.sync.down.b32 %r283, %r284, %r285, %r286, %r287;
	// end inline asm
	mov.b64 	%rd156, {%r278, %r283};
	setp.gt.s32 	%p70, %r227, 27;
	mov.u32 	%r627, %r626;
	mov.u64 	%rd346, %rd345;
	@%p70 bra 	$L__BB7_177;
	setp.lt.s32 	%p71, %r626, %r268;
	mov.u32 	%r627, %r268;
	mov.u64 	%rd346, %rd156;
	@%p71 bra 	$L__BB7_177;
	setp.lt.s32 	%p72, %r268, %r626;
	mov.u32 	%r627, %r626;
	mov.u64 	%rd346, %rd345;
	@%p72 bra 	$L__BB7_177;
	setp.lt.s64 	%p73, %rd345, %rd156;
	selp.b32 	%r627, %r626, %r268, %p73;
	min.s64 	%rd346, %rd345, %rd156;
$L__BB7_177:
	mov.b32 	%r305, 8;
	mov.b32 	%r306, 31;
	mov.b32 	%r307, -1;
	// begin inline asm
	shfl.sync.down.b32 %r288, %r627, %r305, %r306, %r307;
	// end inline asm
	// begin inline asm
	shfl.sync.down.b32 %r293, %r294, %r305, %r306, %r307;
	// end inline asm
	mov.b64 	{%r299, %r304}, %rd346;
	// begin inline asm
	shfl.sync.down.b32 %r298, %r299, %r305, %r306, %r307;
	// end inline asm
	// begin inline asm
	shfl.sync.down.b32 %r303, %r304, %r305, %r306, %r307;
	// end inline asm
	mov.b64 	%rd159, {%r298, %r303};
	setp.gt.s32 	%p74, %r227, 23;
	mov.u32 	%r628, %r627;
	mov.u64 	%rd347, %rd346;
	@%p74 bra 	$L__BB7_181;
	setp.lt.s32 	%p75, %r627, %r288;
	mov.u32 	%r628, %r288;
	mov.u64 	%rd347, %rd159;
	@%p75 bra 	$L__BB7_181;
	setp.lt.s32 	%p76, %r288, %r627;
	mov.u32 	%r628, %r627;
	mov.u64 	%rd347, %rd346;
	@%p76 bra 	$L__BB7_181;
	setp.lt.s64 	%p77, %rd346, %rd159;
	selp.b32 	%r628, %r627, %r288, %p77;
	min.s64 	%rd347, %rd346, %rd159;
$L__BB7_181:
	mov.b32 	%r325, 16;
	mov.b32 	%r326, 31;
	mov.b32 	%r327, -1;
	// begin inline asm
	shfl.sync.down.b32 %r308, %r628, %r325, %r326, %r327;
	// end inline asm
	// begin inline asm
	shfl.sync.down.b32 %r313, %r314, %r325, %r326, %r327;
	// end inline asm
	mov.b64 	{%r319, %r324}, %rd347;
	// begin inline asm
	shfl.sync.down.b32 %r318, %r319, %r325, %r326, %r327;
	// end inline asm
	// begin inline asm
	shfl.sync.down.b32 %r323, %r324, %r325, %r326, %r327;
	// end inline asm
	mov.b64 	%rd162, {%r318, %r323};
	setp.gt.s32 	%p78, %r227, 15;
	mov.u32 	%r636, %r628;
	mov.u64 	%rd355, %rd347;
	@%p78 bra 	$L__BB7_185;
	setp.lt.s32 	%p79, %r628, %r308;
	mov.u32 	%r636, %r308;
	mov.u64 	%rd355, %rd162;
	@%p79 bra 	$L__BB7_185;
	setp.lt.s32 	%p80, %r308, %r628;
	mov.u32 	%r636, %r628;
	mov.u64 	%rd355, %rd347;
	@%p80 bra 	$L__BB7_185;
	setp.lt.s64 	%p81, %rd347, %rd162;
	selp.b32 	%r636, %r628, %r308, %p81;
	min.s64 	%rd355, %rd347, %rd162;
$L__BB7_185:
	setp.ne.s32 	%p82, %r227, 0;
	@%p82 bra 	$L__BB7_187;
	shr.u32 	%r328, %r108, 1;
	and.b32  	%r329, %r328, 496;
	mov.u32 	%r330, _ZN6thrust24THRUST_300001_SM_1000_NS8cuda_cub4core6detail5shmemE;
	add.s32 	%r331, %r330, %r329;
	st.shared.u32 	[%r331+8], %r636;
	st.shared.u64 	[%r331+16], %rd355;
$L__BB7_187:
	bar.sync 	0;
	setp.ne.s32 	%p83, %r108, 0;
	@%p83 bra 	$L__BB7_209;
	ld.shared.u32 	%r194, [_ZN6thrust24THRUST_300001_SM_1000_NS8cuda_cub4core6detail5shmemE+24];
	ld.shared.u64 	%rd165, [_ZN6thrust24THRUST_300001_SM_1000_NS8cuda_cub4core6detail5shmemE+32];
	setp.lt.s32 	%p84, %r636, %r194;
	mov.u32 	%r630, %r194;
	mov.u64 	%rd349, %rd165;
	@%p84 bra 	$L__BB7_191;
	setp.lt.s32 	%p85, %r194, %r636;
	mov.u32 	%r630, %r636;
	mov.u64 	%rd349, %rd355;
	@%p85 bra 	$L__BB7_191;
	setp.lt.s64 	%p86, %rd355, %rd165;
	selp.b32 	%r630, %r636, %r194, %p86;
	min.s64 	%rd349, %rd355, %rd165;
$L__BB7_191:
	ld.shared.u32 	%r197, [_ZN6thrust24THRUST_300001_SM_1000_NS8cuda_cub4core6detail5shmemE+40];
	ld.shared.u64 	%rd168, [_ZN6thrust24THRUST_300001_SM_1000_NS8cuda_cub4core6detail5shmemE+48];
	setp.lt.s32 	%p87, %r630, %r197;
	mov.u32 	%r631, %r197;
	mov.u64 	%rd350, %rd168;
	@%p87 bra 	$L__BB7_194;
	setp.lt.s32 	%p88, %r197, %r630;
	mov.u32 	%r631, %r630;
	mov.u64 	%rd350, %rd349;
	@%p88 bra 	$L__BB7_194;
	setp.lt.s64 	%p89, %rd349, %rd168;
	selp.b32 	%r631, %r630, %r197, %p89;
	min.s64 	%rd350, %rd349, %rd168;
$L__BB7_194:
	ld.shared.u32 	%r200, [_ZN6thrust24THRUST_300001_SM_1000_NS8cuda_cub4core6detail5shmemE+56];
	ld.shared.u64 	%rd171, [_ZN6thrust24THRUST_300001_SM_1000_NS8cuda_cub4core6detail5shmemE+64];
	setp.lt.s32 	%p90, %r631, %r200;
	mov.u32 	%r632, %r200;
	mov.u64 	%rd351, %rd171;
	@%p90 bra 	$L__BB7_197;
	setp.lt.s32 	%p91, %r200, %r631;
	mov.u32 	%r632, %r631;
	mov.u64 	%rd351, %rd350;
	@%p91 bra 	$L__BB7_197;
	setp.lt.s64 	%p92, %rd350, %rd171;
	selp.b32 	%r632, %r631, %r200, %p92;
	min.s64 	%rd351, %rd350, %rd171;
$L__BB7_197:
	ld.shared.u32 	%r203, [_ZN6thrust24THRUST_300001_SM_1000_NS8cuda_cub4core6detail5shmemE+72];
	ld.shared.u64 	%rd174, [_ZN6thrust24THRUST_300001_SM_1000_NS8cuda_cub4core6detail5shmemE+80];
	setp.lt.s32 	%p93, %r632, %r203;
	mov.u32 	%r633, %r203;
	mov.u64 	%rd352, %rd174;
	@%p93 bra 	$L__BB7_200;
	setp.lt.s32 	%p94, %r203, %r632;
	mov.u32 	%r633, %r632;
	mov.u64 	%rd352, %rd351;
	@%p94 bra 	$L__BB7_200;
	setp.lt.s64 	%p95, %rd351, %rd174;
	selp.b32 	%r633, %r632, %r203, %p95;
	min.s64 	%rd352, %rd351, %rd174;
$L__BB7_200:
	ld.shared.u32 	%r206, [_ZN6thrust24THRUST_300001_SM_1000_NS8cuda_cub4core6detail5shmemE+88];
	ld.shared.u64 	%rd177, [_ZN6thrust24THRUST_300001_SM_1000_NS8cuda_cub4core6detail5shmemE+96];
	setp.lt.s32 	%p96, %r633, %r206;
	mov.u32 	%r634, %r206;
	mov.u64 	%rd353, %rd177;
	@%p96 bra 	$L__BB7_203;
	setp.lt.s32 	%p97, %r206, %r633;
	mov.u32 	%r634, %r633;
	mov.u64 	%rd353, %rd352;
	@%p97 bra 	$L__BB7_203;
	setp.lt.s64 	%p98, %rd352, %rd177;
	selp.b32 	%r634, %r633, %r206, %p98;
	min.s64 	%rd353, %rd352, %rd177;
$L__BB7_203:
	ld.shared.u32 	%r209, [_ZN6thrust24THRUST_300001_SM_1000_NS8cuda_cub4core6detail5shmemE+104];
	ld.shared.u64 	%rd180, [_ZN6thrust24THRUST_300001_SM_1000_NS8cuda_cub4core6detail5shmemE+112];
	setp.lt.s32 	%p99, %r634, %r209;
	mov.u32 	%r635, %r209;
	mov.u64 	%rd354, %rd180;
	@%p99 bra 	$L__BB7_206;
	setp.lt.s32 	%p100, %r209, %r634;
	mov.u32 	%r635, %r634;
	mov.u64 	%rd354, %rd353;
	@%p100 bra 	$L__BB7_206;
	setp.lt.s64 	%p101, %rd353, %rd180;
	selp.b32 	%r635, %r634, %r209, %p101;
	min.s64 	%rd354, %rd353, %rd180;
$L__BB7_206:
	ld.shared.u32 	%r212, [_ZN6thrust24THRUST_300001_SM_1000_NS8cuda_cub4core6detail5shmemE+120];
	ld.shared.u64 	%rd183, [_ZN6thrust24THRUST_300001_SM_1000_NS8cuda_cub4core6detail5shmemE+128];
	setp.lt.s32 	%p102, %r635, %r212;
	mov.u32 	%r636, %r212;
	mov.u64 	%rd355, %rd183;
	@%p102 bra 	$L__BB7_209;
	setp.lt.s32 	%p103, %r212, %r635;
	mov.u32 	%r636, %r635;
	mov.u64 	%rd355, %rd354;
	@%p103 bra 	$L__BB7_209;
	setp.lt.s64 	%p104, %rd354, %rd183;
	selp.b32 	%r636, %r635, %r212, %p104;
	min.s64 	%rd355, %rd354, %rd183;
$L__BB7_209:
	mov.u32 	%r557, %tid.x;
	setp.ne.s32 	%p221, %r557, 0;
	@%p221 bra 	$L__BB7_211;
	cvta.to.global.u64 	%rd287, %rd187;
	st.global.u32 	[%rd287], %r636;
	st.global.u64 	[%rd287+8], %rd355;
$L__BB7_211:
	ret;

}
	// .globl	_ZN6thrust24THRUST_300001_SM_1000_NS8cuda_cub4core6detail13_kernel_agentINS1_8__reduce11ReduceAgentINS0_12zip_iteratorIN4cuda3std3__45tupleIJNS0_10device_ptrIiEENS0_17counting_iteratorIlNS0_11use_defaultESF_SF_EEEEEEEPNSB_IJilEEESJ_lNS1_9__extrema9arg_max_fIilNSA_4lessIiEEEEEEJSI_SK_lSP_EEEvDpT0_
.visible .entry _ZN6thrust24THRUST_300001_SM_1000_NS8cuda_cub4core6detail13_kernel_agentINS1_8__reduce11ReduceAgentINS0_12zip_iteratorIN4cuda3std3__45tupleIJNS0_10device_ptrIiEENS0_17counting_iteratorIlNS0_11use_defaultESF_SF_EEEEEEEPNSB_IJilEEESJ_lNS1_9__extrema9arg_max_fIilNSA_4lessIiEEEEEEJSI_SK_lSP_EEEvDpT0_(
	.param .align 8 .b8 _ZN6thrust24THRUST_300001_SM_1000_NS8cuda_cub4core6detail13_kernel_agentINS1_8__reduce11ReduceAgentINS0_12zip_iteratorIN4cuda3std3__45tupleIJNS0_10device_ptrIiEENS0_17counting_iteratorIlNS0_11use_defaultESF_SF_EEEEEEEPNSB_IJilEEESJ_lNS1_9__extrema9arg_max_fIilNSA_4lessIiEEEEEEJSI_SK_lSP_EEEvDpT0__param_0[16],
	.param .u64 .ptr .align 1 _ZN6thrust24THRUST_300001_SM_1000_NS8cuda_cub4core6detail13_kernel_agentINS1_8__reduce11ReduceAgentINS0_12zip_iteratorIN4cuda3std3__45tupleIJNS0_10device_ptrIiEENS0_17counting_iteratorIlNS0_11use_defaultESF_SF_EEEEEEEPNSB_IJilEEESJ_lNS1_9__extrema9arg_max_fIilNSA_4lessIiEEEEEEJSI_SK_lSP_EEEvDpT0__param_1,
	.param .u64 _ZN6thrust24THRUST_300001_SM_1000_NS8cuda_cub4core6detail13_kernel_agentINS1_8__reduce11ReduceAgentINS0_12zip_iteratorIN4cuda3std3__45tupleIJNS0_10device_ptrIiEENS0_17counting_iteratorIlNS0_11use_defaultESF_SF_EEEEEEEPNSB_IJilEEESJ_lNS1_9__extrema9arg_max_fIilNSA_4lessIiEEEEEEJSI_SK_lSP_EEEvDpT0__param_2,
	.param .align 1 .b8 _ZN6thrust24THRUST_300001_SM_1000_NS8cuda_cub4core6detail13_kernel_agentINS1_8__reduce11ReduceAgentINS0_12zip_iteratorIN4cuda3std3__45tupleIJNS0_10device_ptrIiEENS0_17counting_iteratorIlNS0_11use_defaultESF_SF_EEEEEEEPNSB_IJilEEESJ_lNS1_9__extrema9arg_max_fIilNSA_4lessIiEEEEEEJSI_SK_lSP_EEEvDpT0__param_3[1]
)
.maxntid 256
{
	.reg .pred 	%p<213>;
	.reg .b32 	%r<632>;
	.reg .b64 	%rd<307>;

	ld.param.u64 	%rd192, [_ZN6thrust24THRUST_300001_SM_1000_NS8cuda_cub4core6detail13_kernel_agentINS1_8__reduce11ReduceAgentINS0_12zip_iteratorIN4cuda3std3__45tupleIJNS0_10device_ptrIiEENS0_17counting_iteratorIlNS0_11use_defaultESF_SF_EEEEEEEPNSB_IJilEEESJ_lNS1_9__extrema9arg_max_fIilNSA_4lessIiEEEEEEJSI_SK_lSP_EEEvDpT0__param_0+8];
	ld.param.u64 	%rd191, [_ZN6thrust24THRUST_300001_SM_1000_NS8cuda_cub4core6detail13_kernel_agentINS1_8__reduce11ReduceAgentINS0_12zip_iteratorIN4cuda3std3__45tupleIJNS0_10device_ptrIiEENS0_17counting_iteratorIlNS0_11use_defaultESF_SF_EEEEEEEPNSB_IJilEEESJ_lNS1_9__extrema9arg_max_fIilNSA_4lessIiEEEEEEJSI_SK_lSP_EEEvDpT0__param_0];
	ld.param.u64 	%rd194, [_ZN6thrust24THRUST_300001_SM_1000_NS8cuda_cub4core6detail13_kernel_agentINS1_8__reduce11ReduceAgentINS0_12zip_iteratorIN4cuda3std3__45tupleIJNS0_10device_ptrIiEENS0_17counting_iteratorIlNS0_11use_defaultESF_SF_EEEEEEEPNSB_IJilEEESJ_lNS1_9__extrema9arg_max_fIilNSA_4lessIiEEEEEEJSI_SK_lSP_EEEvDpT0__param_2];
	setp.eq.s64 	%p1, %rd194, 0;
	@%p1 bra 	$L__BB8_206;
	cvta.to.global.u64 	%rd1, %rd191;
	setp.gt.s64 	%p2, %rd194, 1279;
	@%p2 bra 	$L__BB8_122;
	cvt.u32.u64 	%r1, %rd194;
	mov.u32 	%r2, %tid.x;
	setp.ge.s32 	%p96, %r2, %r1;
	mov.b32 	%r574, 0;
	mov.b64 	%rd249, 0;
	mov.u32 	%r566, %r2;
	@%p96 bra 	$L__BB8_4;
	cvt.u64.u32 	%rd225, %r2;
	mul.wide.u32 	%rd226, %r2, 4;
	add.s64 	%rd227, %rd1, %rd226;
	add.s64 	%rd249, %rd192, %rd225;
	ld.global.u32 	%r574, [%rd227];
	add.s32 	%r566, %r2, 256;
$L__BB8_4:
	setp.ge.s32 	%p97, %r566, %r1;
	@%p97 bra 	$L__BB8_26;
	not.b32 	%r332, %r566;
	add.s32 	%r7, %r332, %r1;
	and.b32  	%r333, %r7, 768;
	setp.eq.s32 	%p98, %r333, 768;
	@%p98 bra 	$L__BB8_11;
	cvt.u64.u32 	%rd229, %r566;
	add.s64 	%rd240, %rd192, %rd229;
	mul.wide.u32 	%rd230, %r566, 4;
	add.s64 	%rd239, %rd1, %rd230;
	shr.u32 	%r334, %r7, 8;
	add.s32 	%r335, %r334, 1;
	and.b32  	%r336, %r335, 3;
	neg.s32 	%r562, %r336;
$L__BB8_7:
	.pragma "nounroll";
	mov.u64 	%rd9, %rd249;
	mov.u32 	%r11, %r574;
	ld.global.u32 	%r12, [%rd239];
	setp.lt.s32 	%p99, %r11, %r12;
	mov.u64 	%rd249, %rd240;
	mov.u32 	%r574, %r12;
	@%p99 bra 	$L__BB8_10;
	setp.lt.s32 	%p100, %r12, %r11;
	mov.u64 	%rd249, %rd9;
	mov.u32 	%r574, %r11;
	@%p100 bra 	$L__BB8_10;
	setp.lt.s64 	%p101, %rd9, %rd240;
	min.s64 	%rd249, %rd9, %rd240;
	selp.b32 	%r574, %r11, %r12, %p101;
$L__BB8_10:
	add.s32 	%r566, %r566, 256;
	add.s64 	%rd240, %rd240, 256;
	add.s64 	%rd239, %rd239, 1024;
	add.s32 	%r562, %r562, 1;
	setp.ne.s32 	%p102, %r562, 0;
	@%p102 bra 	$L__BB8_7;
$L__BB8_11:
	setp.lt.u32 	%p103, %r7, 768;
	@%p103 bra 	$L__BB8_26;
	add.s32 	%r569, %r566, 512;
$L__BB8_13:
	mov.u32 	%r21, %r569;
	add.s32 	%r337, %r21, -512;
	cvt.s64.s32 	%rd231, %r337;
	mul.wide.s32 	%rd232, %r337, 4;
	add.s64 	%rd17, %rd1, %rd232;
	add.s64 	%rd18, %rd192, %rd231;
	ld.global.u32 	%r23, [%rd17];
	setp.lt.s32 	%p104, %r574, %r23;
	mov.u64 	%rd246, %rd18;
	mov.u32 	%r571, %r23;
	@%p104 bra 	$L__BB8_16;
	setp.lt.s32 	%p105, %r23, %r574;
	mov.u64 	%rd246, %rd249;
	mov.u32 	%r571, %r574;
	@%p105 bra 	$L__BB8_16;
	setp.lt.s64 	%p106, %rd249, %rd18;
	min.s64 	%rd246, %rd249, %rd18;
	selp.b32 	%r571, %r574, %r23, %p106;
$L__BB8_16:
	add.s32 	%r338, %r21, -256;
	cvt.s64.s32 	%rd233, %r338;
	add.s64 	%rd21, %rd192, %rd233;
	ld.global.u32 	%r26, [%rd17+1024];
	setp.lt.s32 	%p107, %r571, %r26;
	mov.u64 	%rd247, %rd21;
	mov.u32 	%r572, %r26;
	@%p107 bra 	$L__BB8_19;
	setp.lt.s32 	%p108, %r26, %r571;
	mov.u64 	%rd247, %rd246;
	mov.u32 	%r572, %r571;
	@%p108 bra 	$L__BB8_19;
	setp.lt.s64 	%p109, %rd246, %rd21;
	min.s64 	%rd247, %rd246, %rd21;
	selp.b32 	%r572, %r571, %r26, %p109;
$L__BB8_19:
	cvt.s64.s32 	%rd234, %r21;
	add.s64 	%rd24, %rd192, %rd234;
	ld.global.u32 	%r29, [%rd17+2048];
	setp.lt.s32 	%p110, %r572, %r29;
	mov.u64 	%rd248, %rd24;
	mov.u32 	%r573, %r29;
	@%p110 bra 	$L__BB8_22;
	setp.lt.s32 	%p111, %r29, %r572;
	mov.u64 	%rd248, %rd247;
	mov.u32 	%r573, %r572;
	@%p111 bra 	$L__BB8_22;
	setp.lt.s64 	%p112, %rd247, %rd24;
	min.s64 	%rd248, %rd247, %rd24;
	selp.b32 	%r573, %r572, %r29, %p112;
$L__BB8_22:
	add.s32 	%r339, %r21, 256;
	cvt.s64.s32 	%rd235, %r339;
	add.s64 	%rd27, %rd192, %rd235;
	ld.global.u32 	%r32, [%rd17+3072];
	setp.lt.s32 	%p113, %r573, %r32;
	mov.u64 	%rd249, %rd27;
	mov.u32 	%r574, %r32;
	@%p113 bra 	$L__BB8_25;
	setp.lt.s32 	%p114, %r32, %r573;
	mov.u64 	%rd249, %rd248;
	mov.u32 	%r574, %r573;
	@%p114 bra 	$L__BB8_25;
	setp.lt.s64 	%p115, %rd248, %rd27;
	min.s64 	%rd249, %rd248, %rd27;
	selp.b32 	%r574, %r573, %r32, %p115;
$L__BB8_25:
	add.s32 	%r569, %r21, 1024;
	add.s32 	%r340, %r21, 512;
	setp.lt.s32 	%p116, %r340, %r1;
	@%p116 bra 	$L__BB8_13;
$L__BB8_26:
	setp.lt.s32 	%p117, %r1, 256;
	@%p117 bra 	$L__BB8_71;
	// begin inline asm
	mov.u32 %r454, %laneid;
	// end inline asm
	mov.b32 	%r472, 1;
	mov.b32 	%r473, 31;
	mov.b32 	%r474, -1;
	// begin inline asm
	shfl.sync.down.b32 %r455, %r574, %r472, %r473, %r474;
	// end inline asm
	// begin inline asm
	shfl.sync.down.b32 %r460, %r461, %r472, %r473, %r474;
	// end inline asm
	mov.b64 	{%r466, %r471}, %rd249;
	// begin inline asm
	shfl.sync.down.b32 %r465, %r466, %r472, %r473, %r474;
	// end inline asm
	// begin inline asm
	shfl.sync.down.b32 %r470, %r471, %r472, %r473, %r474;
	// end inline asm
	mov.b64 	%rd31, {%r465, %r470};
	setp.gt.s32 	%p169, %r454, 30;
	mov.u64 	%rd251, %rd249;
	mov.u32 	%r576, %r574;
	@%p169 bra 	$L__BB8_31;
	setp.lt.s32 	%p170, %r574, %r455;
	mov.u64 	%rd251, %rd31;
	mov.u32 	%r576, %r455;
	@%p170 bra 	$L__BB8_31;
	setp.lt.s32 	%p171, %r455, %r574;
	mov.u64 	%rd251, %rd249;
	mov.u32 	%r576, %r574;
	@%p171 bra 	$L__BB8_31;
	setp.lt.s64 	%p172, %rd249, %rd31;
	min.s64 	%rd251, %rd249, %rd31;
	selp.b32 	%r576, %r574, %r455, %p172;
$L__BB8_31:
	mov.b32 	%r492, 2;
	mov.b32 	%r493, 31;
	mov.b32 	%r494, -1;
	// begin inline asm
	shfl.sync.down.b32 %r475, %r576, %r492, %r493, %r494;
	// end inline asm
	// begin inline asm
	shfl.sync.down.b32 %r480, %r481, %r492, %r493, %r494;
	// end inline asm
	mov.b64 	{%r486, %r491}, %rd251;
	// begin inline asm
	shfl.sync.down.b32 %r485, %r486, %r492, %r493, %r494;
	// end inline asm
	// begin inline asm
	shfl.sync.down.b32 %r490, %r491, %r492, %r493, %r494;
	// end inline asm
	mov.b64 	%rd34, {%r485, %r490};
	setp.gt.s32 	%p173, %r454, 29;
	mov.u64 	%rd252, %rd251;
	mov.u32 	%r577, %r576;
	@%p173 bra 	$L__BB8_35;
	setp.lt.s32 	%p174, %r576, %r475;
	mov.u64 	%rd252, %rd34;
	mov.u32 	%r577, %r475;
	@%p174 bra 	$L__BB8_35;
	setp.lt.s32 	%p175, %r475, %r576;
	mov.u64 	%rd252, %rd251;
	mov.u32 	%r577, %r576;
	@%p175 bra 	$L__BB8_35;
	setp.lt.s64 	%p176, %rd251, %rd34;
	min.s64 	%rd252, %rd251, %rd34;
	selp.b32 	%r577, %r576, %r475, %p176;
$L__BB8_35:
	mov.b32 	%r512, 4;
	mov.b32 	%r513, 31;
	mov.b32 	%r514, -1;
	// begin inline asm
	shfl.sync.down.b32 %r495, %r577, %r512, %r513, %r514;
	// end inline asm
	// begin inline asm
	shfl.sync.down.b32 %r500, %r501, %r512, %r513, %r514;
	// end inline asm
	mov.b64 	{%r506, %r511}, %rd252;
	// begin inline asm
	shfl.sync.down.b32 %r505, %r506, %r512, %r513, %r514;
	// end inline asm
	// begin inline asm
	shfl.sync.down.b32 %r510, %r511, %r512, %r513, %r514;
	// end inline asm
	mov.b64 	%rd37, {%r505, %r510};
	setp.gt.s32 	%p177, %r454, 27;
	mov.u64 	%rd253, %rd252;
	mov.u32 	%r578, %r577;
	@%p177 bra 	$L__BB8_39;
	setp.lt.s32 	%p178, %r577, %r495;
	mov.u64 	%rd253, %rd37;
	mov.u32 	%r578, %r495;
	@%p178 bra 	$L__BB8_39;
	setp.lt.s32 	%p179, %r495, %r577;
	mov.u64 	%rd253, %rd252;
	mov.u32 	%r578, %r577;
	@%p179 bra 	$L__BB8_39;
	setp.lt.s64 	%p180, %rd252, %rd37;
	min.s64 	%rd253, %rd252, %rd37;
	selp.b32 	%r578, %r577, %r495, %p180;
$L__BB8_39:
	mov.b32 	%r532, 8;
	mov.b32 	%r533, 31;
	mov.b32 	%r534, -1;
	// begin inline asm
	shfl.sync.down.b32 %r515, %r578, %r532, %r533, %r534;
	// end inline asm
	// begin inline asm
	shfl.sync.down.b32 %r520, %r521, %r532, %r533, %r534;
	// end inline asm
	mov.b64 	{%r526, %r531}, %rd253;
	// begin inline asm
	shfl.sync.down.b32 %r525, %r526, %r532, %r533, %r534;
	// end inline asm
	// begin inline asm
	shfl.sync.down.b32 %r530, %r531, %r532, %r533, %r534;
	// end inline asm
	mov.b64 	%rd40, {%r525, %r530};
	setp.gt.s32 	%p181, %r454, 23;
	mov.u64 	%rd254, %rd253;
	mov.u32 	%r579, %r578;
	@%p181 bra 	$L__BB8_43;
	setp.lt.s32 	%p182, %r578, %r515;
	mov.u64 	%rd254, %rd40;
	mov.u32 	%r579, %r515;
	@%p182 bra 	$L__BB8_43;
	setp.lt.s32 	%p183, %r515, %r578;
	mov.u64 	%rd254, %rd253;
	mov.u32 	%r579, %r578;
	@%p183 bra 	$L__BB8_43;
	setp.lt.s64 	%p184, %rd253, %rd40;
	min.s64 	%rd254, %rd253, %rd40;
	selp.b32 	%r579, %r578, %r515, %p184;
$L__BB8_43:
	mov.b32 	%r552, 16;
	mov.b32 	%r553, 31;
	mov.b32 	%r554, -1;
	// begin inline asm
	shfl.sync.down.b32 %r535, %r579, %r552, %r553, %r554;
	// end inline asm
	// begin inline asm
	shfl.sync.down.b32 %r540, %r541, %r552, %r553, %r554;
	// end inline asm
	mov.b64 	{%r546, %r551}, %rd254;
	// begin inline asm
	shfl.sync.down.b32 %r545, %r546, %r552, %r553, %r554;
	// end inline asm
	// begin inline asm
	shfl.sync.down.b32 %r550, %r551, %r552, %r553, %r554;
	// end inline asm
	mov.b64 	%rd43, {%r545, %r550};
	setp.gt.s32 	%p185, %r454, 15;
	mov.u64 	%rd306, %rd254;
	mov.u32 	%r631, %r579;
	@%p185 bra 	$L__BB8_47;
	setp.lt.s32 	%p186, %r579, %r535;
	mov.u64 	%rd306, %rd43;
	mov.u32 	%r631, %r535;
	@%p186 bra 	$L__BB8_47;
	setp.lt.s32 	%p187, %r535, %r579;
	mov.u64 	%rd306, %rd254;
	mov.u32 	%r631, %r579;
	@%p187 bra 	$L__BB8_47;
	setp.lt.s64 	%p188, %rd254, %rd43;
	min.s64 	%rd306, %rd254, %rd43;
	selp.b32 	%r631, %r579, %r535, %p188;
$L__BB8_47:
	setp.ne.s32 	%p189, %r454, 0;
	@%p189 bra 	$L__BB8_49;
	shr.u32 	%r555, %r2, 1;
	and.b32  	%r556, %r555, 496;
	mov.u32 	%r557, _ZN6thrust24THRUST_300001_SM_1000_NS8cuda_cub4core6detail5shmemE;
	add.s32 	%r558, %r557, %r556;
	st.shared.u32 	[%r558+8], %r631;
	st.shared.u64 	[%r558+16], %rd306;
$L__BB8_49:
	bar.sync 	0;
	setp.ne.s32 	%p190, %r2, 0;
	@%p190 bra 	$L__BB8_204;
	ld.shared.u32 	%r53, [_ZN6thrust24THRUST_300001_SM_1000_NS8cuda_cub4core6detail5shmemE+24];
	ld.shared.u64 	%rd46, [_ZN6thrust24THRUST_300001_SM_1000_NS8cuda_cub4core6detail5shmemE+32];
	setp.lt.s32 	%p191, %r631, %r53;
	mov.u64 	%rd256, %rd46;
	mov.u32 	%r581, %r53;
	@%p191 bra 	$L__BB8_53;
	setp.lt.s32 	%p192, %r53, %r631;
	mov.u64 	%rd256, %rd306;
	mov.u32 	%r581, %r631;
	@%p192 bra 	$L__BB8_53;
	setp.lt.s64 	%p193, %rd306, %rd46;
	min.s64 	%rd256, %rd306, %rd46;
	selp.b32 	%r581, %r631, %r53, %p193;
$L__BB8_53:
	ld.shared.u32 	%r56, [_ZN6thrust24THRUST_300001_SM_1000_NS8cuda_cub4core6detail5shmemE+40];
	ld.shared.u64 	%rd49, [_ZN6thrust24THRUST_300001_SM_1000_NS8cuda_cub4core6detail5shmemE+48];
	setp.lt.s32 	%p194, %r581, %r56;
	mov.u64 	%rd257, %rd49;
	mov.u32 	%r582, %r56;
	@%p194 bra 	$L__BB8_56;
	setp.lt.s32 	%p195, %r56, %r581;
	mov.u64 	%rd257, %rd256;
	mov.u32 	%r582, %r581;
	@%p195 bra 	$L__BB8_56;
	setp.lt.s64 	%p196, %rd256, %rd49;
	min.s64 	%rd257, %rd256, %rd49;
	selp.b32 	%r582, %r581, %r56, %p196;
$L__BB8_56:
	ld.shared.u32 	%r59, [_ZN6thrust24THRUST_300001_SM_1000_NS8cuda_cub4core6detail5shmemE+56];
	ld.shared.u64 	%rd52, [_ZN6thrust24THRUST_300001_SM_1000_NS8cuda_cub4core6detail5shmemE+64];
	setp.lt.s32 	%p197, %r582, %r59;
	mov.u64 	%rd258, %rd52;
	mov.u32 	%r583, %r59;
	@%p197 bra 	$L__BB8_59;
	setp.lt.s32 	%p198, %r59, %r582;
	mov.u64 	%rd258, %rd257;
	mov.u32 	%r583, %r582;
	@%p198 bra 	$L__BB8_59;
	setp.lt.s64 	%p199, %rd257, %rd52;
	min.s64 	%rd258, %rd257, %rd52;
	selp.b32 	%r583, %r582, %r59, %p199;
$L__BB8_59:
	ld.shared.u32 	%r62, [_ZN6thrust24THRUST_300001_SM_1000_NS8cuda_cub4core6detail5shmemE+72];
	ld.shared.u64 	%rd55, [_ZN6thrust24THRUST_300001_SM_1000_NS8cuda_cub4core6detail5shmemE+80];
	setp.lt.s32 	%p200, %r583, %r62;
	mov.u64 	%rd259, %rd55;
	mov.u32 	%r584, %r62;
	@%p200 bra 	$L__BB8_62;
	setp.lt.s32 	%p201, %r62, %r583;
	mov.u64 	%rd259, %rd258;
	mov.u32 	%r584, %r583;
	@%p201 bra 	$L__BB8_62;
	setp.lt.s64 	%p202, %rd258, %rd55;
	min.s64 	%rd259, %rd258, %rd55;
	selp.b32 	%r584, %r583, %r62, %p202;
$L__BB8_62:
	ld.shared.u32 	%r65, [_ZN6thrust24THRUST_300001_SM_1000_NS8cuda_cub4core6detail5shmemE+88];
	ld.shared.u64 	%rd58, [_ZN6thrust24THRUST_300001_SM_1000_NS8cuda_cub4core6detail5shmemE+96];
	setp.lt.s32 	%p203, %r584, %r65;
	mov.u64 	%rd260, %rd58;
	mov.u32 	%r585, %r65;
	@%p203 bra 	$L__BB8_65;
	setp.lt.s32 	%p204, %r65, %r584;
	mov.u64 	%rd260, %rd259;
	mov.u32 	%r585, %r584;
	@%p204 bra 	$L__BB8_65;
	setp.lt.s64 	%p205, %rd259, %rd58;
	min.s64 	%rd260, %rd259, %rd58;
	selp.b32 	%r585, %r584, %r65, %p205;
$L__BB8_65:
	ld.shared.u32 	%r68, [_ZN6thrust24THRUST_300001_SM_1000_NS8cuda_cub4core6detail5shmemE+104];
	ld.shared.u64 	%rd61, [_ZN6thrust24THRUST_300001_SM_1000_NS8cuda_cub4core6detail5shmemE+112];
	setp.lt.s32 	%p206, %r585, %r68;
	mov.u64 	%rd261, %rd61;
	mov.u32 	%r586, %r68;
	@%p206 bra 	$L__BB8_68;
	setp.lt.s32 	%p207, %r68, %r585;
	mov.u64 	%rd261, %rd260;
	mov.u32 	%r586, %r585;
	@%p207 bra 	$L__BB8_68;
	setp.lt.s64 	%p208, %rd260, %rd61;
	min.s64 	%rd261, %rd260, %rd61;
	selp.b32 	%r586, %r585, %r68, %p208;
$L__BB8_68:
	ld.shared.u32 	%r71, [_ZN6thrust24THRUST_300001_SM_1000_NS8cuda_cub4core6detail5shmemE+120];
	ld.shared.u64 	%rd64, [_ZN6thrust24THRUST_300001_SM_1000_NS8cuda_cub4core6detail5shmemE+128];
	setp.lt.s32 	%p209, %r586, %r71;
	mov.u32 	%r631, %r71;
	mov.u64 	%rd306, %rd64;
	@%p209 bra 	$L__BB8_204;
	setp.lt.s32 	%p210, %r71, %r586;
	mov.u32 	%r631, %r586;
	mov.u64 	%rd306, %rd261;
	@%p210 bra 	$L__BB8_204;
	setp.lt.s64 	%p211, %rd261, %rd64;
	min.s64 	%rd306, %rd261, %rd64;
	selp.b32 	%r631, %r586, %r71, %p211;
	bra.uni 	$L__BB8_204;
$L__BB8_71:
	// begin inline asm
	mov.u32 %r341, %laneid;
	// end inline asm
	and.b32  	%r362, %r2, 992;
	add.s32 	%r363, %r362, 32;
	setp.gt.s32 	%p118, %r363, %r1;
	not.b32 	%r364, %r362;
	add.s32 	%r365, %r1, %r364;
	selp.b32 	%r360, %r365, 31, %p118;
	mov.b32 	%r359, 1;
	mov.b32 	%r361, -1;
	// begin inline asm
	shfl.sync.down.b32 %r342, %r574, %r359, %r360, %r361;
	// end inline asm
	// begin inline asm
	shfl.sync.down.b32 %r347, %r348, %r359, %r360, %r361;
	// end inline asm
	mov.b64 	{%r353, %r358}, %rd249;
	// begin inline asm
	shfl.sync.down.b32 %r352, %r353, %r359, %r360, %r361;
	// end inline asm
	// begin inline asm
	shfl.sync.down.b32 %r357, %r358, %r359, %r360, %r361;
	// end inline asm
	mov.b64 	%rd66, {%r352, %r357};
	setp.ge.s32 	%p119, %r341, %r360;
	mov.u32 	%r587, %r574;
	mov.u64 	%rd262, %rd249;
	@%p119 bra 	$L__BB8_75;
	setp.lt.s32 	%p120, %r574, %r342;
	mov.u32 	%r587, %r342;
	mov.u64 	%rd262, %rd66;
	@%p120 bra 	$L__BB8_75;
	setp.lt.s32 	%p121, %r342, %r574;
	mov.u32 	%r587, %r574;
	mov.u64 	%rd262, %rd249;
	@%p121 bra 	$L__BB8_75;
	setp.lt.s64 	%p122, %rd249, %rd66;
	selp.b32 	%r587, %r574, %r342, %p122;
	min.s64 	%rd262, %rd249, %rd66;
$L__BB8_75:
	mov.b32 	%r383, 2;
	mov.b32 	%r385, -1;
	// begin inline asm
	shfl.sync.down.b32 %r366, %r587, %r383, %r360, %r385;
	// end inline asm
	// begin inline asm
	shfl.sync.down.b32 %r371, %r372, %r383, %r360, %r385;
	// end inline asm
	mov.b64 	{%r377, %r382}, %rd262;
	// begin inline asm
	shfl.sync.down.b32 %r376, %r377, %r383, %r360, %r385;
	// end inline asm
	// begin inline asm
	shfl.sync.down.b32 %r381, %r382, %r383, %r360, %r385;
	// end inline asm
	mov.b64 	%rd69, {%r376, %r381};
	add.s32 	%r386, %r341, 2;
	setp.gt.s32 	%p123, %r386, %r360;
	mov.u32 	%r588, %r587;
	mov.u64 	%rd263, %rd262;
	@%p123 bra 	$L__BB8_79;
	setp.lt.s32 	%p124, %r587, %r366;
	mov.u32 	%r588, %r366;
	mov.u64 	%rd263, %rd69;
	@%p124 bra 	$L__BB8_79;
	setp.lt.s32 	%p125, %r366, %r587;
	mov.u32 	%r588, %r587;
	mov.u64 	%rd263, %rd262;
	@%p125 bra 	$L__BB8_79;
	setp.lt.s64 	%p126, %rd262, %rd69;
	selp.b32 	%r588, %r587, %r366, %p126;
	min.s64 	%rd263, %rd262, %rd69;
$L__BB8_79:
	mov.b32 	%r404, 4;
	mov.b32 	%r406, -1;
	// begin inline asm
	shfl.sync.down.b32 %r387, %r588, %r404, %r360, %r406;
	// end inline asm
	// begin inline asm
	shfl.sync.down.b32 %r392, %r393, %r404, %r360, %r406;
	// end inline asm
	mov.b64 	{%r398, %r403}, %rd263;
	// begin inline asm
	shfl.sync.down.b32 %r397, %r398, %r404, %r360, %r406;
	// end inline asm
	// begin inline asm
	shfl.sync.down.b32 %r402, %r403, %r404, %r360, %r406;
	// end inline asm
	mov.b64 	%rd72, {%r397, %r402};
	add.s32 	%r407, %r341, 4;
	setp.gt.s32 	%p127, %r407, %r360;
	mov.u32 	%r589, %r588;
	mov.u64 	%rd264, %rd263;
	@%p127 bra 	$L__BB8_83;
	setp.lt.s32 	%p128, %r588, %r387;
	mov.u32 	%r589, %r387;
	mov.u64 	%rd264, %rd72;
	@%p128 bra 	$L__BB8_83;
	setp.lt.s32 	%p129, %r387, %r588;
	mov.u32 	%r589, %r588;
	mov.u64 	%rd264, %rd263;
	@%p129 bra 	$L__BB8_83;
	setp.lt.s64 	%p130, %rd263, %rd72;
	selp.b32 	%r589, %r588, %r387, %p130;
	min.s64 	%rd264, %rd263, %rd72;
$L__BB8_83:
	mov.b32 	%r425, 8;
	mov.b32 	%r427, -1;
	// begin inline asm
	shfl.sync.down.b32 %r408, %r589, %r425, %r360, %r427;
	// end inline asm
	// begin inline asm
	shfl.sync.down.b32 %r413, %r414, %r425, %r360, %r427;
	// end inline asm
	mov.b64 	{%r419, %r424}, %rd264;
	// begin inline asm
	shfl.sync.down.b32 %r418, %r419, %r425, %r360, %r427;
	// end inline asm
	// begin inline asm
	shfl.sync.down.b32 %r423, %r424, %r425, %r360, %r427;
	// end inline asm
	mov.b64 	%rd75, {%r418, %r423};
	add.s32 	%r428, %r341, 8;
	setp.gt.s32 	%p131, %r428, %r360;
	mov.u32 	%r590, %r589;
	mov.u64 	%rd265, %rd264;
	@%p131 bra 	$L__BB8_87;
	setp.lt.s32 	%p132, %r589, %r408;
	mov.u32 	%r590, %r408;
	mov.u64 	%rd265, %rd75;
	@%p132 bra 	$L__BB8_87;
	setp.lt.s32 	%p133, %r408, %r589;
	mov.u32 	%r590, %r589;
	mov.u64 	%rd265, %rd264;
	@%p133 bra 	$L__BB8_87;
	setp.lt.s64 	%p134, %rd264, %rd75;
	selp.b32 	%r590, %r589, %r408, %p134;
	min.s64 	%rd265, %rd264, %rd75;
$L__BB8_87:
	mov.b32 	%r446, 16;
	mov.b32 	%r448, -1;
	// begin inline asm
	shfl.sync.down.b32 %r429, %r590, %r446, %r360, %r448;
	// end inline asm
	// begin inline asm
	shfl.sync.down.b32 %r434, %r435, %r446, %r360, %r448;
	// end inline asm
	mov.b64 	{%r440, %r445}, %rd265;
	// begin inline asm
	shfl.sync.down.b32 %r439, %r440, %r446, %r360, %r448;
	// end inline asm
	// begin inline asm
	shfl.sync.down.b32 %r444, %r445, %r446, %r360, %r448;
	// end inline asm
	mov.b64 	%rd78, {%r439, %r444};
	add.s32 	%r449, %r341, 16;
	setp.gt.s32 	%p135, %r449, %r360;
	mov.u32 	%r631, %r590;
	mov.u64 	%rd306, %rd265;
	@%p135 bra 	$L__BB8_91;
	setp.lt.s32 	%p136, %r590, %r429;
	mov.u32 	%r631, %r429;
	mov.u64 	%rd306, %rd78;
	@%p136 bra 	$L__BB8_91;
	setp.lt.s32 	%p137, %r429, %r590;
	mov.u32 	%r631, %r590;
	mov.u64 	%rd306, %rd265;
	@%p137 bra 	$L__BB8_91;
	setp.lt.s64 	%p138, %rd265, %rd78;
	selp.b32 	%r631, %r590, %r429, %p138;
	min.s64 	%rd306, %rd265, %rd78;
$L__BB8_91:
	setp.ne.s32 	%p139, %r341, 0;
	@%p139 bra 	$L__BB8_93;
	shr.u32 	%r450, %r2, 1;
	and.b32  	%r451, %r450, 496;
	mov.u32 	%r452, _ZN6thrust24THRUST_300001_SM_1000_NS8cuda_cub4core6detail5shmemE;
	add.s32 	%r453, %r452, %r451;
	st.shared.u32 	[%r453+8], %r631;
	st.shared.u64 	[%r453+16], %rd306;
$L__BB8_93:
	bar.sync 	0;
	setp.ne.s32 	%p140, %r2, 0;
	@%p140 bra 	$L__BB8_204;
	setp.lt.s32 	%p141, %r1, 33;
	mov.u32 	%r592, %r631;
	mov.u64 	%rd267, %rd306;
	@%p141 bra 	$L__BB8_98;
	ld.shared.u32 	%r90, [_ZN6thrust24THRUST_300001_SM_1000_NS8cuda_cub4core6detail5shmemE+24];
	ld.shared.u64 	%rd81, [_ZN6thrust24THRUST_300001_SM_1000_NS8cuda_cub4core6detail5shmemE+32];
	setp.lt.s32 	%p142, %r631, %r90;
	mov.u32 	%r592, %r90;
	mov.u64 	%rd267, %rd81;
	@%p142 bra 	$L__BB8_98;
	setp.lt.s32 	%p143, %r90, %r631;
	mov.u32 	%r592, %r631;
	mov.u64 	%rd267, %rd306;
	@%p143 bra 	$L__BB8_98;
	setp.lt.s64 	%p144, %rd306, %rd81;
	selp.b32 	%r592, %r631, %r90, %p144;
	min.s64 	%rd267, %rd306, %rd81;
$L__BB8_98:
	setp.lt.s32 	%p145, %r1, 65;
	mov.u32 	%r593, %r592;
	mov.u64 	%rd268, %rd267;
	@%p145 bra 	$L__BB8_102;
	ld.shared.u32 	%r93, [_ZN6thrust24THRUST_300001_SM_1000_NS8cuda_cub4core6detail5shmemE+40];
	ld.shared.u64 	%rd84, [_ZN6thrust24THRUST_300001_SM_1000_NS8cuda_cub4core6detail5shmemE+48];
	setp.lt.s32 	%p146, %r592, %r93;
	mov.u32 	%r593, %r93;
	mov.u64 	%rd268, %rd84;
	@%p146 bra 	$L__BB8_102;
	setp.lt.s32 	%p147, %r93, %r592;
	mov.u32 	%r593, %r592;
	mov.u64 	%rd268, %rd267;
	@%p147 bra 	$L__BB8_102;
	setp.lt.s64 	%p148, %rd267, %rd84;
	selp.b32 	%r593, %r592, %r93, %p148;
	min.s64 	%rd268, %rd267, %rd84;
$L__BB8_102:
	setp.lt.s32 	%p149, %r1, 97;
	mov.u32 	%r594, %r593;
	mov.u64 	%rd269, %rd268;
	@%p149 bra 	$L__BB8_106;
	ld.shared.u32 	%r96, [_ZN6thrust24THRUST_300001_SM_1000_NS8cuda_cub4core6detail5shmemE+56];
	ld.shared.u64 	%rd87, [_ZN6thrust24THRUST_300001_SM_1000_NS8cuda_cub4core6detail5shmemE+64];
	setp.lt.s32 	%p150, %r593, %r96;
	mov.u32 	%r594, %r96;
	mov.u64 	%rd269, %rd87;
	@%p150 bra 	$L__BB8_106;
	setp.lt.s32 	%p151, %r96, %r593;
	mov.u32 	%r594, %r593;
	mov.u64 	%rd269, %rd268;
	@%p151 bra 	$L__BB8_106;
	setp.lt.s64 	%p152, %rd268, %rd87;
	selp.b32 	%r594, %r593, %r96, %p152;
	min.s64 	%rd269, %rd268, %rd87;
$L__BB8_106:
	setp.lt.s32 	%p153, %r1, 129;
	mov.u32 	%r595, %r594;
	mov.u64 	%rd270, %rd269;
	@%p153 bra 	$L__BB8_110;
	ld.shared.u32 	%r99, [_ZN6thrust24THRUST_300001_SM_1000_NS8cuda_cub4core6detail5shmemE+72];
	ld.shared.u64 	%rd90, [_ZN6thrust24THRUST_300001_SM_1000_NS8cuda_cub4core6detail5shmemE+80];
	setp.lt.s32 	%p154, %r594, %r99;
	mov.u32 	%r595, %r99;
	mov.u64 	%rd270, %rd90;
	@%p154 bra 	$L__BB8_110;
	setp.lt.s32 	%p155, %r99, %r594;
	mov.u32 	%r595, %r594;
	mov.u64 	%rd270, %rd269;
	@%p155 bra 	$L__BB8_110;
	setp.lt.s64 	%p156, %rd269, %rd90;
	selp.b32 	%r595, %r594, %r99, %p156;
	min.s64 	%rd270, %rd269, %rd90;
$L__BB8_110:
	setp.lt.s32 	%p157, %r1, 161;
	mov.u32 	%r596, %r595;
	mov.u64 	%rd271, %rd270;
	@%p157 bra 	$L__BB8_114;
	ld.shared.u32 	%r102, [_ZN6thrust24THRUST_300001_SM_1000_NS8cuda_cub4core6detail5shmemE+88];
	ld.shared.u64 	%rd93, [_ZN6thrust24THRUST_300001_SM_1000_NS8cuda_cub4core6detail5shmemE+96];
	setp.lt.s32 	%p158, %r595, %r102;
	mov.u32 	%r596, %r102;
	mov.u64 	%rd271, %rd93;
	@%p158 bra 	$L__BB8_114;
	setp.lt.s32 	%p159, %r102, %r595;
	mov.u32 	%r596, %r595;
	mov.u64 	%rd271, %rd270;
	@%p159 bra 	$L__BB8_114;
	setp.lt.s64 	%p160, %rd270, %rd93;
	selp.b32 	%r596, %r595, %r102, %p160;
	min.s64 	%rd271, %rd270, %rd93;
$L__BB8_114:
	setp.lt.s32 	%p161, %r1, 193;
	mov.u32 	%r597, %r596;
	mov.u64 	%rd272, %rd271;
	@%p161 bra 	$L__BB8_118;
	ld.shared.u32 	%r105, [_ZN6thrust24THRUST_300001_SM_1000_NS8cuda_cub4core6detail5shmemE+104];
	ld.shared.u64 	%rd96, [_ZN6thrust24THRUST_300001_SM_1000_NS8cuda_cub4core6detail5shmemE+112];
	setp.lt.s32 	%p162, %r596, %r105;
	mov.u32 	%r597, %r105;
	mov.u64 	%rd272, %rd96;
	@%p162 bra 	$L__BB8_118;
	setp.lt.s32 	%p163, %r105, %r596;
	mov.u32 	%r597, %r596;
	mov.u64 	%rd272, %rd271;
	@%p163 bra 	$L__BB8_118;
	setp.lt.s64 	%p164, %rd271, %rd96;
	selp.b32 	%r597, %r596, %r105, %p164;
	min.s64 	%rd272, %rd271, %rd96;
$L__BB8_118:
	setp.lt.s32 	%p165, %r1, 225;
	mov.u32 	%r631, %r597;
	mov.u64 	%rd306, %rd272;
	@%p165 bra 	$L__BB8_204;
	ld.shared.u32 	%r108, [_ZN6thrust24THRUST_300001_SM_1000_NS8cuda_cub4core6detail5shmemE+120];
	ld.shared.u64 	%rd99, [_ZN6thrust24THRUST_300001_SM_1000_NS8cuda_cub4core6detail5shmemE+128];
	setp.lt.s32 	%p166, %r597, %r108;
	mov.u32 	%r631, %r108;
	mov.u64 	%rd306, %rd99;
	@%p166 bra 	$L__BB8_204;
	setp.lt.s32 	%p167, %r108, %r597;
	mov.u32 	%r631, %r597;
	mov.u64 	%rd306, %rd272;
	@%p167 bra 	$L__BB8_204;
	setp.lt.s64 	%p168, %rd272, %rd99;
	selp.b32 	%r631, %r597, %r108, %p168;
	min.s64 	%rd306, %rd272, %rd99;
	bra.uni 	$L__BB8_204;
$L__BB8_122:
	mov.u32 	%r110, %tid.x;
	cvt.u64.u32 	%rd101, %r110;
	mul.wide.u32 	%rd195, %r110, 4;
	add.s64 	%rd102, %rd1, %rd195;
	ld.global.u32 	%r200, [%rd102];
	add.s32 	%r201, %r110, 256;
	cvt.u64.u32 	%rd196, %r201;
	ld.global.u32 	%r202, [%rd102+1024];
	add.s32 	%r203, %r110, 512;
	cvt.u64.u32 	%rd197, %r203;
	ld.global.u32 	%r204, [%rd102+2048];
	add.s32 	%r205, %r110, 768;
	cvt.u64.u32 	%rd198, %r205;
	ld.global.u32 	%r206, [%rd102+3072];
	or.b32  	%r207, %r110, 1024;
	cvt.u64.u32 	%rd103, %r207;
	add.s64 	%rd293, %rd192, %rd103;
	ld.global.u32 	%r618, [%rd102+4096];
	setp.lt.s32 	%p3, %r200, %r202;
	max.s32 	%r208, %r200, %r202;
	selp.b64 	%rd199, %rd196, %rd101, %p3;
	setp.lt.s32 	%p4, %r208, %r204;
	max.s32 	%r209, %r208, %r204;
	selp.b64 	%rd200, %rd197, %rd199, %p4;
	setp.lt.s32 	%p5, %r209, %r206;
	max.s32 	%r112, %r209, %r206;
	selp.b64 	%rd105, %rd198, %rd200, %p5;
	setp.lt.s32 	%p6, %r112, %r618;
	@%p6 bra 	$L__BB8_124;
	setp.lt.s32 	%p7, %r618, %r112;
	setp.lt.u64 	%p8, %rd105, %rd103;
	or.pred  	%p9, %p7, %p8;
	selp.b32 	%r618, %r112, %r618, %p9;
	add.s64 	%rd201, %rd192, %rd105;
	selp.b64 	%rd293, %rd201, %rd293, %p9;
$L__BB8_124:
	setp.lt.u64 	%p10, %rd194, 2560;
	mov.b64 	%rd282, 1280;
	@%p10 bra 	$L__BB8_137;
	mov.b64 	%rd274, 1280;
	mov.u32 	%r599, %r618;
$L__BB8_126:
	add.s64 	%rd204, %rd274, %rd101;
	shl.b64 	%rd205, %rd274, 2;
	add.s64 	%rd206, %rd102, %rd205;
	add.s64 	%rd110, %rd204, %rd192;
	ld.global.u32 	%r600, [%rd206];
	ld.global.u32 	%r601, [%rd206+1024];
	add.s64 	%rd278, %rd110, 512;
	ld.global.u32 	%r602, [%rd206+2048];
	add.s64 	%rd279, %rd110, 768;
	ld.global.u32 	%r603, [%rd206+3072];
	ld.global.u32 	%r618, [%rd206+4096];
	setp.lt.s32 	%p11, %r599, %r600;
	mov.u64 	%rd276, %rd110;
	@%p11 bra 	$L__BB8_128;
	setp.lt.s32 	%p12, %r600, %r599;
	setp.lt.s64 	%p13, %rd293, %rd110;
	or.pred  	%p14, %p12, %p13;
	selp.b32 	%r600, %r599, %r600, %p14;
	selp.b64 	%rd276, %rd293, %rd110, %p14;
$L__BB8_128:
	add.s64 	%rd277, %rd110, 256;
	setp.lt.s32 	%p15, %r600, %r601;
	@%p15 bra 	$L__BB8_130;
	setp.lt.s32 	%p16, %r601, %r600;
	setp.lt.s64 	%p17, %rd276, %rd277;
	or.pred  	%p18, %p16, %p17;
	selp.b32 	%r601, %r600, %r601, %p18;
	selp.b64 	%rd277, %rd276, %rd277, %p18;
$L__BB8_130:
	setp.lt.s32 	%p19, %r601, %r602;
	@%p19 bra 	$L__BB8_132;
	setp.lt.s32 	%p20, %r602, %r601;
	setp.lt.s64 	%p21, %rd277, %rd278;
	or.pred  	%p22, %p20, %p21;
	selp.b32 	%r602, %r601, %r602, %p22;
	selp.b64 	%rd278, %rd277, %rd278, %p22;
$L__BB8_132:
	setp.lt.s32 	%p23, %r602, %r603;
	@%p23 bra 	$L__BB8_134;
	setp.lt.s32 	%p24, %r603, %r602;
	setp.lt.s64 	%p25, %rd278, %rd279;
	or.pred  	%p26, %p24, %p25;
	selp.b32 	%r603, %r602, %r603, %p26;
	selp.b64 	%rd279, %rd278, %rd279, %p26;
$L__BB8_134:
	add.s64 	%rd210, %rd204, %rd192;
	add.s64 	%rd293, %rd210, 1024;
	setp.lt.s32 	%p27, %r603, %r618;
	@%p27 bra 	$L__BB8_136;
	setp.lt.s32 	%p28, %r618, %r603;
	setp.lt.s64 	%p29, %rd279, %rd293;
	or.pred  	%p30, %p28, %p29;
	selp.b32 	%r618, %r603, %r618, %p30;
	selp.b64 	%rd293, %rd279, %rd293, %p30;
$L__BB8_136:
	add.s64 	%rd282, %rd274, 1280;
	add.s64 	%rd211, %rd274, 2560;
	setp.le.s64 	%p31, %rd211, %rd194;
	mov.u64 	%rd274, %rd282;
	mov.u32 	%r599, %r618;
	@%p31 bra 	$L__BB8_126;
$L__BB8_137:
	setp.le.s64 	%p32, %rd194, %rd282;
	@%p32 bra 	$L__BB8_160;
	cvt.u32.u64 	%r210, %rd282;
	cvt.u32.u64 	%r211, %rd194;
	sub.s32 	%r132, %r211, %r210;
	setp.ge.s32 	%p33, %r110, %r132;
	@%p33 bra 	$L__BB8_160;
	cvta.to.global.u64 	%rd128, %rd191;
	not.b32 	%r214, %r110;
	add.s32 	%r215, %r214, %r211;
	sub.s32 	%r133, %r215, %r210;
	and.b32  	%r217, %r133, 768;
	setp.eq.s32 	%p34, %r217, 768;
	mov.u32 	%r610, %r110;
	@%p34 bra 	$L__BB8_145;
	add.s64 	%rd213, %rd282, %rd101;
	add.s64 	%rd284, %rd213, %rd192;
	shl.b64 	%rd214, %rd213, 2;
	add.s64 	%rd283, %rd128, %rd214;
	shr.u32 	%r218, %r133, 8;
	add.s32 	%r219, %r218, 1;
	and.b32  	%r220, %r219, 3;
	neg.s32 	%r606, %r220;
	mov.u32 	%r610, %r110;
$L__BB8_141:
	.pragma "nounroll";
	mov.u64 	%rd133, %rd293;
	mov.u32 	%r137, %r618;
	ld.global.u32 	%r138, [%rd283];
	setp.lt.s32 	%p35, %r137, %r138;
	mov.u32 	%r618, %r138;
	mov.u64 	%rd293, %rd284;
	@%p35 bra 	$L__BB8_144;
	setp.lt.s32 	%p36, %r138, %r137;
	mov.u32 	%r618, %r137;
	mov.u64 	%rd293, %rd133;
	@%p36 bra 	$L__BB8_144;
	setp.lt.s64 	%p37, %rd133, %rd284;
	selp.b32 	%r618, %r137, %r138, %p37;
	min.s64 	%rd293, %rd133, %rd284;
$L__BB8_144:
	add.s32 	%r610, %r610, 256;
	add.s64 	%rd284, %rd284, 256;
	add.s64 	%rd283, %rd283, 1024;
	add.s32 	%r606, %r606, 1;
	setp.ne.s32 	%p38, %r606, 0;
	@%p38 bra 	$L__BB8_141;
$L__BB8_145:
	setp.lt.u32 	%p39, %r133, 768;
	@%p39 bra 	$L__BB8_160;
	add.s32 	%r613, %r610, 512;
$L__BB8_147:
	mov.u32 	%r147, %r613;
	add.s32 	%r221, %r147, -512;
	cvt.u64.u32 	%rd215, %r221;
	add.s64 	%rd216, %rd282, %rd215;
	shl.b64 	%rd217, %rd216, 2;
	add.s64 	%rd141, %rd128, %rd217;
	add.s64 	%rd142, %rd216, %rd192;
	ld.global.u32 	%r149, [%rd141];
	setp.lt.s32 	%p40, %r618, %r149;
	mov.u32 	%r615, %r149;
	mov.u64 	%rd290, %rd142;
	@%p40 bra 	$L__BB8_150;
	setp.lt.s32 	%p41, %r149, %r618;
	mov.u32 	%r615, %r618;
	mov.u64 	%rd290, %rd293;
	@%p41 bra 	$L__BB8_150;
	setp.lt.s64 	%p42, %rd293, %rd142;
	selp.b32 	%r615, %r618, %r149, %p42;
	min.s64 	%rd290, %rd293, %rd142;
$L__BB8_150:
	add.s32 	%r222, %r147, -256;
	cvt.u64.u32 	%rd218, %r222;
	add.s64 	%rd219, %rd282, %rd218;
	add.s64 	%rd145, %rd219, %rd192;
	ld.global.u32 	%r152, [%rd141+1024];
	setp.lt.s32 	%p43, %r615, %r152;
	mov.u32 	%r616, %r152;
	mov.u64 	%rd291, %rd145;
	@%p43 bra 	$L__BB8_153;
	setp.lt.s32 	%p44, %r152, %r615;
	mov.u32 	%r616, %r615;
	mov.u64 	%rd291, %rd290;
	@%p44 bra 	$L__BB8_153;
	setp.lt.s64 	%p45, %rd290, %rd145;
	selp.b32 	%r616, %r615, %r152, %p45;
	min.s64 	%rd291, %rd290, %rd145;
$L__BB8_153:
	cvt.u64.u32 	%rd220, %r147;
	add.s64 	%rd221, %rd282, %rd220;
	add.s64 	%rd148, %rd221, %rd192;
	ld.global.u32 	%r155, [%rd141+2048];
	setp.lt.s32 	%p46, %r616, %r155;
	mov.u32 	%r617, %r155;
	mov.u64 	%rd292, %rd148;
	@%p46 bra 	$L__BB8_156;
	setp.lt.s32 	%p47, %r155, %r616;
	mov.u32 	%r617, %r616;
	mov.u64 	%rd292, %rd291;
	@%p47 bra 	$L__BB8_156;
	setp.lt.s64 	%p48, %rd291, %rd148;
	selp.b32 	%r617, %r616, %r155, %p48;
	min.s64 	%rd292, %rd291, %rd148;
$L__BB8_156:
	add.s32 	%r223, %r147, 256;
	cvt.u64.u32 	%rd222, %r223;
	add.s64 	%rd223, %rd282, %rd222;
	add.s64 	%rd151, %rd223, %rd192;
	ld.global.u32 	%r158, [%rd141+3072];
	setp.lt.s32 	%p49, %r617, %r158;
	mov.u32 	%r618, %r158;
	mov.u64 	%rd293, %rd151;
	@%p49 bra 	$L__BB8_159;
	setp.lt.s32 	%p50, %r158, %r617;
	mov.u32 	%r618, %r617;
	mov.u64 	%rd293, %rd292;
	@%p50 bra 	$L__BB8_159;
	setp.lt.s64 	%p51, %rd292, %rd151;
	selp.b32 	%r618, %r617, %r158, %p51;
	min.s64 	%rd293, %rd292, %rd151;
$L__BB8_159:
	add.s32 	%r613, %r147, 1024;
	add.s32 	%r224, %r147, 512;
	setp.lt.s32 	%p52, %r224, %r132;
	@%p52 bra 	$L__BB8_147;
$L__BB8_160:
	// begin inline asm
	mov.u32 %r225, %laneid;
	// end inline asm
	mov.b32 	%r243, 1;
	mov.b32 	%r244, 31;
	mov.b32 	%r245, -1;
	// begin inline asm
	shfl.sync.down.b32 %r226, %r618, %r243, %r244, %r245;
	// end inline asm
	// begin inline asm
	shfl.sync.down.b32 %r231, %r232, %r243, %r244, %r245;
	// end inline asm
	mov.b64 	{%r237, %r242}, %rd293;
	// begin inline asm
	shfl.sync.down.b32 %r236, %r237, %r243, %r244, %r245;
	// end inline asm
	// begin inline asm
	shfl.sync.down.b32 %r241, %r242, %r243, %r244, %r245;
	// end inline asm
	mov.b64 	%rd155, {%r236, %r241};
	setp.gt.s32 	%p53, %r225, 30;
	mov.u32 	%r620, %r618;
	mov.u64 	%rd295, %rd293;
	@%p53 bra 	$L__BB8_164;
	setp.lt.s32 	%p54, %r618, %r226;
	mov.u32 	%r620, %r226;
	mov.u64 	%rd295, %rd155;
	@%p54 bra 	$L__BB8_164;
	setp.lt.s32 	%p55, %r226, %r618;
	mov.u32 	%r620, %r618;
	mov.u64 	%rd295, %rd293;
	@%p55 bra 	$L__BB8_164;
	setp.lt.s64 	%p56, %rd293, %rd155;
	selp.b32 	%r620, %r618, %r226, %p56;
	min.s64 	%rd295, %rd293, %rd155;
$L__BB8_164:
	mov.b32 	%r263, 2;
	mov.b32 	%r264, 31;
	mov.b32 	%r265, -1;
	// begin inline asm
	shfl.sync.down.b32 %r246, %r620, %r263, %r264, %r265;
	// end inline asm
	// begin inline asm
	shfl.sync.down.b32 %r251, %r252, %r263, %r264, %r265;
	// end inline asm
	mov.b64 	{%r257, %r262}, %rd295;
	// begin inline asm
	shfl.sync.down.b32 %r256, %r257, %r263, %r264, %r265;
	// end inline asm
	// begin inline asm
	shfl.sync.down.b32 %r261, %r262, %r263, %r264, %r265;
	// end inline asm
	mov.b64 	%rd158, {%r256, %r261};
	setp.gt.s32 	%p57, %r225, 29;
	mov.u32 	%r621, %r620;
	mov.u64 	%rd296, %rd295;
	@%p57 bra 	$L__BB8_168;
	setp.lt.s32 	%p58, %r620, %r246;
	mov.u32 	%r621, %r246;
	mov.u64 	%rd296, %rd158;
	@%p58 bra 	$L__BB8_168;
	setp.lt.s32 	%p59, %r246, %r620;
	mov.u32 	%r621, %r620;
	mov.u64 	%rd296, %rd295;
	@%p59 bra 	$L__BB8_168;
	setp.lt.s64 	%p60, %rd295, %rd158;
	selp.b32 	%r621, %r620, %r246, %p60;
	min.s64 	%rd296, %rd295, %rd158;
$L__BB8_168:
	mov.b32 	%r283, 4;
	mov.b32 	%r284, 31;
	mov.b32 	%r285, -1;
	// begin inline asm
	shfl.sync.down.b32 %r266, %r621, %r283, %r284, %r285;
	// end inline asm
	// begin inline asm
	shfl.sync.down.b32 %r271, %r272, %r283, %r284, %r285;
	// end inline asm
	mov.b64 	{%r277, %r282}, %rd296;
	// begin inline asm
	shfl.sync.down.b32 %r276, %r277, %r283, %r284, %r285;
	// end inline asm
	// begin inline asm
	shfl.sync.down.b32 %r281, %r282, %r283, %r284, %r285;
	// end inline asm
	mov.b64 	%rd161, {%r276, %r281};
	setp.gt.s32 	%p61, %r225, 27;
	mov.u32 	%r622, %r621;
	mov.u64 	%rd297, %rd296;
	@%p61 bra 	$L__BB8_172;
	setp.lt.s32 	%p62, %r621, %r266;
	mov.u32 	%r622, %r266;
	mov.u64 	%rd297, %rd161;
	@%p62 bra 	$L__BB8_172;
	setp.lt.s32 	%p63, %r266, %r621;
	mov.u32 	%r622, %r621;
	mov.u64 	%rd297, %rd296;
	@%p63 bra 	$L__BB8_172;
	setp.lt.s64 	%p64, %rd296, %rd161;
	selp.b32 	%r622, %r621, %r266, %p64;
	min.s64 	%rd297, %rd296, %rd161;
$L__BB8_172:
	mov.b32 	%r303, 8;
	mov.b32 	%r304, 31;
	mov.b32 	%r305, -1;
	// begin inline asm
	shfl.sync.down.b32 %r286, %r622, %r303, %r304, %r305;
	// end inline asm
	// begin inline asm
	shfl.sync.down.b32 %r291, %r292, %r303, %r304, %r305;
	// end inline asm
	mov.b64 	{%r297, %r302}, %rd297;
	// begin inline asm
	shfl.sync.down.b32 %r296, %r297, %r303, %r304, %r305;
	// end inline asm
	// begin inline asm
	shfl.sync.down.b32 %r301, %r302, %r303, %r304, %r305;
	// end inline asm
	mov.b64 	%rd164, {%r296, %r301};
	setp.gt.s32 	%p65, %r225, 23;
	mov.u32 	%r623, %r622;
	mov.u64 	%rd298, %rd297;
	@%p65 bra 	$L__BB8_176;
	setp.lt.s32 	%p66, %r622, %r286;
	mov.u32 	%r623, %r286;
	mov.u64 	%rd298, %rd164;
	@%p66 bra 	$L__BB8_176;
	setp.lt.s32 	%p67, %r286, %r622;
	mov.u32 	%r623, %r622;
	mov.u64 	%rd298, %rd297;
	@%p67 bra 	$L__BB8_176;
	setp.lt.s64 	%p68, %rd297, %rd164;
	selp.b32 	%r623, %r622, %r286, %p68;
	min.s64 	%rd298, %rd297, %rd164;
$L__BB8_176:
	mov.b32 	%r323, 16;
	mov.b32 	%r324, 31;
	mov.b32 	%r325, -1;
	// begin inline asm
	shfl.sync.down.b32 %r306, %r623, %r323, %r324, %r325;
	// end inline asm
	// begin inline asm
	shfl.sync.down.b32 %r311, %r312, %r323, %r324, %r325;
	// end inline asm
	mov.b64 	{%r317, %r322}, %rd298;
	// begin inline asm
	shfl.sync.down.b32 %r316, %r317, %r323, %r324, %r325;
	// end inline asm
	// begin inline asm
	shfl.sync.down.b32 %r321, %r322, %r323, %r324, %r325;
	// end inline asm
	mov.b64 	%rd167, {%r316, %r321};
	setp.gt.s32 	%p69, %r225, 15;
	mov.u32 	%r631, %r623;
	mov.u64 	%rd306, %rd298;
	@%p69 bra 	$L__BB8_180;
	setp.lt.s32 	%p70, %r623, %r306;
	mov.u32 	%r631, %r306;
	mov.u64 	%rd306, %rd167;
	@%p70 bra 	$L__BB8_180;
	setp.lt.s32 	%p71, %r306, %r623;
	mov.u32 	%r631, %r623;
	mov.u64 	%rd306, %rd298;
	@%p71 bra 	$L__BB8_180;
	setp.lt.s64 	%p72, %rd298, %rd167;
	selp.b32 	%r631, %r623, %r306, %p72;
	min.s64 	%rd306, %rd298, %rd167;
$L__BB8_180:
	setp.ne.s32 	%p73, %r225, 0;
	@%p73 bra 	$L__BB8_182;
	shr.u32 	%r326, %r110, 1;
	and.b32  	%r327, %r326, 496;
	mov.u32 	%r328, _ZN6thrust24THRUST_300001_SM_1000_NS8cuda_cub4core6detail5shmemE;
	add.s32 	%r329, %r328, %r327;
	st.shared.u32 	[%r329+8], %r631;
	st.shared.u64 	[%r329+16], %rd306;
$L__BB8_182:
	bar.sync 	0;
	setp.ne.s32 	%p74, %r110, 0;
	@%p74 bra 	$L__BB8_204;
	ld.shared.u32 	%r179, [_ZN6thrust24THRUST_300001_SM_1000_NS8cuda_cub4core6detail5shmemE+24];
	ld.shared.u64 	%rd170, [_ZN6thrust24THRUST_300001_SM_1000_NS8cuda_cub4core6detail5shmemE+32];
	setp.lt.s32 	%p75, %r631, %r179;
	mov.u32 	%r625, %r179;
	mov.u64 	%rd300, %rd170;
	@%p75 bra 	$L__BB8_186;
	setp.lt.s32 	%p76, %r179, %r631;
	mov.u32 	%r625, %r631;
	mov.u64 	%rd300, %rd306;
	@%p76 bra 	$L__BB8_186;
	setp.lt.s64 	%p77, %rd306, %rd170;
	selp.b32 	%r625, %r631, %r179, %p77;
	min.s64 	%rd300, %rd306, %rd170;
$L__BB8_186:
	ld.shared.u32 	%r182, [_ZN6thrust24THRUST_300001_SM_1000_NS8cuda_cub4core6detail5shmemE+40];
	ld.shared.u64 	%rd173, [_ZN6thrust24THRUST_300001_SM_1000_NS8cuda_cub4core6detail5shmemE+48];
	setp.lt.s32 	%p78, %r625, %r182;
	mov.u32 	%r626, %r182;
	mov.u64 	%rd301, %rd173;
	@%p78 bra 	$L__BB8_189;
	setp.lt.s32 	%p79, %r182, %r625;
	mov.u32 	%r626, %r625;
	mov.u64 	%rd301, %rd300;
	@%p79 bra 	$L__BB8_189;
	setp.lt.s64 	%p80, %rd300, %rd173;
	selp.b32 	%r626, %r625, %r182, %p80;
	min.s64 	%rd301, %rd300, %rd173;
$L__BB8_189:
	ld.shared.u32 	%r185, [_ZN6thrust24THRUST_300001_SM_1000_NS8cuda_cub4core6detail5shmemE+56];
	ld.shared.u64 	%rd176, [_ZN6thrust24THRUST_300001_SM_1000_NS8cuda_cub4core6detail5shmemE+64];
	setp.lt.s32 	%p81, %r626, %r185;
	mov.u32 	%r627, %r185;
	mov.u64 	%rd302, %rd176;
	@%p81 bra 	$L__BB8_192;
	setp.lt.s32 	%p82, %r185, %r626;
	mov.u32 	%r627, %r626;
	mov.u64 	%rd302, %rd301;
	@%p82 bra 	$L__BB8_192;
	setp.lt.s64 	%p83, %rd301, %rd176;
	selp.b32 	%r627, %r626, %r185, %p83;
	min.s64 	%rd302, %rd301, %rd176;
$L__BB8_192:
	ld.shared.u32 	%r188, [_ZN6thrust24THRUST_300001_SM_1000_NS8cuda_cub4core6detail5shmemE+72];
	ld.shared.u64 	%rd179, [_ZN6thrust24THRUST_300001_SM_1000_NS8cuda_cub4core6detail5shmemE+80];
	setp.lt.s32 	%p84, %r627, %r188;
	mov.u32 	%r628, %r188;
	mov.u64 	%rd303, %rd179;
	@%p84 bra 	$L__BB8_195;
	setp.lt.s32 	%p85, %r188, %r627;
	mov.u32 	%r628, %r627;
	mov.u64 	%rd303, %rd302;
	@%p85 bra 	$L__BB8_195;
	setp.lt.s64 	%p86, %rd302, %rd179;
	selp.b32 	%r628, %r627, %r188, %p86;
	min.s64 	%rd303, %rd302, %rd179;
$L__BB8_195:
	ld.shared.u32 	%r191, [_ZN6thrust24THRUST_300001_SM_1000_NS8cuda_cub4core6detail5shmemE+88];
	ld.shared.u64 	%rd182, [_ZN6thrust24THRUST_300001_SM_1000_NS8cuda_cub4core6detail5shmemE+96];
	setp.lt.s32 	%p87, %r628, %r191;
	mov.u32 	%r629, %r191;
	mov.u64 	%rd304, %rd182;
	@%p87 bra 	$L__BB8_198;
	setp.lt.s32 	%p88, %r191, %r628;
	mov.u32 	%r629, %r628;
	mov.u64 	%rd304, %rd303;
	@%p88 bra 	$L__BB8_198;
	setp.lt.s64 	%p89, %rd303, %rd182;
	selp.b32 	%r629, %r628, %r191, %p89;
	min.s64 	%rd304, %rd303, %rd182;
$L__BB8_198:
	ld.shared.u32 	%r194, [_ZN6thrust24THRUST_300001_SM_1000_NS8cuda_cub4core6detail5shmemE+104];
	ld.shared.u64 	%rd185, [_ZN6thrust24THRUST_300001_SM_1000_NS8cuda_cub4core6detail5shmemE+112];
	setp.lt.s32 	%p90, %r629, %r194;
	mov.u32 	%r630, %r194;
	mov.u64 	%rd305, %rd185;
	@%p90 bra 	$L__BB8_201;
	setp.lt.s32 	%p91, %r194, %r629;
	mov.u32 	%r630, %r629;
	mov.u64 	%rd305, %rd304;
	@%p91 bra 	$L__BB8_201;
	setp.lt.s64 	%p92, %rd304, %rd185;
	selp.b32 	%r630, %r629, %r194, %p92;
	min.s64 	%rd305, %rd304, %rd185;
$L__BB8_201:
	ld.shared.u32 	%r197, [_ZN6thrust24THRUST_300001_SM_1000_NS8cuda_cub4core6detail5shmemE+120];
	ld.shared.u64 	%rd188, [_ZN6thrust24THRUST_300001_SM_1000_NS8cuda_cub4core6detail5shmemE+128];
	setp.lt.s32 	%p93, %r630, %r197;
	mov.u32 	%r631, %r197;
	mov.u64 	%rd306, %rd188;
	@%p93 bra 	$L__BB8_204;
	setp.lt.s32 	%p94, %r197, %r630;
	mov.u32 	%r631, %r630;
	mov.u64 	%rd306, %rd305;
	@%p94 bra 	$L__BB8_204;
	setp.lt.s64 	%p95, %rd305, %rd188;
	selp.b32 	%r631, %r630, %r197, %p95;
	min.s64 	%rd306, %rd305, %rd188;
$L__BB8_204:
	mov.u32 	%r559, %tid.x;
	setp.ne.s32 	%p212, %r559, 0;
	@%p212 bra 	$L__BB8_206;
	ld.param.u64 	%rd237, [_ZN6thrust24THRUST_300001_SM_1000_NS8cuda_cub4core6detail13_kernel_agentINS1_8__reduce11ReduceAgentINS0_12zip_iteratorIN4cuda3std3__45tupleIJNS0_10device_ptrIiEENS0_17counting_iteratorIlNS0_11use_defaultESF_SF_EEEEEEEPNSB_IJilEEESJ_lNS1_9__extrema9arg_max_fIilNSA_4lessIiEEEEEEJSI_SK_lSP_EEEvDpT0__param_1];
	cvta.to.global.u64 	%rd236, %rd237;
	st.global.u32 	[%rd236], %r631;
	st.global.u64 	[%rd236+8], %rd306;
$L__BB8_206:
	ret;

}
	// .globl	_ZN6thrust24THRUST_300001_SM_1000_NS8cuda_cub4core6detail13_kernel_agentINS1_8__reduce11ReduceAgentINS0_12zip_iteratorIN4cuda3std3__45tupleIJNS0_10device_ptrIiEENS0_17counting_iteratorIlNS0_11use_defaultESF_SF_EEEEEEEPNSB_IJilEEESJ_lNS1_9__extrema9arg_max_fIilNSA_4lessIiEEEEEEJSI_SK_lN3cub18CUB_300001_SM_100013GridEvenShareIlEENSS_9GridQueueIyEESP_EEEvDpT0_
.visible .entry _ZN6thrust24THRUST_300001_SM_1000_NS8cuda_cub4core6detail13_kernel_agentINS1_8__reduce11ReduceAgentINS0_12zip_iteratorIN4cuda3std3__45tupleIJNS0_10device_ptrIiEENS0_17counting_iteratorIlNS0_11use_defaultESF_SF_EEEEEEEPNSB_IJilEEESJ_lNS1_9__extrema9arg_max_fIilNSA_4lessIiEEEEEEJSI_SK_lN3cub18CUB_300001_SM_100013GridEvenShareIlEENSS_9GridQueueIyEESP_EEEvDpT0_(
	.param .align 8 .b8 _ZN6thrust24THRUST_300001_SM_1000_NS8cuda_cub4core6detail13_kernel_agentINS1_8__reduce11ReduceAgentINS0_12zip_iteratorIN4cuda3std3__45tupleIJNS0_10device_ptrIiEENS0_17counting_iteratorIlNS0_11use_defaultESF_SF_EEEEEEEPNSB_IJilEEESJ_lNS1_9__extrema9arg_max_fIilNSA_4lessIiEEEEEEJSI_SK_lN3cub18CUB_300001_SM_100013GridEvenShareIlEENSS_9GridQueueIyEESP_EEEvDpT0__param_0[16],
	.param .u64 .ptr .align 1 _ZN6thrust24THRUST_300001_SM_1000_NS8cuda_cub4core6detail13_kernel_agentINS1_8__reduce11ReduceAgentINS0_12zip_iteratorIN4cuda3std3__45tupleIJNS0_10device_ptrIiEENS0_17counting_iteratorIlNS0_11use_defaultESF_SF_EEEEEEEPNSB_IJilEEESJ_lNS1_9__extrema9arg_max_fIilNSA_4lessIiEEEEEEJSI_SK_lN3cub18CUB_300001_SM_100013GridEvenShareIlEENSS_9GridQueueIyEESP_EEEvDpT0__param_1,
	.param .u64 _ZN6thrust24THRUST_300001_SM_1000_NS8cuda_cub4core6detail13_kernel_agentINS1_8__reduce11ReduceAgentINS0_12zip_iteratorIN4cuda3std3__45tupleIJNS0_10device_ptrIiEENS0_17counting_iteratorIlNS0_11use_defaultESF_SF_EEEEEEEPNSB_IJilEEESJ_lNS1_9__extrema9arg_max_fIilNSA_4lessIiEEEEEEJSI_SK_lN3cub18CUB_300001_SM_100013GridEvenShareIlEENSS_9GridQueueIyEESP_EEEvDpT0__param_2,
	.param .align 8 .b8 _ZN6thrust24THRUST_300001_SM_1000_NS8cuda_cub4core6detail13_kernel_agentINS1_8__reduce11ReduceAgentINS0_12zip_iteratorIN4cuda3std3__45tupleIJNS0_10device_ptrIiEENS0_17counting_iteratorIlNS0_11use_defaultESF_SF_EEEEEEEPNSB_IJilEEESJ_lNS1_9__extrema9arg_max_fIilNSA_4lessIiEEEEEEJSI_SK_lN3cub18CUB_300001_SM_100013GridEvenShareIlEENSS_9GridQueueIyEESP_EEEvDpT0__param_3[72],
	.param .align 8 .b8 _ZN6thrust24THRUST_300001_SM_1000_NS8cuda_cub4core6detail13_kernel_agentINS1_8__reduce11ReduceAgentINS0_12zip_iteratorIN4cuda3std3__45tupleIJNS0_10device_ptrIiEENS0_17counting_iteratorIlNS0_11use_defaultESF_SF_EEEEEEEPNSB_IJilEEESJ_lNS1_9__extrema9arg_max_fIilNSA_4lessIiEEEEEEJSI_SK_lN3cub18CUB_300001_SM_100013GridEvenShareIlEENSS_9GridQueueIyEESP_EEEvDpT0__param_4[8],
	.param .align 1 .b8 _ZN6thrust24THRUST_300001_SM_1000_NS8cuda_cub4core6detail13_kernel_agentINS1_8__reduce11ReduceAgentINS0_12zip_iteratorIN4cuda3std3__45tupleIJNS0_10device_ptrIiEENS0_17counting_iteratorIlNS0_11use_defaultESF_SF_EEEEEEEPNSB_IJilEEESJ_lNS1_9__extrema9arg_max_fIilNSA_4lessIiEEEEEEJSI_SK_lN3cub18CUB_300001_SM_100013GridEvenShareIlEENSS_9GridQueueIyEESP_EEEvDpT0__param_5[1]
)
.maxntid 256
{
	.reg .pred 	%p<215>;
	.reg .b32 	%r<640>;
	.reg .b64 	%rd<324>;

	ld.param.u64 	%rd196, [_ZN6thrust24THRUST_300001_SM_1000_NS8cuda_cub4core6detail13_kernel_agentINS1_8__reduce11ReduceAgentINS0_12zip_iteratorIN4cuda3std3__45tupleIJNS0_10device_ptrIiEENS0_17counting_iteratorIlNS0_11use_defaultESF_SF_EEEEEEEPNSB_IJilEEESJ_lNS1_9__extrema9arg_max_fIilNSA_4lessIiEEEEEEJSI_SK_lN3cub18CUB_300001_SM_100013GridEvenShareIlEENSS_9GridQueueIyEESP_EEEvDpT0__param_0+8];
	ld.param.u64 	%rd195, [_ZN6thrust24THRUST_300001_SM_1000_NS8cuda_cub4core6detail13_kernel_agentINS1_8__reduce11ReduceAgentINS0_12zip_iteratorIN4cuda3std3__45tupleIJNS0_10device_ptrIiEENS0_17counting_iteratorIlNS0_11use_defaultESF_SF_EEEEEEEPNSB_IJilEEESJ_lNS1_9__extrema9arg_max_fIilNSA_4lessIiEEEEEEJSI_SK_lN3cub18CUB_300001_SM_100013GridEvenShareIlEENSS_9GridQueueIyEESP_EEEvDpT0__param_0];
	ld.param.u64 	%rd199, [_ZN6thrust24THRUST_300001_SM_1000_NS8cuda_cub4core6detail13_kernel_agentINS1_8__reduce11ReduceAgentINS0_12zip_iteratorIN4cuda3std3__45tupleIJNS0_10device_ptrIiEENS0_17counting_iteratorIlNS0_11use_defaultESF_SF_EEEEEEEPNSB_IJilEEESJ_lNS1_9__extrema9arg_max_fIilNSA_4lessIiEEEEEEJSI_SK_lN3cub18CUB_300001_SM_100013GridEvenShareIlEENSS_9GridQueueIyEESP_EEEvDpT0__param_4];
	ld.param.u64 	%rd198, [_ZN6thrust24THRUST_300001_SM_1000_NS8cuda_cub4core6detail13_kernel_agentINS1_8__reduce11ReduceAgentINS0_12zip_iteratorIN4cuda3std3__45tupleIJNS0_10device_ptrIiEENS0_17counting_iteratorIlNS0_11use_defaultESF_SF_EEEEEEEPNSB_IJilEEESJ_lNS1_9__extrema9arg_max_fIilNSA_4lessIiEEEEEEJSI_SK_lN3cub18CUB_300001_SM_100013GridEvenShareIlEENSS_9GridQueueIyEESP_EEEvDpT0__param_2];
	cvta.to.global.u64 	%rd1, %rd199;
	cvta.to.global.u64 	%rd2, %rd195;
	mov.u32 	%r1, %ctaid.x;
	mul.lo.s32 	%r202, %r1, 1280;
	cvt.u64.u32 	%rd4, %r202;
	mov.u32 	%r203, %nctaid.x;
	mul.lo.s32 	%r204, %r203, 1280;
	cvt.u64.u32 	%rd5, %r204;
	add.s64 	%rd200, %rd4, 1280;
	setp.le.s64 	%p1, %rd200, %rd198;
	@%p1 bra 	$L__BB9_121;
	cvt.u32.u64 	%r336, %rd4;
	cvt.u32.u64 	%r2, %rd198;
	sub.s32 	%r3, %r2, %r336;
	mov.u32 	%r4, %tid.x;
	setp.ge.s32 	%p98, %r4, %r3;
	mov.b32 	%r582, 0;
	mov.b64 	%rd266, 0;
	mov.u32 	%r574, %r4;
	@%p98 bra 	$L__BB9_3;
	cvt.u64.u32 	%rd234, %r4;
	add.s64 	%rd235, %rd4, %rd234;
	shl.b64 	%rd236, %rd235, 2;
	add.s64 	%rd237, %rd2, %rd236;
	add.s64 	%rd266, %rd196, %rd235;
	ld.global.u32 	%r582, [%rd237];
	add.s32 	%r574, %r4, 256;
$L__BB9_3:
	setp.ge.s32 	%p99, %r574, %r3;
	@%p99 bra 	$L__BB9_25;
	not.b32 	%r339, %r574;
	add.s32 	%r340, %r339, %r2;
	sub.s32 	%r9, %r340, %r336;
	and.b32  	%r341, %r9, 768;
	setp.eq.s32 	%p100, %r341, 768;
	@%p100 bra 	$L__BB9_10;
	cvt.u64.u32 	%rd239, %r574;
	add.s64 	%rd240, %rd239, %rd4;
	add.s64 	%rd257, %rd240, %rd196;
	shl.b64 	%rd241, %rd240, 2;
	add.s64 	%rd256, %rd2, %rd241;
	shr.u32 	%r342, %r9, 8;
	add.s32 	%r343, %r342, 1;
	and.b32  	%r344, %r343, 3;
	neg.s32 	%r570, %r344;
$L__BB9_6:
	.pragma "nounroll";
	mov.u64 	%rd12, %rd266;
	mov.u32 	%r13, %r582;
	ld.global.u32 	%r14, [%rd256];
	setp.lt.s32 	%p101, %r13, %r14;
	mov.u64 	%rd266, %rd257;
	mov.u32 	%r582, %r14;
	@%p101 bra 	$L__BB9_9;
	setp.lt.s32 	%p102, %r14, %r13;
	mov.u64 	%rd266, %rd12;
	mov.u32 	%r582, %r13;
	@%p102 bra 	$L__BB9_9;
	setp.lt.s64 	%p103, %rd12, %rd257;
	min.s64 	%rd266, %rd12, %rd257;
	selp.b32 	%r582, %r13, %r14, %p103;
$L__BB9_9:
	add.s32 	%r574, %r574, 256;
	add.s64 	%rd257, %rd257, 256;
	add.s64 	%rd256, %rd256, 1024;
	add.s32 	%r570, %r570, 1;
	setp.ne.s32 	%p104, %r570, 0;
	@%p104 bra 	$L__BB9_6;
$L__BB9_10:
	setp.lt.u32 	%p105, %r9, 768;
	@%p105 bra 	$L__BB9_25;
	add.s32 	%r577, %r574, 512;
$L__BB9_12:
	mov.u32 	%r23, %r577;
	add.s32 	%r345, %r23, -512;
	cvt.s64.s32 	%rd242, %r345;
	add.s64 	%rd243, %rd242, %rd4;
	shl.b64 	%rd244, %rd243, 2;
	add.s64 	%rd20, %rd2, %rd244;
	add.s64 	%rd21, %rd243, %rd196;
	ld.global.u32 	%r25, [%rd20];
	setp.lt.s32 	%p106, %r582, %r25;
	mov.u64 	%rd263, %rd21;
	mov.u32 	%r579, %r25;
	@%p106 bra 	$L__BB9_15;
	setp.lt.s32 	%p107, %r25, %r582;
	mov.u64 	%rd263, %rd266;
	mov.u32 	%r579, %r582;
	@%p107 bra 	$L__BB9_15;
	setp.lt.s64 	%p108, %rd266, %rd21;
	min.s64 	%rd263, %rd266, %rd21;
	selp.b32 	%r579, %r582, %r25, %p108;
$L__BB9_15:
	add.s32 	%r346, %r23, -256;
	cvt.s64.s32 	%rd245, %r346;
	add.s64 	%rd246, %rd245, %rd4;
	add.s64 	%rd24, %rd246, %rd196;
	ld.global.u32 	%r28, [%rd20+1024];
	setp.lt.s32 	%p109, %r579, %r28;
	mov.u64 	%rd264, %rd24;
	mov.u32 	%r580, %r28;
	@%p109 bra 	$L__BB9_18;
	setp.lt.s32 	%p110, %r28, %r579;
	mov.u64 	%rd264, %rd263;
	mov.u32 	%r580, %r579;
	@%p110 bra 	$L__BB9_18;
	setp.lt.s64 	%p111, %rd263, %rd24;
	min.s64 	%rd264, %rd263, %rd24;
	selp.b32 	%r580, %r579, %r28, %p111;
$L__BB9_18:
	cvt.s64.s32 	%rd247, %r23;
	add.s64 	%rd248, %rd247, %rd4;
	add.s64 	%rd27, %rd248, %rd196;
	ld.global.u32 	%r31, [%rd20+2048];
	setp.lt.s32 	%p112, %r580, %r31;
	mov.u64 	%rd265, %rd27;
	mov.u32 	%r581, %r31;
	@%p112 bra 	$L__BB9_21;
	setp.lt.s32 	%p113, %r31, %r580;
	mov.u64 	%rd265, %rd264;
	mov.u32 	%r581, %r580;
	@%p113 bra 	$L__BB9_21;
	setp.lt.s64 	%p114, %rd264, %rd27;
	min.s64 	%rd265, %rd264, %rd27;
	selp.b32 	%r581, %r580, %r31, %p114;
$L__BB9_21:
	add.s32 	%r347, %r23, 256;
	cvt.s64.s32 	%rd249, %r347;
	add.s64 	%rd250, %rd249, %rd4;
	add.s64 	%rd30, %rd250, %rd196;
	ld.global.u32 	%r34, [%rd20+3072];
	setp.lt.s32 	%p115, %r581, %r34;
	mov.u64 	%rd266, %rd30;
	mov.u32 	%r582, %r34;
	@%p115 bra 	$L__BB9_24;
	setp.lt.s32 	%p116, %r34, %r581;
	mov.u64 	%rd266, %rd265;
	mov.u32 	%r582, %r581;
	@%p116 bra 	$L__BB9_24;
	setp.lt.s64 	%p117, %rd265, %rd30;
	min.s64 	%rd266, %rd265, %rd30;
	selp.b32 	%r582, %r581, %r34, %p117;
$L__BB9_24:
	add.s32 	%r577, %r23, 1024;
	add.s32 	%r348, %r23, 512;
	setp.lt.s32 	%p118, %r348, %r3;
	@%p118 bra 	$L__BB9_12;
$L__BB9_25:
	setp.lt.s32 	%p119, %r3, 256;
	@%p119 bra 	$L__BB9_70;
	// begin inline asm
	mov.u32 %r462, %laneid;
	// end inline asm
	mov.b32 	%r480, 1;
	mov.b32 	%r481, 31;
	mov.b32 	%r482, -1;
	// begin inline asm
	shfl.sync.down.b32 %r463, %r582, %r480, %r481, %r482;
	// end inline asm
	// begin inline asm
	shfl.sync.down.b32 %r468, %r469, %r480, %r481, %r482;
	// end inline asm
	mov.b64 	{%r474, %r479}, %rd266;
	// begin inline asm
	shfl.sync.down.b32 %r473, %r474, %r480, %r481, %r482;
	// end inline asm
	// begin inline asm
	shfl.sync.down.b32 %r478, %r479, %r480, %r481, %r482;
	// end inline asm
	mov.b64 	%rd34, {%r473, %r478};
	setp.gt.s32 	%p171, %r462, 30;
	mov.u64 	%rd268, %rd266;
	mov.u32 	%r584, %r582;
	@%p171 bra 	$L__BB9_30;
	setp.lt.s32 	%p172, %r582, %r463;
	mov.u64 	%rd268, %rd34;
	mov.u32 	%r584, %r463;
	@%p172 bra 	$L__BB9_30;
	setp.lt.s32 	%p173, %r463, %r582;
	mov.u64 	%rd268, %rd266;
	mov.u32 	%r584, %r582;
	@%p173 bra 	$L__BB9_30;
	setp.lt.s64 	%p174, %rd266, %rd34;
	min.s64 	%rd268, %rd266, %rd34;
	selp.b32 	%r584, %r582, %r463, %p174;
$L__BB9_30:
	mov.b32 	%r500, 2;
	mov.b32 	%r501, 31;
	mov.b32 	%r502, -1;
	// begin inline asm
	shfl.sync.down.b32 %r483, %r584, %r500, %r501, %r502;
	// end inline asm
	// begin inline asm
	shfl.sync.down.b32 %r488, %r489, %r500, %r501, %r502;
	// end inline asm
	mov.b64 	{%r494, %r499}, %rd268;
	// begin inline asm
	shfl.sync.down.b32 %r493, %r494, %r500, %r501, %r502;
	// end inline asm
	// begin inline asm
	shfl.sync.down.b32 %r498, %r499, %r500, %r501, %r502;
	// end inline asm
	mov.b64 	%rd37, {%r493, %r498};
	setp.gt.s32 	%p175, %r462, 29;
	mov.u64 	%rd269, %rd268;
	mov.u32 	%r585, %r584;
	@%p175 bra 	$L__BB9_34;
	setp.lt.s32 	%p176, %r584, %r483;
	mov.u64 	%rd269, %rd37;
	mov.u32 	%r585, %r483;
	@%p176 bra 	$L__BB9_34;
	setp.lt.s32 	%p177, %r483, %r584;
	mov.u64 	%rd269, %rd268;
	mov.u32 	%r585, %r584;
	@%p177 bra 	$L__BB9_34;
	setp.lt.s64 	%p178, %rd268, %rd37;
	min.s64 	%rd269, %rd268, %rd37;
	selp.b32 	%r585, %r584, %r483, %p178;
$L__BB9_34:
	mov.b32 	%r520, 4;
	mov.b32 	%r521, 31;
	mov.b32 	%r522, -1;
	// begin inline asm
	shfl.sync.down.b32 %r503, %r585, %r520, %r521, %r522;
	// end inline asm
	// begin inline asm
	shfl.sync.down.b32 %r508, %r509, %r520, %r521, %r522;
	// end inline asm
	mov.b64 	{%r514, %r519}, %rd269;
	// begin inline asm
	shfl.sync.down.b32 %r513, %r514, %r520, %r521, %r522;
	// end inline asm
	// begin inline asm
	shfl.sync.down.b32 %r518, %r519, %r520, %r521, %r522;
	// end inline asm
	mov.b64 	%rd40, {%r513, %r518};
	setp.gt.s32 	%p179, %r462, 27;
	mov.u64 	%rd270, %rd269;
	mov.u32 	%r586, %r585;
	@%p179 bra 	$L__BB9_38;
	setp.lt.s32 	%p180, %r585, %r503;
	mov.u64 	%rd270, %rd40;
	mov.u32 	%r586, %r503;
	@%p180 bra 	$L__BB9_38;
	setp.lt.s32 	%p181, %r503, %r585;
	mov.u64 	%rd270, %rd269;
	mov.u32 	%r586, %r585;
	@%p181 bra 	$L__BB9_38;
	setp.lt.s64 	%p182, %rd269, %rd40;
	min.s64 	%rd270, %rd269, %rd40;
	selp.b32 	%r586, %r585, %r503, %p182;
$L__BB9_38:
	mov.b32 	%r540, 8;
	mov.b32 	%r541, 31;
	mov.b32 	%r542, -1;
	// begin inline asm
	shfl.sync.down.b32 %r523, %r586, %r540, %r541, %r542;
	// end inline asm
	// begin inline asm
	shfl.sync.down.b32 %r528, %r529, %r540, %r541, %r542;
	// end inline asm
	mov.b64 	{%r534, %r539}, %rd270;
	// begin inline asm
	shfl.sync.down.b32 %r533, %r534, %r540, %r541, %r542;
	// end inline asm
	// begin inline asm
	shfl.sync.down.b32 %r538, %r539, %r540, %r541, %r542;
	// end inline asm
	mov.b64 	%rd43, {%r533, %r538};
	setp.gt.s32 	%p183, %r462, 23;
	mov.u64 	%rd271, %rd270;
	mov.u32 	%r587, %r586;
	@%p183 bra 	$L__BB9_42;
	setp.lt.s32 	%p184, %r586, %r523;
	mov.u64 	%rd271, %rd43;
	mov.u32 	%r587, %r523;
	@%p184 bra 	$L__BB9_42;
	setp.lt.s32 	%p185, %r523, %r586;
	mov.u64 	%rd271, %rd270;
	mov.u32 	%r587, %r586;
	@%p185 bra 	$L__BB9_42;
	setp.lt.s64 	%p186, %rd270, %rd43;
	min.s64 	%rd271, %rd270, %rd43;
	selp.b32 	%r587, %r586, %r523, %p186;
$L__BB9_42:
	mov.b32 	%r560, 16;
	mov.b32 	%r561, 31;
	mov.b32 	%r562, -1;
	// begin inline asm
	shfl.sync.down.b32 %r543, %r587, %r560, %r561, %r562;
	// end inline asm
	// begin inline asm
	shfl.sync.down.b32 %r548, %r549, %r560, %r561, %r562;
	// end inline asm
	mov.b64 	{%r554, %r559}, %rd271;
	// begin inline asm
	shfl.sync.down.b32 %r553, %r554, %r560, %r561, %r562;
	// end inline asm
	// begin inline asm
	shfl.sync.down.b32 %r558, %r559, %r560, %r561, %r562;
	// end inline asm
	mov.b64 	%rd46, {%r553, %r558};
	setp.gt.s32 	%p187, %r462, 15;
	mov.u64 	%rd323, %rd271;
	mov.u32 	%r639, %r587;
	@%p187 bra 	$L__BB9_46;
	setp.lt.s32 	%p188, %r587, %r543;
	mov.u64 	%rd323, %rd46;
	mov.u32 	%r639, %r543;
	@%p188 bra 	$L__BB9_46;
	setp.lt.s32 	%p189, %r543, %r587;
	mov.u64 	%rd323, %rd271;
	mov.u32 	%r639, %r587;
	@%p189 bra 	$L__BB9_46;
	setp.lt.s64 	%p190, %rd271, %rd46;
	min.s64 	%rd323, %rd271, %rd46;
	selp.b32 	%r639, %r587, %r543, %p190;
$L__BB9_46:
	setp.ne.s32 	%p191, %r462, 0;
	@%p191 bra 	$L__BB9_48;
	shr.u32 	%r563, %r4, 1;
	and.b32  	%r564, %r563, 496;
	mov.u32 	%r565, _ZN6thrust24THRUST_300001_SM_1000_NS8cuda_cub4core6detail5shmemE;
	add.s32 	%r566, %r565, %r564;
	st.shared.u32 	[%r566+8], %r639;
	st.shared.u64 	[%r566+16], %rd323;
$L__BB9_48:
	bar.sync 	0;
	setp.ne.s32 	%p192, %r4, 0;
	@%p192 bra 	$L__BB9_208;
	ld.shared.u32 	%r55, [_ZN6thrust24THRUST_300001_SM_1000_NS8cuda_cub4core6detail5shmemE+24];
	ld.shared.u64 	%rd49, [_ZN6thrust24THRUST_300001_SM_1000_NS8cuda_cub4core6detail5shmemE+32];
	setp.lt.s32 	%p193, %r639, %r55;
	mov.u64 	%rd273, %rd49;
	mov.u32 	%r589, %r55;
	@%p193 bra 	$L__BB9_52;
	setp.lt.s32 	%p194, %r55, %r639;
	mov.u64 	%rd273, %rd323;
	mov.u32 	%r589, %r639;
	@%p194 bra 	$L__BB9_52;
	setp.lt.s64 	%p195, %rd323, %rd49;
	min.s64 	%rd273, %rd323, %rd49;
	selp.b32 	%r589, %r639, %r55, %p195;
$L__BB9_52:
	ld.shared.u32 	%r58, [_ZN6thrust24THRUST_300001_SM_1000_NS8cuda_cub4core6detail5shmemE+40];
	ld.shared.u64 	%rd52, [_ZN6thrust24THRUST_300001_SM_1000_NS8cuda_cub4core6detail5shmemE+48];
	setp.lt.s32 	%p196, %r589, %r58;
	mov.u64 	%rd274, %rd52;
	mov.u32 	%r590, %r58;
	@%p196 bra 	$L__BB9_55;
	setp.lt.s32 	%p197, %r58, %r589;
	mov.u64 	%rd274, %rd273;
	mov.u32 	%r590, %r589;
	@%p197 bra 	$L__BB9_55;
	setp.lt.s64 	%p198, %rd273, %rd52;
	min.s64 	%rd274, %rd273, %rd52;
	selp.b32 	%r590, %r589, %r58, %p198;
$L__BB9_55:
	ld.shared.u32 	%r61, [_ZN6thrust24THRUST_300001_SM_1000_NS8cuda_cub4core6detail5shmemE+56];
	ld.shared.u64 	%rd55, [_ZN6thrust24THRUST_300001_SM_1000_NS8cuda_cub4core6detail5shmemE+64];
	setp.lt.s32 	%p199, %r590, %r61;
	mov.u64 	%rd275, %rd55;
	mov.u32 	%r591, %r61;
	@%p199 bra 	$L__BB9_58;
	setp.lt.s32 	%p200, %r61, %r590;
	mov.u64 	%rd275, %rd274;
	mov.u32 	%r591, %r590;
	@%p200 bra 	$L__BB9_58;
	setp.lt.s64 	%p201, %rd274, %rd55;
	min.s64 	%rd275, %rd274, %rd55;
	selp.b32 	%r591, %r590, %r61, %p201;
$L__BB9_58:
	ld.shared.u32 	%r64, [_ZN6thrust24THRUST_300001_SM_1000_NS8cuda_cub4core6detail5shmemE+72];
	ld.shared.u64 	%rd58, [_ZN6thrust24THRUST_300001_SM_1000_NS8cuda_cub4core6detail5shmemE+80];
	setp.lt.s32 	%p202, %r591, %r64;
	mov.u64 	%rd276, %rd58;
	mov.u32 	%r592, %r64;
	@%p202 bra 	$L__BB9_61;
	setp.lt.s32 	%p203, %r64, %r591;
	mov.u64 	%rd276, %rd275;
	mov.u32 	%r592, %r591;
	@%p203 bra 	$L__BB9_61;
	setp.lt.s64 	%p204, %rd275, %rd58;
	min.s64 	%rd276, %rd275, %rd58;
	selp.b32 	%r592, %r591, %r64, %p204;
$L__BB9_61:
	ld.shared.u32 	%r67, [_ZN6thrust24THRUST_300001_SM_1000_NS8cuda_cub4core6detail5shmemE+88];
	ld.shared.u64 	%rd61, [_ZN6thrust24THRUST_300001_SM_1000_NS8cuda_cub4core6detail5shmemE+96];
	setp.lt.s32 	%p205, %r592, %r67;
	mov.u32 	%r593, %r67;
	mov.u64 	%rd277, %rd61;
	@%p205 bra 	$L__BB9_64;
	setp.lt.s32 	%p206, %r67, %r592;
	mov.u32 	%r593, %r592;
	mov.u64 	%rd277, %rd276;
	@%p206 bra 	$L__BB9_64;
	setp.lt.s64 	%p207, %rd276, %rd61;
	selp.b32 	%r593, %r592, %r67, %p207;
	min.s64 	%rd277, %rd276, %rd61;
$L__BB9_64:
	ld.shared.u32 	%r70, [_ZN6thrust24THRUST_300001_SM_1000_NS8cuda_cub4core6detail5shmemE+104];
	ld.shared.u64 	%rd64, [_ZN6thrust24THRUST_300001_SM_1000_NS8cuda_cub4core6detail5shmemE+112];
	setp.lt.s32 	%p208, %r593, %r70;
	mov.u32 	%r594, %r70;
	mov.u64 	%rd278, %rd64;
	@%p208 bra 	$L__BB9_67;
	setp.lt.s32 	%p209, %r70, %r593;
	mov.u32 	%r594, %r593;
	mov.u64 	%rd278, %rd277;
	@%p209 bra 	$L__BB9_67;
	setp.lt.s64 	%p210, %rd277, %rd64;
	selp.b32 	%r594, %r593, %r70, %p210;
	min.s64 	%rd278, %rd277, %rd64;
$L__BB9_67:
	ld.shared.u32 	%r73, [_ZN6thrust24THRUST_300001_SM_1000_NS8cuda_cub4core6detail5shmemE+120];
	ld.shared.u64 	%rd67, [_ZN6thrust24THRUST_300001_SM_1000_NS8cuda_cub4core6detail5shmemE+128];
	setp.lt.s32 	%p211, %r594, %r73;
	mov.u32 	%r639, %r73;
	mov.u64 	%rd323, %rd67;
	@%p211 bra 	$L__BB9_208;
	setp.lt.s32 	%p212, %r73, %r594;
	mov.u32 	%r639, %r594;
	mov.u64 	%rd323, %rd278;
	@%p212 bra 	$L__BB9_208;
	setp.lt.s64 	%p213, %rd278, %rd67;
	selp.b32 	%r639, %r594, %r73, %p213;
	min.s64 	%rd323, %rd278, %rd67;
	bra.uni 	$L__BB9_208;
$L__BB9_70:
	// begin inline asm
	mov.u32 %r349, %laneid;
	// end inline asm
	and.b32  	%r370, %r4, 992;
	add.s32 	%r371, %r370, 32;
	setp.gt.s32 	%p120, %r371, %r3;
	not.b32 	%r372, %r370;
	add.s32 	%r373, %r3, %r372;
	selp.b32 	%r368, %r373, 31, %p120;
	mov.b32 	%r367, 1;
	mov.b32 	%r369, -1;
	// begin inline asm
	shfl.sync.down.b32 %r350, %r582, %r367, %r368, %r369;
	// end inline asm
	// begin inline asm
	shfl.sync.down.b32 %r355, %r356, %r367, %r368, %r369;
	// end inline asm
	mov.b64 	{%r361, %r366}, %rd266;
	// begin inline asm
	shfl.sync.down.b32 %r360, %r361, %r367, %r368, %r369;
	// end inline asm
	// begin inline asm
	shfl.sync.down.b32 %r365, %r366, %r367, %r368, %r369;
	// end inline asm
	mov.b64 	%rd69, {%r360, %r365};
	setp.ge.s32 	%p121, %r349, %r368;
	mov.u32 	%r595, %r582;
	mov.u64 	%rd279, %rd266;
	@%p121 bra 	$L__BB9_74;
	setp.lt.s32 	%p122, %r582, %r350;
	mov.u32 	%r595, %r350;
	mov.u64 	%rd279, %rd69;
	@%p122 bra 	$L__BB9_74;
	setp.lt.s32 	%p123, %r350, %r582;
	mov.u32 	%r595, %r582;
	mov.u64 	%rd279, %rd266;
	@%p123 bra 	$L__BB9_74;
	setp.lt.s64 	%p124, %rd266, %rd69;
	selp.b32 	%r595, %r582, %r350, %p124;
	min.s64 	%rd279, %rd266, %rd69;
$L__BB9_74:
	mov.b32 	%r391, 2;
	mov.b32 	%r393, -1;
	// begin inline asm
	shfl.sync.down.b32 %r374, %r595, %r391, %r368, %r393;
	// end inline asm
	// begin inline asm
	shfl.sync.down.b32 %r379, %r380, %r391, %r368, %r393;
	// end inline asm
	mov.b64 	{%r385, %r390}, %rd279;
	// begin inline asm
	shfl.sync.down.b32 %r384, %r385, %r391, %r368, %r393;
	// end inline asm
	// begin inline asm
	shfl.sync.down.b32 %r389, %r390, %r391, %r368, %r393;
	// end inline asm
	mov.b64 	%rd72, {%r384, %r389};
	add.s32 	%r394, %r349, 2;
	setp.gt.s32 	%p125, %r394, %r368;
	mov.u32 	%r596, %r595;
	mov.u64 	%rd280, %rd279;
	@%p125 bra 	$L__BB9_78;
	setp.lt.s32 	%p126, %r595, %r374;
	mov.u32 	%r596, %r374;
	mov.u64 	%rd280, %rd72;
	@%p126 bra 	$L__BB9_78;
	setp.lt.s32 	%p127, %r374, %r595;
	mov.u32 	%r596, %r595;
	mov.u64 	%rd280, %rd279;
	@%p127 bra 	$L__BB9_78;
	setp.lt.s64 	%p128, %rd279, %rd72;
	selp.b32 	%r596, %r595, %r374, %p128;
	min.s64 	%rd280, %rd279, %rd72;
$L__BB9_78:
	mov.b32 	%r412, 4;
	mov.b32 	%r414, -1;
	// begin inline asm
	shfl.sync.down.b32 %r395, %r596, %r412, %r368, %r414;
	// end inline asm
	// begin inline asm
	shfl.sync.down.b32 %r400, %r401, %r412, %r368, %r414;
	// end inline asm
	mov.b64 	{%r406, %r411}, %rd280;
	// begin inline asm
	shfl.sync.down.b32 %r405, %r406, %r412, %r368, %r414;
	// end inline asm
	// begin inline asm
	shfl.sync.down.b32 %r410, %r411, %r412, %r368, %r414;
	// end inline asm
	mov.b64 	%rd75, {%r405, %r410};
	add.s32 	%r415, %r349, 4;
	setp.gt.s32 	%p129, %r415, %r368;
	mov.u32 	%r597, %r596;
	mov.u64 	%rd281, %rd280;
	@%p129 bra 	$L__BB9_82;
	setp.lt.s32 	%p130, %r596, %r395;
	mov.u32 	%r597, %r395;
	mov.u64 	%rd281, %rd75;
	@%p130 bra 	$L__BB9_82;
	setp.lt.s32 	%p131, %r395, %r596;
	mov.u32 	%r597, %r596;
	mov.u64 	%rd281, %rd280;
	@%p131 bra 	$L__BB9_82;
	setp.lt.s64 	%p132, %rd280, %rd75;
	selp.b32 	%r597, %r596, %r395, %p132;
	min.s64 	%rd281, %rd280, %rd75;
$L__BB9_82:
	mov.b32 	%r433, 8;
	mov.b32 	%r435, -1;
	// begin inline asm
	shfl.sync.down.b32 %r416, %r597, %r433, %r368, %r435;
	// end inline asm
	// begin inline asm
	shfl.sync.down.b32 %r421, %r422, %r433, %r368, %r435;
	// end inline asm
	mov.b64 	{%r427, %r432}, %rd281;
	// begin inline asm
	shfl.sync.down.b32 %r426, %r427, %r433, %r368, %r435;
	// end inline asm
	// begin inline asm
	shfl.sync.down.b32 %r431, %r432, %r433, %r368, %r435;
	// end inline asm
	mov.b64 	%rd78, {%r426, %r431};
	add.s32 	%r436, %r349, 8;
	setp.gt.s32 	%p133, %r436, %r368;
	mov.u32 	%r598, %r597;
	mov.u64 	%rd282, %rd281;
	@%p133 bra 	$L__BB9_86;
	setp.lt.s32 	%p134, %r597, %r416;
	mov.u32 	%r598, %r416;
	mov.u64 	%rd282, %rd78;
	@%p134 bra 	$L__BB9_86;
	setp.lt.s32 	%p135, %r416, %r597;
	mov.u32 	%r598, %r597;
	mov.u64 	%rd282, %rd281;
	@%p135 bra 	$L__BB9_86;
	setp.lt.s64 	%p136, %rd281, %rd78;
	selp.b32 	%r598, %r597, %r416, %p136;
	min.s64 	%rd282, %rd281, %rd78;
$L__BB9_86:
	mov.b32 	%r454, 16;
	mov.b32 	%r456, -1;
	// begin inline asm
	shfl.sync.down.b32 %r437, %r598, %r454, %r368, %r456;
	// end inline asm
	// begin inline asm
	shfl.sync.down.b32 %r442, %r443, %r454, %r368, %r456;
	// end inline asm
	mov.b64 	{%r448, %r453}, %rd282;
	// begin inline asm
	shfl.sync.down.b32 %r447, %r448, %r454, %r368, %r456;
	// end inline asm
	// begin inline asm
	shfl.sync.down.b32 %r452, %r453, %r454, %r368, %r456;
	// end inline asm
	mov.b64 	%rd81, {%r447, %r452};
	add.s32 	%r457, %r349, 16;
	setp.gt.s32 	%p137, %r457, %r368;
	mov.u32 	%r639, %r598;
	mov.u64 	%rd323, %rd282;
	@%p137 bra 	$L__BB9_90;
	setp.lt.s32 	%p138, %r598, %r437;
	mov.u32 	%r639, %r437;
	mov.u64 	%rd323, %rd81;
	@%p138 bra 	$L__BB9_90;
	setp.lt.s32 	%p139, %r437, %r598;
	mov.u32 	%r639, %r598;
	mov.u64 	%rd323, %rd282;
	@%p139 bra 	$L__BB9_90;
	setp.lt.s64 	%p140, %rd282, %rd81;
	selp.b32 	%r639, %r598, %r437, %p140;
	min.s64 	%rd323, %rd282, %rd81;
$L__BB9_90:
	setp.ne.s32 	%p141, %r349, 0;
	@%p141 bra 	$L__BB9_92;
	shr.u32 	%r458, %r4, 1;
	and.b32  	%r459, %r458, 496;
	mov.u32 	%r460, _ZN6thrust24THRUST_300001_SM_1000_NS8cuda_cub4core6detail5shmemE;
	add.s32 	%r461, %r460, %r459;
	st.shared.u32 	[%r461+8], %r639;
	st.shared.u64 	[%r461+16], %rd323;
$L__BB9_92:
	bar.sync 	0;
	setp.ne.s32 	%p142, %r4, 0;
	@%p142 bra 	$L__BB9_208;
	setp.lt.s32 	%p143, %r3, 33;
	mov.u32 	%r600, %r639;
	mov.u64 	%rd284, %rd323;
	@%p143 bra 	$L__BB9_97;
	ld.shared.u32 	%r92, [_ZN6thrust24THRUST_300001_SM_1000_NS8cuda_cub4core6detail5shmemE+24];
	ld.shared.u64 	%rd84, [_ZN6thrust24THRUST_300001_SM_1000_NS8cuda_cub4core6detail5shmemE+32];
	setp.lt.s32 	%p144, %r639, %r92;
	mov.u32 	%r600, %r92;
	mov.u64 	%rd284, %rd84;
	@%p144 bra 	$L__BB9_97;
	setp.lt.s32 	%p145, %r92, %r639;
	mov.u32 	%r600, %r639;
	mov.u64 	%rd284, %rd323;
	@%p145 bra 	$L__BB9_97;
	setp.lt.s64 	%p146, %rd323, %rd84;
	selp.b32 	%r600, %r639, %r92, %p146;
	min.s64 	%rd284, %rd323, %rd84;
$L__BB9_97:
	setp.lt.s32 	%p147, %r3, 65;
	mov.u32 	%r601, %r600;
	mov.u64 	%rd285, %rd284;
	@%p147 bra 	$L__BB9_101;
	ld.shared.u32 	%r95, [_ZN6thrust24THRUST_300001_SM_1000_NS8cuda_cub4core6detail5shmemE+40];
	ld.shared.u64 	%rd87, [_ZN6thrust24THRUST_300001_SM_1000_NS8cuda_cub4core6detail5shmemE+48];
	setp.lt.s32 	%p148, %r600, %r95;
	mov.u32 	%r601, %r95;
	mov.u64 	%rd285, %rd87;
	@%p148 bra 	$L__BB9_101;
	setp.lt.s32 	%p149, %r95, %r600;
	mov.u32 	%r601, %r600;
	mov.u64 	%rd285, %rd284;
	@%p149 bra 	$L__BB9_101;
	setp.lt.s64 	%p150, %rd284, %rd87;
	selp.b32 	%r601, %r600, %r95, %p150;
	min.s64 	%rd285, %rd284, %rd87;
$L__BB9_101:
	setp.lt.s32 	%p151, %r3, 97;
	mov.u32 	%r602, %r601;
	mov.u64 	%rd286, %rd285;
	@%p151 bra 	$L__BB9_105;
	ld.shared.u32 	%r98, [_ZN6thrust24THRUST_300001_SM_1000_NS8cuda_cub4core6detail5shmemE+56];
	ld.shared.u64 	%rd90, [_ZN6thrust24THRUST_300001_SM_1000_NS8cuda_cub4core6detail5shmemE+64];
	setp.lt.s32 	%p152, %r601, %r98;
	mov.u32 	%r602, %r98;
	mov.u64 	%rd286, %rd90;
	@%p152 bra 	$L__BB9_105;
	setp.lt.s32 	%p153, %r98, %r601;
	mov.u32 	%r602, %r601;
	mov.u64 	%rd286, %rd285;
	@%p153 bra 	$L__BB9_105;
	setp.lt.s64 	%p154, %rd285, %rd90;
	selp.b32 	%r602, %r601, %r98, %p154;
	min.s64 	%rd286, %rd285, %rd90;
$L__BB9_105:
	setp.lt.s32 	%p155, %r3, 129;
	mov.u32 	%r603, %r602;
	mov.u64 	%rd287, %rd286;
	@%p155 bra 	$L__BB9_109;
	ld.shared.u32 	%r101, [_ZN6thrust24THRUST_300001_SM_1000_NS8cuda_cub4core6detail5shmemE+72];
	ld.shared.u64 	%rd93, [_ZN6thrust24THRUST_300001_SM_1000_NS8cuda_cub4core6detail5shmemE+80];
	setp.lt.s32 	%p156, %r602, %r101;
	mov.u32 	%r603, %r101;
	mov.u64 	%rd287, %rd93;
	@%p156 bra 	$L__BB9_109;
	setp.lt.s32 	%p157, %r101, %r602;
	mov.u32 	%r603, %r602;
	mov.u64 	%rd287, %rd286;
	@%p157 bra 	$L__BB9_109;
	setp.lt.s64 	%p158, %rd286, %rd93;
	selp.b32 	%r603, %r602, %r101, %p158;
	min.s64 	%rd287, %rd286, %rd93;
$L__BB9_109:
	setp.lt.s32 	%p159, %r3, 161;
	mov.u32 	%r604, %r603;
	mov.u64 	%rd288, %rd287;
	@%p159 bra 	$L__BB9_113;
	ld.shared.u32 	%r104, [_ZN6thrust24THRUST_300001_SM_1000_NS8cuda_cub4core6detail5shmemE+88];
	ld.shared.u64 	%rd96, [_ZN6thrust24THRUST_300001_SM_1000_NS8cuda_cub4core6detail5shmemE+96];
	setp.lt.s32 	%p160, %r603, %r104;
	mov.u32 	%r604, %r104;
	mov.u64 	%rd288, %rd96;
	@%p160 bra 	$L__BB9_113;
	setp.lt.s32 	%p161, %r104, %r603;
	mov.u32 	%r604, %r603;
	mov.u64 	%rd288, %rd287;
	@%p161 bra 	$L__BB9_113;
	setp.lt.s64 	%p162, %rd287, %rd96;
	selp.b32 	%r604, %r603, %r104, %p162;
	min.s64 	%rd288, %rd287, %rd96;
$L__BB9_113:
	setp.lt.s32 	%p163, %r3, 193;
	mov.u32 	%r605, %r604;
	mov.u64 	%rd289, %rd288;
	@%p163 bra 	$L__BB9_117;
	ld.shared.u32 	%r107, [_ZN6thrust24THRUST_300001_SM_1000_NS8cuda_cub4core6detail5shmemE+104];
	ld.shared.u64 	%rd99, [_ZN6thrust24THRUST_300001_SM_1000_NS8cuda_cub4core6detail5shmemE+112];
	setp.lt.s32 	%p164, %r604, %r107;
	mov.u32 	%r605, %r107;
	mov.u64 	%rd289, %rd99;
	@%p164 bra 	$L__BB9_117;
	setp.lt.s32 	%p165, %r107, %r604;
	mov.u32 	%r605, %r604;
	mov.u64 	%rd289, %rd288;
	@%p165 bra 	$L__BB9_117;
	setp.lt.s64 	%p166, %rd288, %rd99;
	selp.b32 	%r605, %r604, %r107, %p166;
	min.s64 	%rd289, %rd288, %rd99;
$L__BB9_117:
	setp.lt.s32 	%p167, %r3, 225;
	mov.u32 	%r639, %r605;
	mov.u64 	%rd323, %rd289;
	@%p167 bra 	$L__BB9_208;
	ld.shared.u32 	%r110, [_ZN6thrust24THRUST_300001_SM_1000_NS8cuda_cub4core6detail5shmemE+120];
	ld.shared.u64 	%rd102, [_ZN6thrust24THRUST_300001_SM_1000_NS8cuda_cub4core6detail5shmemE+128];
	setp.lt.s32 	%p168, %r605, %r110;
	mov.u32 	%r639, %r110;
	mov.u64 	%rd323, %rd102;
	@%p168 bra 	$L__BB9_208;
	setp.lt.s32 	%p169, %r110, %r605;
	mov.u32 	%r639, %r605;
	mov.u64 	%rd323, %rd289;
	@%p169 bra 	$L__BB9_208;
	setp.lt.s64 	%p170, %rd289, %rd102;
	selp.b32 	%r639, %r605, %r110, %p170;
	min.s64 	%rd323, %rd289, %rd102;
	bra.uni 	$L__BB9_208;
$L__BB9_121:
	mov.u32 	%r112, %tid.x;
	add.s64 	%rd104, %rd196, %rd4;
	cvt.u64.u32 	%rd105, %r112;
	add.s64 	%rd201, %rd105, %rd4;
	cvta.to.global.u64 	%rd202, %rd195;
	shl.b64 	%rd203, %rd201, 2;
	add.s64 	%rd204, %rd202, %rd203;
	ld.global.u32 	%r205, [%rd204];
	add.s32 	%r206, %r112, 256;
	cvt.u64.u32 	%rd205, %r206;
	ld.global.u32 	%r207, [%rd204+1024];
	add.s32 	%r208, %r112, 512;
	cvt.u64.u32 	%rd206, %r208;
	ld.global.u32 	%r209, [%rd204+2048];
	add.s32 	%r210, %r112, 768;
	cvt.u64.u32 	%rd207, %r210;
	ld.global.u32 	%r211, [%rd204+3072];
	or.b32  	%r212, %r112, 1024;
	cvt.u64.u32 	%rd106, %r212;
	add.s64 	%rd311, %rd104, %rd106;
	ld.global.u32 	%r627, [%rd204+4096];
	setp.lt.s32 	%p2, %r205, %r207;
	max.s32 	%r213, %r205, %r207;
	selp.b64 	%rd208, %rd205, %rd105, %p2;
	setp.lt.s32 	%p3, %r213, %r209;
	max.s32 	%r214, %r213, %r209;
	selp.b64 	%rd209, %rd206, %rd208, %p3;
	setp.lt.s32 	%p4, %r214, %r211;
	max.s32 	%r114, %r214, %r211;
	selp.b64 	%rd108, %rd207, %rd209, %p4;
	setp.lt.s32 	%p5, %r114, %r627;
	@%p5 bra 	$L__BB9_123;
	setp.lt.s32 	%p6, %r627, %r114;
	setp.lt.u64 	%p7, %rd108, %rd106;
	or.pred  	%p8, %p6, %p7;
	selp.b32 	%r627, %r114, %r627, %p8;
	add.s64 	%rd210, %rd104, %rd108;
	selp.b64 	%rd311, %rd210, %rd311, %p8;
$L__BB9_123:
	setp.le.u64 	%p9, %rd198, %rd5;
	@%p9 bra 	$L__BB9_164;
	setp.ne.s32 	%p10, %r112, 0;
	@%p10 bra 	$L__BB9_126;
	atom.global.add.u64 	%rd211, [%rd1+8], 1280;
	add.s64 	%rd212, %rd211, %rd5;
	st.shared.u64 	[_ZN6thrust24THRUST_300001_SM_1000_NS8cuda_cub4core6detail5shmemE+152], %rd212;
$L__BB9_126:
	bar.sync 	0;
	ld.shared.u64 	%rd299, [_ZN6thrust24THRUST_300001_SM_1000_NS8cuda_cub4core6detail5shmemE+152];
	add.s64 	%rd213, %rd299, 1280;
	setp.gt.s64 	%p11, %rd213, %rd198;
	@%p11 bra 	$L__BB9_141;
	mov.u32 	%r607, %r627;
	mov.u64 	%rd292, %rd311;
$L__BB9_128:
	add.s64 	%rd214, %rd299, %rd105;
	cvta.to.global.u64 	%rd215, %rd195;
	shl.b64 	%rd216, %rd214, 2;
	add.s64 	%rd217, %rd215, %rd216;
	add.s64 	%rd293, %rd214, %rd196;
	ld.global.u32 	%r608, [%rd217];
	add.s64 	%rd294, %rd293, 256;
	ld.global.u32 	%r609, [%rd217+1024];
	add.s64 	%rd295, %rd293, 512;
	ld.global.u32 	%r610, [%rd217+2048];
	add.s64 	%rd296, %rd293, 768;
	ld.global.u32 	%r611, [%rd217+3072];
	add.s64 	%rd311, %rd293, 1024;
	ld.global.u32 	%r627, [%rd217+4096];
	setp.lt.s32 	%p12, %r607, %r608;
	@%p12 bra 	$L__BB9_130;
	setp.lt.s32 	%p13, %r608, %r607;
	setp.lt.s64 	%p14, %rd292, %rd293;
	or.pred  	%p15, %p13, %p14;
	selp.b32 	%r608, %r607, %r608, %p15;
	selp.b64 	%rd293, %rd292, %rd293, %p15;
$L__BB9_130:
	setp.lt.s32 	%p16, %r608, %r609;
	@%p16 bra 	$L__BB9_132;
	setp.lt.s32 	%p17, %r609, %r608;
	setp.lt.s64 	%p18, %rd293, %rd294;
	or.pred  	%p19, %p17, %p18;
	selp.b32 	%r609, %r608, %r609, %p19;
	selp.b64 	%rd294, %rd293, %rd294, %p19;
$L__BB9_132:
	setp.lt.s32 	%p20, %r609, %r610;
	@%p20 bra 	$L__BB9_134;
	setp.lt.s32 	%p21, %r610, %r609;
	setp.lt.s64 	%p22, %rd294, %rd295;
	or.pred  	%p23, %p21, %p22;
	selp.b32 	%r610, %r609, %r610, %p23;
	selp.b64 	%rd295, %rd294, %rd295, %p23;
$L__BB9_134:
	setp.lt.s32 	%p24, %r610, %r611;
	@%p24 bra 	$L__BB9_136;
	setp.lt.s32 	%p25, %r611, %r610;
	setp.lt.s64 	%p26, %rd295, %rd296;
	or.pred  	%p27, %p25, %p26;
	selp.b32 	%r611, %r610, %r611, %p27;
	selp.b64 	%rd296, %rd295, %rd296, %p27;
$L__BB9_136:
	setp.lt.s32 	%p28, %r611, %r627;
	@%p28 bra 	$L__BB9_138;
	setp.lt.s32 	%p29, %r627, %r611;
	setp.lt.s64 	%p30, %rd296, %rd311;
	or.pred  	%p31, %p29, %p30;
	selp.b32 	%r627, %r611, %r627, %p31;
	selp.b64 	%rd311, %rd296, %rd311, %p31;
$L__BB9_138:
	setp.ne.s32 	%p32, %r112, 0;
	bar.sync 	0;
	@%p32 bra 	$L__BB9_140;
	atom.global.add.u64 	%rd218, [%rd1+8], 1280;
	add.s64 	%rd219, %rd218, %rd5;
	st.shared.u64 	[_ZN6thrust24THRUST_300001_SM_1000_NS8cuda_cub4core6detail5shmemE+152], %rd219;
$L__BB9_140:
	bar.sync 	0;
	ld.shared.u64 	%rd299, [_ZN6thrust24THRUST_300001_SM_1000_NS8cuda_cub4core6detail5shmemE+152];
	add.s64 	%rd220, %rd299, 1280;
	setp.le.s64 	%p33, %rd220, %rd198;
	mov.u32 	%r607, %r627;
	mov.u64 	%rd292, %rd311;
	@%p33 bra 	$L__BB9_128;
$L__BB9_141:
	setp.le.s64 	%p34, %rd198, %rd299;
	@%p34 bra 	$L__BB9_164;
	cvt.u32.u64 	%r215, %rd299;
	cvt.u32.u64 	%r216, %rd198;
	sub.s32 	%r134, %r216, %r215;
	setp.ge.s32 	%p35, %r112, %r134;
	@%p35 bra 	$L__BB9_164;
	cvta.to.global.u64 	%rd132, %rd195;
	not.b32 	%r219, %r112;
	add.s32 	%r220, %r219, %r216;
	sub.s32 	%r135, %r220, %r215;
	and.b32  	%r222, %r135, 768;
	setp.eq.s32 	%p36, %r222, 768;
	mov.u32 	%r618, %r112;
	@%p36 bra 	$L__BB9_149;
	add.s64 	%rd222, %rd299, %rd105;
	add.s64 	%rd301, %rd222, %rd196;
	shl.b64 	%rd223, %rd222, 2;
	add.s64 	%rd300, %rd132, %rd223;
	shr.u32 	%r223, %r135, 8;
	add.s32 	%r224, %r223, 1;
	and.b32  	%r225, %r224, 3;
	neg.s32 	%r614, %r225;
	mov.u32 	%r618, %r112;
$L__BB9_145:
	.pragma "nounroll";
	mov.u64 	%rd137, %rd311;
	mov.u32 	%r139, %r627;
	ld.global.u32 	%r140, [%rd300];
	setp.lt.s32 	%p37, %r139, %r140;
	mov.u32 	%r627, %r140;
	mov.u64 	%rd311, %rd301;
	@%p37 bra 	$L__BB9_148;
	setp.lt.s32 	%p38, %r140, %r139;
	mov.u32 	%r627, %r139;
	mov.u64 	%rd311, %rd137;
	@%p38 bra 	$L__BB9_148;
	setp.lt.s64 	%p39, %rd137, %rd301;
	selp.b32 	%r627, %r139, %r140, %p39;
	min.s64 	%rd311, %rd137, %rd301;
$L__BB9_148:
	add.s32 	%r618, %r618, 256;
	add.s64 	%rd301, %rd301, 256;
	add.s64 	%rd300, %rd300, 1024;
	add.s32 	%r614, %r614, 1;
	setp.ne.s32 	%p40, %r614, 0;
	@%p40 bra 	$L__BB9_145;
$L__BB9_149:
	setp.lt.u32 	%p41, %r135, 768;
	@%p41 bra 	$L__BB9_164;
	add.s32 	%r621, %r618, 512;
$L__BB9_151:
	mov.u32 	%r149, %r621;
	add.s32 	%r226, %r149, -512;
	cvt.u64.u32 	%rd224, %r226;
	add.s64 	%rd225, %rd299, %rd224;
	shl.b64 	%rd226, %rd225, 2;
	add.s64 	%rd145, %rd132, %rd226;
	add.s64 	%rd146, %rd225, %rd196;
	ld.global.u32 	%r151, [%rd145];
	setp.lt.s32 	%p42, %r627, %r151;
	mov.u32 	%r623, %r151;
	mov.u64 	%rd307, %rd146;
	@%p42 bra 	$L__BB9_154;
	setp.lt.s32 	%p43, %r151, %r627;
	mov.u32 	%r623, %r627;
	mov.u64 	%rd307, %rd311;
	@%p43 bra 	$L__BB9_154;
	setp.lt.s64 	%p44, %rd311, %rd146;
	selp.b32 	%r623, %r627, %r151, %p44;
	min.s64 	%rd307, %rd311, %rd146;
$L__BB9_154:
	add.s32 	%r227, %r149, -256;
	cvt.u64.u32 	%rd227, %r227;
	add.s64 	%rd228, %rd299, %rd227;
	add.s64 	%rd149, %rd228, %rd196;
	ld.global.u32 	%r154, [%rd145+1024];
	setp.lt.s32 	%p45, %r623, %r154;
	mov.u32 	%r624, %r154;
	mov.u64 	%rd308, %rd149;
	@%p45 bra 	$L__BB9_157;
	setp.lt.s32 	%p46, %r154, %r623;
	mov.u32 	%r624, %r623;
	mov.u64 	%rd308, %rd307;
	@%p46 bra 	$L__BB9_157;
	setp.lt.s64 	%p47, %rd307, %rd149;
	selp.b32 	%r624, %r623, %r154, %p47;
	min.s64 	%rd308, %rd307, %rd149;
$L__BB9_157:
	cvt.u64.u32 	%rd229, %r149;
	add.s64 	%rd230, %rd299, %rd229;
	add.s64 	%rd152, %rd230, %rd196;
	ld.global.u32 	%r157, [%rd145+2048];
	setp.lt.s32 	%p48, %r624, %r157;
	mov.u32 	%r625, %r157;
	mov.u64 	%rd309, %rd152;
	@%p48 bra 	$L__BB9_160;
	setp.lt.s32 	%p49, %r157, %r624;
	mov.u32 	%r625, %r624;
	mov.u64 	%rd309, %rd308;
	@%p49 bra 	$L__BB9_160;
	setp.lt.s64 	%p50, %rd308, %rd152;
	selp.b32 	%r625, %r624, %r157, %p50;
	min.s64 	%rd309, %rd308, %rd152;
$L__BB9_160:
	add.s32 	%r228, %r149, 256;
	cvt.u64.u32 	%rd231, %r228;
	add.s64 	%rd232, %rd299, %rd231;
	add.s64 	%rd155, %rd232, %rd196;
	ld.global.u32 	%r160, [%rd145+3072];
	setp.lt.s32 	%p51, %r625, %r160;
	mov.u32 	%r627, %r160;
	mov.u64 	%rd311, %rd155;
	@%p51 bra 	$L__BB9_163;
	setp.lt.s32 	%p52, %r160, %r625;
	mov.u32 	%r627, %r625;
	mov.u64 	%rd311, %rd309;
	@%p52 bra 	$L__BB9_163;
	setp.lt.s64 	%p53, %rd309, %rd155;
	selp.b32 	%r627, %r625, %r160, %p53;
	min.s64 	%rd311, %rd309, %rd155;
$L__BB9_163:
	add.s32 	%r621, %r149, 1024;
	add.s32 	%r229, %r149, 512;
	setp.lt.s32 	%p54, %r229, %r134;
	@%p54 bra 	$L__BB9_151;
$L__BB9_164:
	// begin inline asm
	mov.u32 %r230, %laneid;
	// end inline asm
	mov.b32 	%r248, 1;
	mov.b32 	%r249, 31;
	mov.b32 	%r250, -1;
	// begin inline asm
	shfl.sync.down.b32 %r231, %r627, %r248, %r249, %r250;
	// end inline asm
	// begin inline asm
	shfl.sync.down.b32 %r236, %r237, %r248, %r249, %r250;
	// end inline asm
	mov.b64 	{%r242, %r247}, %rd311;
	// begin inline asm
	shfl.sync.down.b32 %r241, %r242, %r248, %r249, %r250;
	// end inline asm
	// begin inline asm
	shfl.sync.down.b32 %r246, %r247, %r248, %r249, %r250;
	// end inline asm
	mov.b64 	%rd159, {%r241, %r246};
	setp.gt.s32 	%p55, %r230, 30;
	mov.u32 	%r628, %r627;
	mov.u64 	%rd312, %rd311;
	@%p55 bra 	$L__BB9_168;
	setp.lt.s32 	%p56, %r627, %r231;
	mov.u32 	%r628, %r231;
	mov.u64 	%rd312, %rd159;
	@%p56 bra 	$L__BB9_168;
	setp.lt.s32 	%p57, %r231, %r627;
	mov.u32 	%r628, %r627;
	mov.u64 	%rd312, %rd311;
	@%p57 bra 	$L__BB9_168;
	setp.lt.s64 	%p58, %rd311, %rd159;
	selp.b32 	%r628, %r627, %r231, %p58;
	min.s64 	%rd312, %rd311, %rd159;
$L__BB9_168:
	mov.b32 	%r268, 2;
	mov.b32 	%r269, 31;
	mov.b32 	%r270, -1;
	// begin inline asm
	shfl.sync.down.b32 %r251, %r628, %r268, %r269, %r270;
	// end inline asm
	// begin inline asm
	shfl.sync.down.b32 %r256, %r257, %r268, %r269, %r270;
	// end inline asm
	mov.b64 	{%r262, %r267}, %rd312;
	// begin inline asm
	shfl.sync.down.b32 %r261, %r262, %r268, %r269, %r270;
	// end inline asm
	// begin inline asm
	shfl.sync.down.b32 %r266, %r267, %r268, %r269, %r270;
	// end inline asm
	mov.b64 	%rd162, {%r261, %r266};
	setp.gt.s32 	%p59, %r230, 29;
	mov.u32 	%r629, %r628;
	mov.u64 	%rd313, %rd312;
	@%p59 bra 	$L__BB9_172;
	setp.lt.s32 	%p60, %r628, %r251;
	mov.u32 	%r629, %r251;
	mov.u64 	%rd313, %rd162;
	@%p60 bra 	$L__BB9_172;
	setp.lt.s32 	%p61, %r251, %r628;
	mov.u32 	%r629, %r628;
	mov.u64 	%rd313, %rd312;
	@%p61 bra 	$L__BB9_172;
	setp.lt.s64 	%p62, %rd312, %rd162;
	selp.b32 	%r629, %r628, %r251, %p62;
	min.s64 	%rd313, %rd312, %rd162;
$L__BB9_172:
	mov.b32 	%r288, 4;
	mov.b32 	%r289, 31;
	mov.b32 	%r290, -1;
	// begin inline asm
	shfl.sync.down.b32 %r271, %r629, %r288, %r289, %r290;
	// end inline asm
	// begin inline asm
	shfl.sync.down.b32 %r276, %r277, %r288, %r289, %r290;
	// end inline asm
	mov.b64 	{%r282, %r287}, %rd313;
	// begin inline asm
	shfl.sync.down.b32 %r281, %r282, %r288, %r289, %r290;
	// end inline asm
	// begin inline asm
	shfl.sync.down.b32 %r286, %r287, %r288, %r289, %r290;
	// end inline asm
	mov.b64 	%rd165, {%r281, %r286};
	setp.gt.s32 	%p63, %r230, 27;
	mov.u32 	%r630, %r629;
	mov.u64 	%rd314, %rd313;
	@%p63 bra 	$L__BB9_176;
	setp.lt.s32 	%p64, %r629, %r271;
	mov.u32 	%r630, %r271;
	mov.u64 	%rd314, %rd165;
	@%p64 bra 	$L__BB9_176;
	setp.lt.s32 	%p65, %r271, %r629;
	mov.u32 	%r630, %r629;
	mov.u64 	%rd314, %rd313;
	@%p65 bra 	$L__BB9_176;
	setp.lt.s64 	%p66, %rd313, %rd165;
	selp.b32 	%r630, %r629, %r271, %p66;
	min.s64 	%rd314, %rd313, %rd165;
$L__BB9_176:
	mov.b32 	%r308, 8;
	mov.b32 	%r309, 31;
	mov.b32 	%r310, -1;
	// begin inline asm
	shfl.sync.down.b32 %r291, %r630, %r308, %r309, %r310;
	// end inline asm
	// begin inline asm
	shfl.sync.down.b32 %r296, %r297, %r308, %r309, %r310;
	// end inline asm
	mov.b64 	{%r302, %r307}, %rd314;
	// begin inline asm
	shfl.sync.down.b32 %r301, %r302, %r308, %r309, %r310;
	// end inline asm
	// begin inline asm
	shfl.sync.down.b32 %r306, %r307, %r308, %r309, %r310;
	// end inline asm
	mov.b64 	%rd168, {%r301, %r306};
	setp.gt.s32 	%p67, %r230, 23;
	mov.u32 	%r631, %r630;
	mov.u64 	%rd315, %rd314;
	@%p67 bra 	$L__BB9_180;
	setp.lt.s32 	%p68, %r630, %r291;
	mov.u32 	%r631, %r291;
	mov.u64 	%rd315, %rd168;
	@%p68 bra 	$L__BB9_180;
	setp.lt.s32 	%p69, %r291, %r630;
	mov.u32 	%r631, %r630;
	mov.u64 	%rd315, %rd314;
	@%p69 bra 	$L__BB9_180;
	setp.lt.s64 	%p70, %rd314, %rd168;
	selp.b32 	%r631, %r630, %r291, %p70;
	min.s64 	%rd315, %rd314, %rd168;
$L__BB9_180:
	mov.b32 	%r328, 16;
	mov.b32 	%r329, 31;
	mov.b32 	%r330, -1;
	// begin inline asm
	shfl.sync.down.b32 %r311, %r631, %r328, %r329, %r330;
	// end inline asm
	// begin inline asm
	shfl.sync.down.b32 %r316, %r317, %r328, %r329, %r330;
	// end inline asm
	mov.b64 	{%r322, %r327}, %rd315;
	// begin inline asm
	shfl.sync.down.b32 %r321, %r322, %r328, %r329, %r330;
	// end inline asm
	// begin inline asm
	shfl.sync.down.b32 %r326, %r327, %r328, %r329, %r330;
	// end inline asm
	mov.b64 	%rd171, {%r321, %r326};
	setp.gt.s32 	%p71, %r230, 15;
	mov.u32 	%r639, %r631;
	mov.u64 	%rd323, %rd315;
	@%p71 bra 	$L__BB9_184;
	setp.lt.s32 	%p72, %r631, %r311;
	mov.u32 	%r639, %r311;
	mov.u64 	%rd323, %rd171;
	@%p72 bra 	$L__BB9_184;
	setp.lt.s32 	%p73, %r311, %r631;
	mov.u32 	%r639, %r631;
	mov.u64 	%rd323, %rd315;
	@%p73 bra 	$L__BB9_184;
	setp.lt.s64 	%p74, %rd315, %rd171;
	selp.b32 	%r639, %r631, %r311, %p74;
	min.s64 	%rd323, %rd315, %rd171;
$L__BB9_184:
	setp.ne.s32 	%p75, %r230, 0;
	@%p75 bra 	$L__BB9_186;
	shr.u32 	%r331, %r112, 1;
	and.b32  	%r332, %r331, 496;
	mov.u32 	%r333, _ZN6thrust24THRUST_300001_SM_1000_NS8cuda_cub4core6detail5shmemE;
	add.s32 	%r334, %r333, %r332;
	st.shared.u32 	[%r334+8], %r639;
	st.shared.u64 	[%r334+16], %rd323;
$L__BB9_186:
	bar.sync 	0;
	setp.ne.s32 	%p76, %r112, 0;
	@%p76 bra 	$L__BB9_208;
	ld.shared.u32 	%r181, [_ZN6thrust24THRUST_300001_SM_1000_NS8cuda_cub4core6detail5shmemE+24];
	ld.shared.u64 	%rd174, [_ZN6thrust24THRUST_300001_SM_1000_NS8cuda_cub4core6detail5shmemE+32];
	setp.lt.s32 	%p77, %r639, %r181;
	mov.u32 	%r633, %r181;
	mov.u64 	%rd317, %rd174;
	@%p77 bra 	$L__BB9_190;
	setp.lt.s32 	%p78, %r181, %r639;
	mov.u32 	%r633, %r639;
	mov.u64 	%rd317, %rd323;
	@%p78 bra 	$L__BB9_190;
	setp.lt.s64 	%p79, %rd323, %rd174;
	selp.b32 	%r633, %r639, %r181, %p79;
	min.s64 	%rd317, %rd323, %rd174;
$L__BB9_190:
	ld.shared.u32 	%r184, [_ZN6thrust24THRUST_300001_SM_1000_NS8cuda_cub4core6detail5shmemE+40];
	ld.shared.u64 	%rd177, [_ZN6thrust24THRUST_300001_SM_1000_NS8cuda_cub4core6detail5shmemE+48];
	setp.lt.s32 	%p80, %r633, %r184;
	mov.u32 	%r634, %r184;
	mov.u64 	%rd318, %rd177;
	@%p80 bra 	$L__BB9_193;
	setp.lt.s32 	%p81, %r184, %r633;
	mov.u32 	%r634, %r633;
	mov.u64 	%rd318, %rd317;
	@%p81 bra 	$L__BB9_193;
	setp.lt.s64 	%p82, %rd317, %rd177;
	selp.b32 	%r634, %r633, %r184, %p82;
	min.s64 	%rd318, %rd317, %rd177;
$L__BB9_193:
	ld.shared.u32 	%r187, [_ZN6thrust24THRUST_300001_SM_1000_NS8cuda_cub4core6detail5shmemE+56];
	ld.shared.u64 	%rd180, [_ZN6thrust24THRUST_300001_SM_1000_NS8cuda_cub4core6detail5shmemE+64];
	setp.lt.s32 	%p83, %r634, %r187;
	mov.u32 	%r635, %r187;
	mov.u64 	%rd319, %rd180;
	@%p83 bra 	$L__BB9_196;
	setp.lt.s32 	%p84, %r187, %r634;
	mov.u32 	%r635, %r634;
	mov.u64 	%rd319, %rd318;
	@%p84 bra 	$L__BB9_196;
	setp.lt.s64 	%p85, %rd318, %rd180;
	selp.b32 	%r635, %r634, %r187, %p85;
	min.s64 	%rd319, %rd318, %rd180;
$L__BB9_196:
	ld.shared.u32 	%r190, [_ZN6thrust24THRUST_300001_SM_1000_NS8cuda_cub4core6detail5shmemE+72];
	ld.shared.u64 	%rd183, [_ZN6thrust24THRUST_300001_SM_1000_NS8cuda_cub4core6detail5shmemE+80];
	setp.lt.s32 	%p86, %r635, %r190;
	mov.u32 	%r636, %r190;
	mov.u64 	%rd320, %rd183;
	@%p86 bra 	$L__BB9_199;
	setp.lt.s32 	%p87, %r190, %r635;
	mov.u32 	%r636, %r635;
	mov.u64 	%rd320, %rd319;
	@%p87 bra 	$L__BB9_199;
	setp.lt.s64 	%p88, %rd319, %rd183;
	selp.b32 	%r636, %r635, %r190, %p88;
	min.s64 	%rd320, %rd319, %rd183;
$L__BB9_199:
	ld.shared.u32 	%r193, [_ZN6thrust24THRUST_300001_SM_1000_NS8cuda_cub4core6detail5shmemE+88];
	ld.shared.u64 	%rd186, [_ZN6thrust24THRUST_300001_SM_1000_NS8cuda_cub4core6detail5shmemE+96];
	setp.lt.s32 	%p89, %r636, %r193;
	mov.u32 	%r637, %r193;
	mov.u64 	%rd321, %rd186;
	@%p89 bra 	$L__BB9_202;
	setp.lt.s32 	%p90, %r193, %r636;
	mov.u32 	%r637, %r636;
	mov.u64 	%rd321, %rd320;
	@%p90 bra 	$L__BB9_202;
	setp.lt.s64 	%p91, %rd320, %rd186;
	selp.b32 	%r637, %r636, %r193, %p91;
	min.s64 	%rd321, %rd320, %rd186;
$L__BB9_202:
	ld.shared.u32 	%r196, [_ZN6thrust24THRUST_300001_SM_1000_NS8cuda_cub4core6detail5shmemE+104];
	ld.shared.u64 	%rd189, [_ZN6thrust24THRUST_300001_SM_1000_NS8cuda_cub4core6detail5shmemE+112];
	setp.lt.s32 	%p92, %r637, %r196;
	mov.u32 	%r638, %r196;
	mov.u64 	%rd322, %rd189;
	@%p92 bra 	$L__BB9_205;
	setp.lt.s32 	%p93, %r196, %r637;
	mov.u32 	%r638, %r637;
	mov.u64 	%rd322, %rd321;
	@%p93 bra 	$L__BB9_205;
	setp.lt.s64 	%p94, %rd321, %rd189;
	selp.b32 	%r638, %r637, %r196, %p94;
	min.s64 	%rd322, %rd321, %rd189;
$L__BB9_205:
	ld.shared.u32 	%r199, [_ZN6thrust24THRUST_300001_SM_1000_NS8cuda_cub4core6detail5shmemE+120];
	ld.shared.u64 	%rd192, [_ZN6thrust24THRUST_300001_SM_1000_NS8cuda_cub4core6detail5shmemE+128];
	setp.lt.s32 	%p95, %r638, %r199;
	mov.u32 	%r639, %r199;
	mov.u64 	%rd323, %rd192;
	@%p95 bra 	$L__BB9_208;
	setp.lt.s32 	%p96, %r199, %r638;
	mov.u32 	%r639, %r638;
	mov.u64 	%rd323, %rd322;
	@%p96 bra 	$L__BB9_208;
	setp.lt.s64 	%p97, %rd322, %rd192;
	selp.b32 	%r639, %r638, %r199, %p97;
	min.s64 	%rd323, %rd322, %rd192;
$L__BB9_208:
	mov.u32 	%r567, %tid.x;
	setp.ne.s32 	%p214, %r567, 0;
	@%p214 bra 	$L__BB9_210;
	ld.param.u64 	%rd254, [_ZN6thrust24THRUST_300001_SM_1000_NS8cuda_cub4core6detail13_kernel_agentINS1_8__reduce11ReduceAgentINS0_12zip_iteratorIN4cuda3std3__45tupleIJNS0_10device_ptrIiEENS0_17counting_iteratorIlNS0_11use_defaultESF_SF_EEEEEEEPNSB_IJilEEESJ_lNS1_9__extrema9arg_max_fIilNSA_4lessIiEEEEEEJSI_SK_lN3cub18CUB_300001_SM_100013GridEvenShareIlEENSS_9GridQueueIyEESP_EEEvDpT0__param_1];
	cvta.to.global.u64 	%rd251, %rd254;
	mul.wide.u32 	%rd252, %r1, 16;
	add.s64 	%rd253, %rd251, %rd252;
	st.global.u32 	[%rd253], %r639;
	st.global.u64 	[%rd253+8], %rd323;
$L__BB9_210:
	ret;

}
	// .globl	_ZN6thrust24THRUST_300001_SM_1000_NS8cuda_cub4core6detail13_kernel_agentINS1_8__reduce10DrainAgentIlEEJN3cub18CUB_300001_SM_10009GridQueueIyEElEEEvDpT0_
.visible .entry _ZN6thrust24THRUST_300001_SM_1000_NS8cuda_cub4core6detail13_kernel_agentINS1_8__reduce10DrainAgentIlEEJN3cub18CUB_300001_SM_10009GridQueueIyEElEEEvDpT0_(
	.param .align 8 .b8 _ZN6thrust24THRUST_300001_SM_1000_NS8cuda_cub4core6detail13_kernel_agentINS1_8__reduce10DrainAgentIlEEJN3cub18CUB_300001_SM_10009GridQueueIyEElEEEvDpT0__param_0[8],
	.param .u64 _ZN6thrust24THRUST_300001_SM_1000_NS8cuda_cub4core6detail13_kernel_agentINS1_8__reduce10DrainAgentIlEEJN3cub18CUB_300001_SM_10009GridQueueIyEElEEEvDpT0__param_1
)
.maxntid 1
{
	.reg .b64 	%rd<5>;

	ld.param.u64 	%rd1, [_ZN6thrust24THRUST_300001_SM_1000_NS8cuda_cub4core6detail13_kernel_agentINS1_8__reduce10DrainAgentIlEEJN3cub18CUB_300001_SM_10009GridQueueIyEElEEEvDpT0__param_0];
	ld.param.u64 	%rd2, [_ZN6thrust24THRUST_300001_SM_1000_NS8cuda_cub4core6detail13_kernel_agentINS1_8__reduce10DrainAgentIlEEJN3cub18CUB_300001_SM_10009GridQueueIyEElEEEvDpT0__param_1];
	cvta.to.global.u64 	%rd3, %rd1;
	st.global.u64 	[%rd3], %rd2;
	mov.b64 	%rd4, 0;
	st.global.u64 	[%rd3+8], %rd4;
	ret;

}
	// .globl	_ZN6thrust24THRUST_300001_SM_1000_NS8cuda_cub4core6detail13_kernel_agentINS1_8__reduce11ReduceAgentIPN4cuda3std3__45tupleIJilEEESC_SB_lNS1_9__extrema9arg_max_fIilNS9_4lessIiEEEEEEJSC_SC_iSH_EEEvDpT0_
.visible .entry _ZN6thrust24THRUST_300001_SM_1000_NS8cuda_cub4core6detail13_kernel_agentINS1_8__reduce11ReduceAgentIPN4cuda3std3__45tupleIJilEEESC_SB_lNS1_9__extrema9arg_max_fIilNS9_4lessIiEEEEEEJSC_SC_iSH_EEEvDpT0_(
	.param .u64 .ptr .align 1 _ZN6thrust24THRUST_300001_SM_1000_NS8cuda_cub4core6detail13_kernel_agentINS1_8__reduce11ReduceAgentIPN4cuda3std3__45tupleIJilEEESC_SB_lNS1_9__extrema9arg_max_fIilNS9_4lessIiEEEEEEJSC_SC_iSH_EEEvDpT0__param_0,
	.param .u64 .ptr .align 1 _ZN6thrust24THRUST_300001_SM_1000_NS8cuda_cub4core6detail13_kernel_agentINS1_8__reduce11ReduceAgentIPN4cuda3std3__45tupleIJilEEESC_SB_lNS1_9__extrema9arg_max_fIilNS9_4lessIiEEEEEEJSC_SC_iSH_EEEvDpT0__param_1,
	.param .u32 _ZN6thrust24THRUST_300001_SM_1000_NS8cuda_cub4core6detail13_kernel_agentINS1_8__reduce11ReduceAgentIPN4cuda3std3__45tupleIJilEEESC_SB_lNS1_9__extrema9arg_max_fIilNS9_4lessIiEEEEEEJSC_SC_iSH_EEEvDpT0__param_2,
	.param .align 1 .b8 _ZN6thrust24THRUST_300001_SM_1000_NS8cuda_cub4core6detail13_kernel_agentINS1_8__reduce11ReduceAgentIPN4cuda3std3__45tupleIJilEEESC_SB_lNS1_9__extrema9arg_max_fIilNS9_4lessIiEEEEEEJSC_SC_iSH_EEEvDpT0__param_3[1]
)
.maxntid 256
{
	.reg .pred 	%p<264>;
	.reg .b32 	%r<666>;
	.reg .b64 	%rd<487>;

	ld.param.u32 	%r239, [_ZN6thrust24THRUST_300001_SM_1000_NS8cuda_cub4core6detail13_kernel_agentINS1_8__reduce11ReduceAgentIPN4cuda3std3__45tupleIJilEEESC_SB_lNS1_9__extrema9arg_max_fIilNS9_4lessIiEEEEEEJSC_SC_iSH_EEEvDpT0__param_2];
	cvt.s64.s32 	%rd1, %r239;
	setp.eq.s32 	%p1, %r239, 0;
	@%p1 bra 	$L__BB11_234;
	setp.gt.s32 	%p2, %r239, 1279;
	@%p2 bra 	$L__BB11_121;
	mov.u32 	%r1, %tid.x;
	setp.ge.s32 	%p147, %r1, %r239;
	mov.b32 	%r593, 0;
	mov.b64 	%rd410, 0;
	mov.u32 	%r585, %r1;
	@%p147 bra 	$L__BB11_4;
	ld.param.u64 	%rd396, [_ZN6thrust24THRUST_300001_SM_1000_NS8cuda_cub4core6detail13_kernel_agentINS1_8__reduce11ReduceAgentIPN4cuda3std3__45tupleIJilEEESC_SB_lNS1_9__extrema9arg_max_fIilNS9_4lessIiEEEEEEJSC_SC_iSH_EEEvDpT0__param_0];
	mul.wide.u32 	%rd366, %r1, 16;
	add.s64 	%rd363, %rd396, %rd366;
	// begin inline asm
	ld.global.nc.u64 %rd362, [%rd363];
	// end inline asm
	add.s64 	%rd365, %rd363, 8;
	// begin inline asm
	ld.global.nc.u64 %rd410, [%rd365];
	// end inline asm
	cvt.u32.u64 	%r593, %rd362;
	add.s32 	%r585, %r1, 256;
$L__BB11_4:
	setp.ge.s32 	%p148, %r585, %r239;
	@%p148 bra 	$L__BB11_25;
	not.b32 	%r355, %r585;
	add.s32 	%r6, %r239, %r355;
	and.b32  	%r356, %r6, 768;
	setp.eq.s32 	%p149, %r356, 768;
	@%p149 bra 	$L__BB11_11;
	ld.param.u64 	%rd397, [_ZN6thrust24THRUST_300001_SM_1000_NS8cuda_cub4core6detail13_kernel_agentINS1_8__reduce11ReduceAgentIPN4cuda3std3__45tupleIJilEEESC_SB_lNS1_9__extrema9arg_max_fIilNS9_4lessIiEEEEEEJSC_SC_iSH_EEEvDpT0__param_0];
	mul.wide.u32 	%rd368, %r585, 16;
	add.s64 	%rd401, %rd397, %rd368;
	shr.u32 	%r357, %r6, 8;
	add.s32 	%r358, %r357, 1;
	and.b32  	%r359, %r358, 3;
	neg.s32 	%r581, %r359;
$L__BB11_7:
	.pragma "nounroll";
	mov.u64 	%rd6, %rd410;
	mov.u32 	%r10, %r593;
	// begin inline asm
	ld.global.nc.u64 %rd369, [%rd401];
	// end inline asm
	add.s64 	%rd372, %rd401, 8;
	// begin inline asm
	ld.global.nc.u64 %rd371, [%rd372];
	// end inline asm
	cvt.u32.u64 	%r11, %rd369;
	setp.lt.s32 	%p150, %r10, %r11;
	mov.u64 	%rd410, %rd371;
	mov.u32 	%r593, %r11;
	@%p150 bra 	$L__BB11_10;
	setp.lt.s32 	%p151, %r11, %r10;
	mov.u64 	%rd410, %rd6;
	mov.u32 	%r593, %r10;
	@%p151 bra 	$L__BB11_10;
	setp.lt.s64 	%p152, %rd6, %rd371;
	min.s64 	%rd410, %rd6, %rd371;
	selp.b32 	%r593, %r10, %r11, %p152;
$L__BB11_10:
	add.s32 	%r585, %r585, 256;
	add.s64 	%rd401, %rd401, 4096;
	add.s32 	%r581, %r581, 1;
	setp.ne.s32 	%p153, %r581, 0;
	@%p153 bra 	$L__BB11_7;
$L__BB11_11:
	setp.lt.u32 	%p154, %r6, 768;
	@%p154 bra 	$L__BB11_25;
$L__BB11_12:
	ld.param.u64 	%rd398, [_ZN6thrust24THRUST_300001_SM_1000_NS8cuda_cub4core6detail13_kernel_agentINS1_8__reduce11ReduceAgentIPN4cuda3std3__45tupleIJilEEESC_SB_lNS1_9__extrema9arg_max_fIilNS9_4lessIiEEEEEEJSC_SC_iSH_EEEvDpT0__param_0];
	mul.wide.s32 	%rd377, %r585, 16;
	add.s64 	%rd374, %rd398, %rd377;
	// begin inline asm
	ld.global.nc.u64 %rd373, [%rd374];
	// end inline asm
	add.s64 	%rd376, %rd374, 8;
	// begin inline asm
	ld.global.nc.u64 %rd375, [%rd376];
	// end inline asm
	cvt.u32.u64 	%r21, %rd373;
	setp.lt.s32 	%p155, %r593, %r21;
	mov.u64 	%rd407, %rd375;
	mov.u32 	%r590, %r21;
	@%p155 bra 	$L__BB11_15;
	setp.lt.s32 	%p156, %r21, %r593;
	mov.u64 	%rd407, %rd410;
	mov.u32 	%r590, %r593;
	@%p156 bra 	$L__BB11_15;
	setp.lt.s64 	%p157, %rd410, %rd375;
	min.s64 	%rd407, %rd410, %rd375;
	selp.b32 	%r590, %r593, %r21, %p157;
$L__BB11_15:
	add.s64 	%rd379, %rd374, 4096;
	// begin inline asm
	ld.global.nc.u64 %rd378, [%rd379];
	// end inline asm
	add.s64 	%rd381, %rd374, 4104;
	// begin inline asm
	ld.global.nc.u64 %rd380, [%rd381];
	// end inline asm
	cvt.u32.u64 	%r24, %rd378;
	setp.lt.s32 	%p158, %r590, %r24;
	mov.u64 	%rd408, %rd380;
	mov.u32 	%r591, %r24;
	@%p158 bra 	$L__BB11_18;
	setp.lt.s32 	%p159, %r24, %r590;
	mov.u64 	%rd408, %rd407;
	mov.u32 	%r591, %r590;
	@%p159 bra 	$L__BB11_18;
	setp.lt.s64 	%p160, %rd407, %rd380;
	min.s64 	%rd408, %rd407, %rd380;
	selp.b32 	%r591, %r590, %r24, %p160;
$L__BB11_18:
	add.s64 	%rd383, %rd374, 8192;
	// begin inline asm
	ld.global.nc.u64 %rd382, [%rd383];
	// end inline asm
	add.s64 	%rd385, %rd374, 8200;
	// begin inline asm
	ld.global.nc.u64 %rd384, [%rd385];
	// end inline asm
	cvt.u32.u64 	%r27, %rd382;
	setp.lt.s32 	%p161, %r591, %r27;
	mov.u64 	%rd409, %rd384;
	mov.u32 	%r592, %r27;
	@%p161 bra 	$L__BB11_21;
	setp.lt.s32 	%p162, %r27, %r591;
	mov.u64 	%rd409, %rd408;
	mov.u32 	%r592, %r591;
	@%p162 bra 	$L__BB11_21;
	setp.lt.s64 	%p163, %rd408, %rd384;
	min.s64 	%rd409, %rd408, %rd384;
	selp.b32 	%r592, %r591, %r27, %p163;
$L__BB11_21:
	add.s64 	%rd387, %rd374, 12288;
	// begin inline asm
	ld.global.nc.u64 %rd386, [%rd387];
	// end inline asm
	add.s64 	%rd389, %rd374, 12296;
	// begin inline asm
	ld.global.nc.u64 %rd388, [%rd389];
	// end inline asm
	cvt.u32.u64 	%r30, %rd386;
	setp.lt.s32 	%p164, %r592, %r30;
	mov.u64 	%rd410, %rd388;
	mov.u32 	%r593, %r30;
	@%p164 bra 	$L__BB11_24;
	setp.lt.s32 	%p165, %r30, %r592;
	mov.u64 	%rd410, %rd409;
	mov.u32 	%r593, %r592;
	@%p165 bra 	$L__BB11_24;
	setp.lt.s64 	%p166, %rd409, %rd388;
	min.s64 	%rd410, %rd409, %rd388;
	selp.b32 	%r593, %r592, %r30, %p166;
$L__BB11_24:
	add.s32 	%r585, %r585, 1024;
	setp.lt.s32 	%p167, %r585, %r239;
	@%p167 bra 	$L__BB11_12;
$L__BB11_25:
	setp.lt.s32 	%p168, %r239, 256;
	@%p168 bra 	$L__BB11_70;
	// begin inline asm
	mov.u32 %r473, %laneid;
	// end inline asm
	mov.b32 	%r491, 1;
	mov.b32 	%r492, 31;
	mov.b32 	%r493, -1;
	// begin inline asm
	shfl.sync.down.b32 %r474, %r593, %r491, %r492, %r493;
	// end inline asm
	// begin inline asm
	shfl.sync.down.b32 %r479, %r480, %r491, %r492, %r493;
	// end inline asm
	mov.b64 	{%r485, %r490}, %rd410;
	// begin inline asm
	shfl.sync.down.b32 %r484, %r485, %r491, %r492, %r493;
	// end inline asm
	// begin inline asm
	shfl.sync.down.b32 %r489, %r490, %r491, %r492, %r493;
	// end inline asm
	mov.b64 	%rd28, {%r484, %r489};
	setp.gt.s32 	%p220, %r473, 30;
	mov.u64 	%rd412, %rd410;
	mov.u32 	%r595, %r593;
	@%p220 bra 	$L__BB11_30;
	setp.lt.s32 	%p221, %r593, %r474;
	mov.u64 	%rd412, %rd28;
	mov.u32 	%r595, %r474;
	@%p221 bra 	$L__BB11_30;
	setp.lt.s32 	%p222, %r474, %r593;
	mov.u64 	%rd412, %rd410;
	mov.u32 	%r595, %r593;
	@%p222 bra 	$L__BB11_30;
	setp.lt.s64 	%p223, %rd410, %rd28;
	min.s64 	%rd412, %rd410, %rd28;
	selp.b32 	%r595, %r593, %r474, %p223;
$L__BB11_30:
	mov.b32 	%r511, 2;
	mov.b32 	%r512, 31;
	mov.b32 	%r513, -1;
	// begin inline asm
	shfl.sync.down.b32 %r494, %r595, %r511, %r512, %r513;
	// end inline asm
	// begin inline asm
	shfl.sync.down.b32 %r499, %r500, %r511, %r512, %r513;
	// end inline asm
	mov.b64 	{%r505, %r510}, %rd412;
	// begin inline asm
	shfl.sync.down.b32 %r504, %r505, %r511, %r512, %r513;
	// end inline asm
	// begin inline asm
	shfl.sync.down.b32 %r509, %r510, %r511, %r512, %r513;
	// end inline asm
	mov.b64 	%rd31, {%r504, %r509};
	setp.gt.s32 	%p224, %r473, 29;
	mov.u64 	%rd413, %rd412;
	mov.u32 	%r596, %r595;
	@%p224 bra 	$L__BB11_34;
	setp.lt.s32 	%p225, %r595, %r494;
	mov.u64 	%rd413, %rd31;
	mov.u32 	%r596, %r494;
	@%p225 bra 	$L__BB11_34;
	setp.lt.s32 	%p226, %r494, %r595;
	mov.u64 	%rd413, %rd412;
	mov.u32 	%r596, %r595;
	@%p226 bra 	$L__BB11_34;
	setp.lt.s64 	%p227, %rd412, %rd31;
	min.s64 	%rd413, %rd412, %rd31;
	selp.b32 	%r596, %r595, %r494, %p227;
$L__BB11_34:
	mov.b32 	%r531, 4;
	mov.b32 	%r532, 31;
	mov.b32 	%r533, -1;
	// begin inline asm
	shfl.sync.down.b32 %r514, %r596, %r531, %r532, %r533;
	// end inline asm
	// begin inline asm
	shfl.sync.down.b32 %r519, %r520, %r531, %r532, %r533;
	// end inline asm
	mov.b64 	{%r525, %r530}, %rd413;
	// begin inline asm
	shfl.sync.down.b32 %r524, %r525, %r531, %r532, %r533;
	// end inline asm
	// begin inline asm
	shfl.sync.down.b32 %r529, %r530, %r531, %r532, %r533;
	// end inline asm
	mov.b64 	%rd34, {%r524, %r529};
	setp.gt.s32 	%p228, %r473, 27;
	mov.u64 	%rd414, %rd413;
	mov.u32 	%r597, %r596;
	@%p228 bra 	$L__BB11_38;
	setp.lt.s32 	%p229, %r596, %r514;
	mov.u64 	%rd414, %rd34;
	mov.u32 	%r597, %r514;
	@%p229 bra 	$L__BB11_38;
	setp.lt.s32 	%p230, %r514, %r596;
	mov.u64 	%rd414, %rd413;
	mov.u32 	%r597, %r596;
	@%p230 bra 	$L__BB11_38;
	setp.lt.s64 	%p231, %rd413, %rd34;
	min.s64 	%rd414, %rd413, %rd34;
	selp.b32 	%r597, %r596, %r514, %p231;
$L__BB11_38:
	mov.b32 	%r551, 8;
	mov.b32 	%r552, 31;
	mov.b32 	%r553, -1;
	// begin inline asm
	shfl.sync.down.b32 %r534, %r597, %r551, %r552, %r553;
	// end inline asm
	// begin inline asm
	shfl.sync.down.b32 %r539, %r540, %r551, %r552, %r553;
	// end inline asm
	mov.b64 	{%r545, %r550}, %rd414;
	// begin inline asm
	shfl.sync.down.b32 %r544, %r545, %r551, %r552, %r553;
	// end inline asm
	// begin inline asm
	shfl.sync.down.b32 %r549, %r550, %r551, %r552, %r553;
	// end inline asm
	mov.b64 	%rd37, {%r544, %r549};
	setp.gt.s32 	%p232, %r473, 23;
	mov.u64 	%rd415, %rd414;
	mov.u32 	%r598, %r597;
	@%p232 bra 	$L__BB11_42;
	setp.lt.s32 	%p233, %r597, %r534;
	mov.u64 	%rd415, %rd37;
	mov.u32 	%r598, %r534;
	@%p233 bra 	$L__BB11_42;
	setp.lt.s32 	%p234, %r534, %r597;
	mov.u64 	%rd415, %rd414;
	mov.u32 	%r598, %r597;
	@%p234 bra 	$L__BB11_42;
	setp.lt.s64 	%p235, %rd414, %rd37;
	min.s64 	%rd415, %rd414, %rd37;
	selp.b32 	%r598, %r597, %r534, %p235;
$L__BB11_42:
	mov.b32 	%r571, 16;
	mov.b32 	%r572, 31;
	mov.b32 	%r573, -1;
	// begin inline asm
	shfl.sync.down.b32 %r554, %r598, %r571, %r572, %r573;
	// end inline asm
	// begin inline asm
	shfl.sync.down.b32 %r559, %r560, %r571, %r572, %r573;
	// end inline asm
	mov.b64 	{%r565, %r570}, %rd415;
	// begin inline asm
	shfl.sync.down.b32 %r564, %r565, %r571, %r572, %r573;
	// end inline asm
	// begin inline asm
	shfl.sync.down.b32 %r569, %r570, %r571, %r572, %r573;
	// end inline asm
	mov.b64 	%rd40, {%r564, %r569};
	setp.gt.s32 	%p236, %r473, 15;
	mov.u64 	%rd486, %rd415;
	mov.u32 	%r665, %r598;
	@%p236 bra 	$L__BB11_46;
	setp.lt.s32 	%p237, %r598, %r554;
	mov.u64 	%rd486, %rd40;
	mov.u32 	%r665, %r554;
	@%p237 bra 	$L__BB11_46;
	setp.lt.s32 	%p238, %r554, %r598;
	mov.u64 	%rd486, %rd415;
	mov.u32 	%r665, %r598;
	@%p238 bra 	$L__BB11_46;
	setp.lt.s64 	%p239, %rd415, %rd40;
	min.s64 	%rd486, %rd415, %rd40;
	selp.b32 	%r665, %r598, %r554, %p239;
$L__BB11_46:
	setp.ne.s32 	%p240, %r473, 0;
	@%p240 bra 	$L__BB11_48;
	shr.u32 	%r574, %r1, 1;
	and.b32  	%r575, %r574, 496;
	mov.u32 	%r576, _ZN6thrust24THRUST_300001_SM_1000_NS8cuda_cub4core6detail5shmemE;
	add.s32 	%r577, %r576, %r575;
	st.shared.u32 	[%r577+8], %r665;
	st.shared.u64 	[%r577+16], %rd486;
$L__BB11_48:
	bar.sync 	0;
	setp.ne.s32 	%p241, %r1, 0;
	@%p241 bra 	$L__BB11_232;
	ld.shared.u32 	%r51, [_ZN6thrust24THRUST_300001_SM_1000_NS8cuda_cub4core6detail5shmemE+24];
	ld.shared.u64 	%rd43, [_ZN6thrust24THRUST_300001_SM_1000_NS8cuda_cub4core6detail5shmemE+32];
	setp.lt.s32 	%p242, %r665, %r51;
	mov.u64 	%rd417, %rd43;
	mov.u32 	%r600, %r51;
	@%p242 bra 	$L__BB11_52;
	setp.lt.s32 	%p243, %r51, %r665;
	mov.u64 	%rd417, %rd486;
	mov.u32 	%r600, %r665;
	@%p243 bra 	$L__BB11_52;
	setp.lt.s64 	%p244, %rd486, %rd43;
	min.s64 	%rd417, %rd486, %rd43;
	selp.b32 	%r600, %r665, %r51, %p244;
$L__BB11_52:
	ld.shared.u32 	%r54, [_ZN6thrust24THRUST_300001_SM_1000_NS8cuda_cub4core6detail5shmemE+40];
	ld.shared.u64 	%rd46, [_ZN6thrust24THRUST_300001_SM_1000_NS8cuda_cub4core6detail5shmemE+48];
	setp.lt.s32 	%p245, %r600, %r54;
	mov.u64 	%rd418, %rd46;
	mov.u32 	%r601, %r54;
	@%p245 bra 	$L__BB11_55;
	setp.lt.s32 	%p246, %r54, %r600;
	mov.u64 	%rd418, %rd417;
	mov.u32 	%r601, %r600;
	@%p246 bra 	$L__BB11_55;
	setp.lt.s64 	%p247, %rd417, %rd46;
	min.s64 	%rd418, %rd417, %rd46;
	selp.b32 	%r601, %r600, %r54, %p247;
$L__BB11_55:
	ld.shared.u32 	%r57, [_ZN6thrust24THRUST_300001_SM_1000_NS8cuda_cub4core6detail5shmemE+56];
	ld.shared.u64 	%rd49, [_ZN6thrust24THRUST_300001_SM_1000_NS8cuda_cub4core6detail5shmemE+64];
	setp.lt.s32 	%p248, %r601, %r57;
	mov.u64 	%rd419, %rd49;
	mov.u32 	%r602, %r57;
	@%p248 bra 	$L__BB11_58;
	setp.lt.s32 	%p249, %r57, %r601;
	mov.u64 	%rd419, %rd418;
	mov.u32 	%r602, %r601;
	@%p249 bra 	$L__BB11_58;
	setp.lt.s64 	%p250, %rd418, %rd49;
	min.s64 	%rd419, %rd418, %rd49;
	selp.b32 	%r602, %r601, %r57, %p250;
$L__BB11_58:
	ld.shared.u32 	%r60, [_ZN6thrust24THRUST_300001_SM_1000_NS8cuda_cub4core6detail5shmemE+72];
	ld.shared.u64 	%rd52, [_ZN6thrust24THRUST_300001_SM_1000_NS8cuda_cub4core6detail5shmemE+80];
	setp.lt.s32 	%p251, %r602, %r60;
	mov.u64 	%rd420, %rd52;
	mov.u32 	%r603, %r60;
	@%p251 bra 	$L__BB11_61;
	setp.lt.s32 	%p252, %r60, %r602;
	mov.u64 	%rd420, %rd419;
	mov.u32 	%r603, %r602;
	@%p252 bra 	$L__BB11_61;
	setp.lt.s64 	%p253, %rd419, %rd52;
	min.s64 	%rd420, %rd419, %rd52;
	selp.b32 	%r603, %r602, %r60, %p253;
$L__BB11_61:
	ld.shared.u32 	%r63, [_ZN6thrust24THRUST_300001_SM_1000_NS8cuda_cub4core6detail5shmemE+88];
	ld.shared.u64 	%rd55, [_ZN6thrust24THRUST_300001_SM_1000_NS8cuda_cub4core6detail5shmemE+96];
	setp.lt.s32 	%p254, %r603, %r63;
	mov.u64 	%rd421, %rd55;
	mov.u32 	%r604, %r63;
	@%p254 bra 	$L__BB11_64;
	setp.lt.s32 	%p255, %r63, %r603;
	mov.u64 	%rd421, %rd420;
	mov.u32 	%r604, %r603;
	@%p255 bra 	$L__BB11_64;
	setp.lt.s64 	%p256, %rd420, %rd55;
	min.s64 	%rd421, %rd420, %rd55;
	selp.b32 	%r604, %r603, %r63, %p256;
$L__BB11_64:
	ld.shared.u32 	%r66, [_ZN6thrust24THRUST_300001_SM_1000_NS8cuda_cub4core6detail5shmemE+104];
	ld.shared.u64 	%rd58, [_ZN6thrust24THRUST_300001_SM_1000_NS8cuda_cub4core6detail5shmemE+112];
	setp.lt.s32 	%p257, %r604, %r66;
	mov.u64 	%rd422, %rd58;
	mov.u32 	%r605, %r66;
	@%p257 bra 	$L__BB11_67;
	setp.lt.s32 	%p258, %r66, %r604;
	mov.u64 	%rd422, %rd421;
	mov.u32 	%r605, %r604;
	@%p258 bra 	$L__BB11_67;
	setp.lt.s64 	%p259, %rd421, %rd58;
	min.s64 	%rd422, %rd421, %rd58;
	selp.b32 	%r605, %r604, %r66, %p259;
$L__BB11_67:
	ld.shared.u32 	%r69, [_ZN6thrust24THRUST_300001_SM_1000_NS8cuda_cub4core6detail5shmemE+120];
	ld.shared.u64 	%rd61, [_ZN6thrust24THRUST_300001_SM_1000_NS8cuda_cub4core6detail5shmemE+128];
	setp.lt.s32 	%p260, %r605, %r69;
	mov.u32 	%r665, %r69;
	mov.u64 	%rd486, %rd61;
	@%p260 bra 	$L__BB11_232;
	setp.lt.s32 	%p261, %r69, %r605;
	mov.u32 	%r665, %r605;
	mov.u64 	%rd486, %rd422;
	@%p261 bra 	$L__BB11_232;
	setp.lt.s64 	%p262, %rd422, %rd61;
	min.s64 	%rd486, %rd422, %rd61;
	selp.b32 	%r665, %r605, %r69, %p262;
	bra.uni 	$L__BB11_232;
$L__BB11_70:
	// begin inline asm
	mov.u32 %r360, %laneid;
	// end inline asm
	and.b32  	%r381, %r1, 992;
	add.s32 	%r382, %r381, 32;
	setp.gt.s32 	%p169, %r382, %r239;
	not.b32 	%r383, %r381;
	add.s32 	%r384, %r239, %r383;
	selp.b32 	%r379, %r384, 31, %p169;
	mov.b32 	%r378, 1;
	mov.b32 	%r380, -1;
	// begin inline asm
	shfl.sync.down.b32 %r361, %r593, %r378, %r379, %r380;
	// end inline asm
	// begin inline asm
	shfl.sync.down.b32 %r366, %r367, %r378, %r379, %r380;
	// end inline asm
	mov.b64 	{%r372, %r377}, %rd410;
	// begin inline asm
	shfl.sync.down.b32 %r371, %r372, %r378, %r379, %r380;
	// end inline asm
	// begin inline asm
	shfl.sync.down.b32 %r376, %r377, %r378, %r379, %r380;
	// end inline asm
	mov.b64 	%rd63, {%r371, %r376};
	setp.ge.s32 	%p170, %r360, %r379;
	mov.u64 	%rd423, %rd410;
	mov.u32 	%r606, %r593;
	@%p170 bra 	$L__BB11_74;
	setp.lt.s32 	%p171, %r593, %r361;
	mov.u64 	%rd423, %rd63;
	mov.u32 	%r606, %r361;
	@%p171 bra 	$L__BB11_74;
	setp.lt.s32 	%p172, %r361, %r593;
	mov.u64 	%rd423, %rd410;
	mov.u32 	%r606, %r593;
	@%p172 bra 	$L__BB11_74;
	setp.lt.s64 	%p173, %rd410, %rd63;
	min.s64 	%rd423, %rd410, %rd63;
	selp.b32 	%r606, %r593, %r361, %p173;
$L__BB11_74:
	mov.b32 	%r402, 2;
	mov.b32 	%r404, -1;
	// begin inline asm
	shfl.sync.down.b32 %r385, %r606, %r402, %r379, %r404;
	// end inline asm
	// begin inline asm
	shfl.sync.down.b32 %r390, %r391, %r402, %r379, %r404;
	// end inline asm
	mov.b64 	{%r396, %r401}, %rd423;
	// begin inline asm
	shfl.sync.down.b32 %r395, %r396, %r402, %r379, %r404;
	// end inline asm
	// begin inline asm
	shfl.sync.down.b32 %r400, %r401, %r402, %r379, %r404;
	// end inline asm
	mov.b64 	%rd66, {%r395, %r400};
	add.s32 	%r405, %r360, 2;
	setp.gt.s32 	%p174, %r405, %r379;
	mov.u64 	%rd424, %rd423;
	mov.u32 	%r607, %r606;
	@%p174 bra 	$L__BB11_78;
	setp.lt.s32 	%p175, %r606, %r385;
	mov.u64 	%rd424, %rd66;
	mov.u32 	%r607, %r385;
	@%p175 bra 	$L__BB11_78;
	setp.lt.s32 	%p176, %r385, %r606;
	mov.u64 	%rd424, %rd423;
	mov.u32 	%r607, %r606;
	@%p176 bra 	$L__BB11_78;
	setp.lt.s64 	%p177, %rd423, %rd66;
	min.s64 	%rd424, %rd423, %rd66;
	selp.b32 	%r607, %r606, %r385, %p177;
$L__BB11_78:
	mov.b32 	%r423, 4;
	mov.b32 	%r425, -1;
	// begin inline asm
	shfl.sync.down.b32 %r406, %r607, %r423, %r379, %r425;
	// end inline asm
	// begin inline asm
	shfl.sync.down.b32 %r411, %r412, %r423, %r379, %r425;
	// end inline asm
	mov.b64 	{%r417, %r422}, %rd424;
	// begin inline asm
	shfl.sync.down.b32 %r416, %r417, %r423, %r379, %r425;
	// end inline asm
	// begin inline asm
	shfl.sync.down.b32 %r421, %r422, %r423, %r379, %r425;
	// end inline asm
	mov.b64 	%rd69, {%r416, %r421};
	add.s32 	%r426, %r360, 4;
	setp.gt.s32 	%p178, %r426, %r379;
	mov.u32 	%r608, %r607;
	mov.u64 	%rd425, %rd424;
	@%p178 bra 	$L__BB11_82;
	setp.lt.s32 	%p179, %r607, %r406;
	mov.u32 	%r608, %r406;
	mov.u64 	%rd425, %rd69;
	@%p179 bra 	$L__BB11_82;
	setp.lt.s32 	%p180, %r406, %r607;
	mov.u32 	%r608, %r607;
	mov.u64 	%rd425, %rd424;
	@%p180 bra 	$L__BB11_82;
	setp.lt.s64 	%p181, %rd424, %rd69;
	selp.b32 	%r608, %r607, %r406, %p181;
	min.s64 	%rd425, %rd424, %rd69;
$L__BB11_82:
	mov.b32 	%r444, 8;
	mov.b32 	%r446, -1;
	// begin inline asm
	shfl.sync.down.b32 %r427, %r608, %r444, %r379, %r446;
	// end inline asm
	// begin inline asm
	shfl.sync.down.b32 %r432, %r433, %r444, %r379, %r446;
	// end inline asm
	mov.b64 	{%r438, %r443}, %rd425;
	// begin inline asm
	shfl.sync.down.b32 %r437, %r438, %r444, %r379, %r446;
	// end inline asm
	// begin inline asm
	shfl.sync.down.b32 %r442, %r443, %r444, %r379, %r446;
	// end inline asm
	mov.b64 	%rd72, {%r437, %r442};
	add.s32 	%r447, %r360, 8;
	setp.gt.s32 	%p182, %r447, %r379;
	mov.u32 	%r609, %r608;
	mov.u64 	%rd426, %rd425;
	@%p182 bra 	$L__BB11_86;
	setp.lt.s32 	%p183, %r608, %r427;
	mov.u32 	%r609, %r427;
	mov.u64 	%rd426, %rd72;
	@%p183 bra 	$L__BB11_86;
	setp.lt.s32 	%p184, %r427, %r608;
	mov.u32 	%r609, %r608;
	mov.u64 	%rd426, %rd425;
	@%p184 bra 	$L__BB11_86;
	setp.lt.s64 	%p185, %rd425, %rd72;
	selp.b32 	%r609, %r608, %r427, %p185;
	min.s64 	%rd426, %rd425, %rd72;
$L__BB11_86:
	mov.b32 	%r465, 16;
	mov.b32 	%r467, -1;
	// begin inline asm
	shfl.sync.down.b32 %r448, %r609, %r465, %r379, %r467;
	// end inline asm
	// begin inline asm
	shfl.sync.down.b32 %r453, %r454, %r465, %r379, %r467;
	// end inline asm
	mov.b64 	{%r459, %r464}, %rd426;
	// begin inline asm
	shfl.sync.down.b32 %r458, %r459, %r465, %r379, %r467;
	// end inline asm
	// begin inline asm
	shfl.sync.down.b32 %r463, %r464, %r465, %r379, %r467;
	// end inline asm
	mov.b64 	%rd75, {%r458, %r463};
	add.s32 	%r468, %r360, 16;
	setp.gt.s32 	%p186, %r468, %r379;
	mov.u32 	%r665, %r609;
	mov.u64 	%rd486, %rd426;
	@%p186 bra 	$L__BB11_90;
	setp.lt.s32 	%p187, %r609, %r448;
	mov.u32 	%r665, %r448;
	mov.u64 	%rd486, %rd75;
	@%p187 bra 	$L__BB11_90;
	setp.lt.s32 	%p188, %r448, %r609;
	mov.u32 	%r665, %r609;
	mov.u64 	%rd486, %rd426;
	@%p188 bra 	$L__BB11_90;
	setp.lt.s64 	%p189, %rd426, %rd75;
	selp.b32 	%r665, %r609, %r448, %p189;
	min.s64 	%rd486, %rd426, %rd75;
$L__BB11_90:
	setp.ne.s32 	%p190, %r360, 0;
	@%p190 bra 	$L__BB11_92;
	shr.u32 	%r469, %r1, 1;
	and.b32  	%r470, %r469, 496;
	mov.u32 	%r471, _ZN6thrust24THRUST_300001_SM_1000_NS8cuda_cub4core6detail5shmemE;
	add.s32 	%r472, %r471, %r470;
	st.shared.u32 	[%r472+8], %r665;
	st.shared.u64 	[%r472+16], %rd486;
$L__BB11_92:
	bar.sync 	0;
	setp.ne.s32 	%p191, %r1, 0;
	@%p191 bra 	$L__BB11_232;
	setp.lt.s32 	%p192, %r239, 33;
	mov.u32 	%r611, %r665;
	mov.u64 	%rd428, %rd486;
	@%p192 bra 	$L__BB11_97;
	ld.shared.u32 	%r88, [_ZN6thrust24THRUST_300001_SM_1000_NS8cuda_cub4core6detail5shmemE+24];
	ld.shared.u64 	%rd78, [_ZN6thrust24THRUST_300001_SM_1000_NS8cuda_cub4core6detail5shmemE+32];
	setp.lt.s32 	%p193, %r665, %r88;
	mov.u32 	%r611, %r88;
	mov.u64 	%rd428, %rd78;
	@%p193 bra 	$L__BB11_97;
	setp.lt.s32 	%p194, %r88, %r665;
	mov.u32 	%r611, %r665;
	mov.u64 	%rd428, %rd486;
	@%p194 bra 	$L__BB11_97;
	setp.lt.s64 	%p195, %rd486, %rd78;
	selp.b32 	%r611, %r665, %r88, %p195;
	min.s64 	%rd428, %rd486, %rd78;
$L__BB11_97:
	setp.lt.s32 	%p196, %r239, 65;
	mov.u32 	%r612, %r611;
	mov.u64 	%rd429, %rd428;
	@%p196 bra 	$L__BB11_101;
	ld.shared.u32 	%r91, [_ZN6thrust24THRUST_300001_SM_1000_NS8cuda_cub4core6detail5shmemE+40];
	ld.shared.u64 	%rd81, [_ZN6thrust24THRUST_300001_SM_1000_NS8cuda_cub4core6detail5shmemE+48];
	setp.lt.s32 	%p197, %r611, %r91;
	mov.u32 	%r612, %r91;
	mov.u64 	%rd429, %rd81;
	@%p197 bra 	$L__BB11_101;
	setp.lt.s32 	%p198, %r91, %r611;
	mov.u32 	%r612, %r611;
	mov.u64 	%rd429, %rd428;
	@%p198 bra 	$L__BB11_101;
	setp.lt.s64 	%p199, %rd428, %rd81;
	selp.b32 	%r612, %r611, %r91, %p199;
	min.s64 	%rd429, %rd428, %rd81;
$L__BB11_101:
	setp.lt.s32 	%p200, %r239, 97;
	mov.u32 	%r613, %r612;
	mov.u64 	%rd430, %rd429;
	@%p200 bra 	$L__BB11_105;
	ld.shared.u32 	%r94, [_ZN6thrust24THRUST_300001_SM_1000_NS8cuda_cub4core6detail5shmemE+56];
	ld.shared.u64 	%rd84, [_ZN6thrust24THRUST_300001_SM_1000_NS8cuda_cub4core6detail5shmemE+64];
	setp.lt.s32 	%p201, %r612, %r94;
	mov.u32 	%r613, %r94;
	mov.u64 	%rd430, %rd84;
	@%p201 bra 	$L__BB11_105;
	setp.lt.s32 	%p202, %r94, %r612;
	mov.u32 	%r613, %r612;
	mov.u64 	%rd430, %rd429;
	@%p202 bra 	$L__BB11_105;
	setp.lt.s64 	%p203, %rd429, %rd84;
	selp.b32 	%r613, %r612, %r94, %p203;
	min.s64 	%rd430, %rd429, %rd84;
$L__BB11_105:
	setp.lt.s32 	%p204, %r239, 129;
	mov.u32 	%r614, %r613;
	mov.u64 	%rd431, %rd430;
	@%p204 bra 	$L__BB11_109;
	ld.shared.u32 	%r97, [_ZN6thrust24THRUST_300001_SM_1000_NS8cuda_cub4core6detail5shmemE+72];
	ld.shared.u64 	%rd87, [_ZN6thrust24THRUST_300001_SM_1000_NS8cuda_cub4core6detail5shmemE+80];
	setp.lt.s32 	%p205, %r613, %r97;
	mov.u32 	%r614, %r97;
	mov.u64 	%rd431, %rd87;
	@%p205 bra 	$L__BB11_109;
	setp.lt.s32 	%p206, %r97, %r613;
	mov.u32 	%r614, %r613;
	mov.u64 	%rd431, %rd430;
	@%p206 bra 	$L__BB11_109;
	setp.lt.s64 	%p207, %rd430, %rd87;
	selp.b32 	%r614, %r613, %r97, %p207;
	min.s64 	%rd431, %rd430, %rd87;
$L__BB11_109:
	setp.lt.s32 	%p208, %r239, 161;
	mov.u32 	%r615, %r614;
	mov.u64 	%rd432, %rd431;
	@%p208 bra 	$L__BB11_113;
	ld.shared.u32 	%r100, [_ZN6thrust24THRUST_300001_SM_1000_NS8cuda_cub4core6detail5shmemE+88];
	ld.shared.u64 	%rd90, [_ZN6thrust24THRUST_300001_SM_1000_NS8cuda_cub4core6detail5shmemE+96];
	setp.lt.s32 	%p209, %r614, %r100;
	mov.u32 	%r615, %r100;
	mov.u64 	%rd432, %rd90;
	@%p209 bra 	$L__BB11_113;
	setp.lt.s32 	%p210, %r100, %r614;
	mov.u32 	%r615, %r614;
	mov.u64 	%rd432, %rd431;
	@%p210 bra 	$L__BB11_113;
	setp.lt.s64 	%p211, %rd431, %rd90;
	selp.b32 	%r615, %r614, %r100, %p211;
	min.s64 	%rd432, %rd431, %rd90;
$L__BB11_113:
	setp.lt.s32 	%p212, %r239, 193;
	mov.u32 	%r616, %r615;
	mov.u64 	%rd433, %rd432;
	@%p212 bra 	$L__BB11_117;
	ld.shared.u32 	%r103, [_ZN6thrust24THRUST_300001_SM_1000_NS8cuda_cub4core6detail5shmemE+104];
	ld.shared.u64 	%rd93, [_ZN6thrust24THRUST_300001_SM_1000_NS8cuda_cub4core6detail5shmemE+112];
	setp.lt.s32 	%p213, %r615, %r103;
	mov.u32 	%r616, %r103;
	mov.u64 	%rd433, %rd93;
	@%p213 bra 	$L__BB11_117;
	setp.lt.s32 	%p214, %r103, %r615;
	mov.u32 	%r616, %r615;
	mov.u64 	%rd433, %rd432;
	@%p214 bra 	$L__BB11_117;
	setp.lt.s64 	%p215, %rd432, %rd93;
	selp.b32 	%r616, %r615, %r103, %p215;
	min.s64 	%rd433, %rd432, %rd93;
$L__BB11_117:
	setp.lt.s32 	%p216, %r239, 225;
	mov.u32 	%r665, %r616;
	mov.u64 	%rd486, %rd433;
	@%p216 bra 	$L__BB11_232;
	ld.shared.u32 	%r106, [_ZN6thrust24THRUST_300001_SM_1000_NS8cuda_cub4core6detail5shmemE+120];
	ld.shared.u64 	%rd96, [_ZN6thrust24THRUST_300001_SM_1000_NS8cuda_cub4core6detail5shmemE+128];
	setp.lt.s32 	%p217, %r616, %r106;
	mov.u32 	%r665, %r106;
	mov.u64 	%rd486, %rd96;
	@%p217 bra 	$L__BB11_232;
	setp.lt.s32 	%p218, %r106, %r616;
	mov.u32 	%r665, %r616;
	mov.u64 	%rd486, %rd433;
	@%p218 bra 	$L__BB11_232;
	setp.lt.s64 	%p219, %rd433, %rd96;
	selp.b32 	%r665, %r616, %r106, %p219;
	min.s64 	%rd486, %rd433, %rd96;
	bra.uni 	$L__BB11_232;
$L__BB11_121:
	ld.param.u64 	%rd391, [_ZN6thrust24THRUST_300001_SM_1000_NS8cuda_cub4core6detail13_kernel_agentINS1_8__reduce11ReduceAgentIPN4cuda3std3__45tupleIJilEEESC_SB_lNS1_9__extrema9arg_max_fIilNS9_4lessIiEEEEEEJSC_SC_iSH_EEEvDpT0__param_0];
	mov.u32 	%r108, %tid.x;
	cvt.u64.u32 	%rd98, %r108;
	mul.wide.u32 	%rd258, %r108, 16;
	add.s64 	%rd239, %rd391, %rd258;
	// begin inline asm
	ld.global.nc.u64 %rd238, [%rd239];
	// end inline asm
	add.s64 	%rd241, %rd239, 8;
	// begin inline asm
	ld.global.nc.u64 %rd240, [%rd241];
	// end inline asm
	cvt.u32.u64 	%r109, %rd238;
	add.s64 	%rd243, %rd239, 4096;
	// begin inline asm
	ld.global.nc.u64 %rd242, [%rd243];
	// end inline asm
	add.s64 	%rd245, %rd239, 4104;
	// begin inline asm
	ld.global.nc.u64 %rd434, [%rd245];
	// end inline asm
	cvt.u32.u64 	%r617, %rd242;
	add.s64 	%rd247, %rd239, 8192;
	// begin inline asm
	ld.global.nc.u64 %rd246, [%rd247];
	// end inline asm
	add.s64 	%rd249, %rd239, 8200;
	// begin inline asm
	ld.global.nc.u64 %rd435, [%rd249];
	// end inline asm
	cvt.u32.u64 	%r618, %rd246;
	add.s64 	%rd251, %rd239, 12288;
	// begin inline asm
	ld.global.nc.u64 %rd250, [%rd251];
	// end inline asm
	add.s64 	%rd253, %rd239, 12296;
	// begin inline asm
	ld.global.nc.u64 %rd436, [%rd253];
	// end inline asm
	cvt.u32.u64 	%r619, %rd250;
	add.s64 	%rd255, %rd239, 16384;
	// begin inline asm
	ld.global.nc.u64 %rd254, [%rd255];
	// end inline asm
	add.s64 	%rd257, %rd239, 16392;
	// begin inline asm
	ld.global.nc.u64 %rd473, [%rd257];
	// end inline asm
	cvt.u32.u64 	%r652, %rd254;
	setp.lt.s32 	%p3, %r109, %r617;
	@%p3 bra 	$L__BB11_123;
	setp.lt.s32 	%p4, %r617, %r109;
	setp.lt.s64 	%p5, %rd240, %rd434;
	or.pred  	%p6, %p4, %p5;
	selp.b32 	%r617, %r109, %r617, %p6;
	selp.b64 	%rd434, %rd240, %rd434, %p6;
$L__BB11_123:
	setp.lt.s32 	%p7, %r617, %r618;
	@%p7 bra 	$L__BB11_125;
	setp.lt.s32 	%p8, %r618, %r617;
	setp.lt.s64 	%p9, %rd434, %rd435;
	or.pred  	%p10, %p8, %p9;
	selp.b32 	%r618, %r617, %r618, %p10;
	selp.b64 	%rd435, %rd434, %rd435, %p10;
$L__BB11_125:
	setp.lt.s32 	%p11, %r618, %r619;
	@%p11 bra 	$L__BB11_127;
	setp.lt.s32 	%p12, %r619, %r618;
	setp.lt.s64 	%p13, %rd435, %rd436;
	or.pred  	%p14, %p12, %p13;
	selp.b32 	%r619, %r618, %r619, %p14;
	selp.b64 	%rd436, %rd435, %rd436, %p14;
$L__BB11_127:
	setp.lt.s32 	%p15, %r619, %r652;
	@%p15 bra 	$L__BB11_129;
	setp.lt.s32 	%p16, %r652, %r619;
	setp.lt.s64 	%p17, %rd436, %rd473;
	or.pred  	%p18, %p16, %p17;
	selp.b32 	%r652, %r619, %r652, %p18;
	selp.b64 	%rd473, %rd436, %rd473, %p18;
$L__BB11_129:
	setp.lt.u32 	%p19, %r239, 2560;
	mov.b64 	%rd452, 1280;
	@%p19 bra 	$L__BB11_165;
	add.s64 	%rd262, %rd1, -2560;
	mul.hi.u64 	%rd263, %rd262, -3689348814741910323;
	shr.u64 	%rd112, %rd263, 10;
	setp.lt.u64 	%p20, %rd262, 1280;
	mov.b64 	%rd452, 1280;
	@%p20 bra 	$L__BB11_153;
	ld.param.u64 	%rd392, [_ZN6thrust24THRUST_300001_SM_1000_NS8cuda_cub4core6detail13_kernel_agentINS1_8__reduce11ReduceAgentIPN4cuda3std3__45tupleIJilEEESC_SB_lNS1_9__extrema9arg_max_fIilNS9_4lessIiEEEEEEJSC_SC_iSH_EEEvDpT0__param_0];
	add.s64 	%rd265, %rd112, 1;
	and.b64  	%rd438, %rd265, 36028797018963966;
	shl.b64 	%rd266, %rd98, 4;
	add.s64 	%rd267, %rd266, %rd392;
	add.s64 	%rd439, %rd267, 57352;
	mov.b64 	%rd452, 1280;
$L__BB11_132:
	add.s64 	%rd269, %rd439, -36872;
	// begin inline asm
	ld.global.nc.u64 %rd268, [%rd269];
	// end inline asm
	add.s64 	%rd271, %rd439, -36864;
	// begin inline asm
	ld.global.nc.u64 %rd442, [%rd271];
	// end inline asm
	cvt.u32.u64 	%r622, %rd268;
	add.s64 	%rd273, %rd439, -32776;
	// begin inline asm
	ld.global.nc.u64 %rd272, [%rd273];
	// end inline asm
	add.s64 	%rd275, %rd439, -32768;
	// begin inline asm
	ld.global.nc.u64 %rd443, [%rd275];
	// end inline asm
	cvt.u32.u64 	%r623, %rd272;
	add.s64 	%rd277, %rd439, -28680;
	// begin inline asm
	ld.global.nc.u64 %rd276, [%rd277];
	// end inline asm
	add.s64 	%rd279, %rd439, -28672;
	// begin inline asm
	ld.global.nc.u64 %rd444, [%rd279];
	// end inline asm
	cvt.u32.u64 	%r624, %rd276;
	add.s64 	%rd281, %rd439, -24584;
	// begin inline asm
	ld.global.nc.u64 %rd280, [%rd281];
	// end inline asm
	add.s64 	%rd283, %rd439, -24576;
	// begin inline asm
	ld.global.nc.u64 %rd445, [%rd283];
	// end inline asm
	cvt.u32.u64 	%r625, %rd280;
	add.s64 	%rd285, %rd439, -20488;
	// begin inline asm
	ld.global.nc.u64 %rd284, [%rd285];
	// end inline asm
	add.s64 	%rd287, %rd439, -20480;
	// begin inline asm
	ld.global.nc.u64 %rd446, [%rd287];
	// end inline asm
	cvt.u32.u64 	%r626, %rd284;
	setp.lt.s32 	%p21, %r652, %r622;
	@%p21 bra 	$L__BB11_134;
	setp.lt.s32 	%p22, %r622, %r652;
	setp.lt.s64 	%p23, %rd473, %rd442;
	or.pred  	%p24, %p22, %p23;
	selp.b32 	%r622, %r652, %r622, %p24;
	selp.b64 	%rd442, %rd473, %rd442, %p24;
$L__BB11_134:
	setp.lt.s32 	%p25, %r622, %r623;
	@%p25 bra 	$L__BB11_136;
	setp.lt.s32 	%p26, %r623, %r622;
	setp.lt.s64 	%p27, %rd442, %rd443;
	or.pred  	%p28, %p26, %p27;
	selp.b32 	%r623, %r622, %r623, %p28;
	selp.b64 	%rd443, %rd442, %rd443, %p28;
$L__BB11_136:
	setp.lt.s32 	%p29, %r623, %r624;
	@%p29 bra 	$L__BB11_138;
	setp.lt.s32 	%p30, %r624, %r623;
	setp.lt.s64 	%p31, %rd443, %rd444;
	or.pred  	%p32, %p30, %p31;
	selp.b32 	%r624, %r623, %r624, %p32;
	selp.b64 	%rd444, %rd443, %rd444, %p32;
$L__BB11_138:
	setp.lt.s32 	%p33, %r624, %r625;
	@%p33 bra 	$L__BB11_140;
	setp.lt.s32 	%p34, %r625, %r624;
	setp.lt.s64 	%p35, %rd444, %rd445;
	or.pred  	%p36, %p34, %p35;
	selp.b32 	%r625, %r624, %r625, %p36;
	selp.b64 	%rd445, %rd444, %rd445, %p36;
$L__BB11_140:
	setp.lt.s32 	%p37, %r625, %r626;
	@%p37 bra 	$L__BB11_142;
	setp.lt.s32 	%p38, %r626, %r625;
	setp.lt.s64 	%p39, %rd445, %rd446;
	or.pred  	%p40, %p38, %p39;
	selp.b32 	%r626, %r625, %r626, %p40;
	selp.b64 	%rd446, %rd445, %rd446, %p40;
$L__BB11_142:
	add.s64 	%rd289, %rd439, -16392;
	// begin inline asm
	ld.global.nc.u64 %rd288, [%rd289];
	// end inline asm
	add.s64 	%rd291, %rd439, -16384;
	// begin inline asm
	ld.global.nc.u64 %rd447, [%rd291];
	// end inline asm
	cvt.u32.u64 	%r627, %rd288;
	add.s64 	%rd293, %rd439, -12296;
	// begin inline asm
	ld.global.nc.u64 %rd292, [%rd293];
	// end inline asm
	add.s64 	%rd295, %rd439, -12288;
	// begin inline asm
	ld.global.nc.u64 %rd448, [%rd295];
	// end inline asm
	cvt.u32.u64 	%r628, %rd292;
	add.s64 	%rd297, %rd439, -8200;
	// begin inline asm
	ld.global.nc.u64 %rd296, [%rd297];
	// end inline asm
	add.s64 	%rd299, %rd439, -8192;
	// begin inline asm
	ld.global.nc.u64 %rd449, [%rd299];
	// end inline asm
	cvt.u32.u64 	%r629, %rd296;
	add.s64 	%rd301, %rd439, -4104;
	// begin inline asm
	ld.global.nc.u64 %rd300, [%rd301];
	// end inline asm
	add.s64 	%rd303, %rd439, -4096;
	// begin inline asm
	ld.global.nc.u64 %rd450, [%rd303];
	// end inline asm
	cvt.u32.u64 	%r630, %rd300;
	add.s64 	%rd305, %rd439, -8;
	// begin inline asm
	ld.global.nc.u64 %rd304, [%rd305];
	// end inline asm
	// begin inline asm
	ld.global.nc.u64 %rd473, [%rd439];
	// end inline asm
	cvt.u32.u64 	%r652, %rd304;
	setp.lt.s32 	%p41, %r626, %r627;
	@%p41 bra 	$L__BB11_144;
	setp.lt.s32 	%p42, %r627, %r626;
	setp.lt.s64 	%p43, %rd446, %rd447;
	or.pred  	%p44, %p42, %p43;
	selp.b32 	%r627, %r626, %r627, %p44;
	selp.b64 	%rd447, %rd446, %rd447, %p44;
$L__BB11_144:
	setp.lt.s32 	%p45, %r627, %r628;
	@%p45 bra 	$L__BB11_146;
	setp.lt.s32 	%p46, %r628, %r627;
	setp.lt.s64 	%p47, %rd447, %rd448;
	or.pred  	%p48, %p46, %p47;
	selp.b32 	%r628, %r627, %r628, %p48;
	selp.b64 	%rd448, %rd447, %rd448, %p48;
$L__BB11_146:
	setp.lt.s32 	%p49, %r628, %r629;
	@%p49 bra 	$L__BB11_148;
	setp.lt.s32 	%p50, %r629, %r628;
	setp.lt.s64 	%p51, %rd448, %rd449;
	or.pred  	%p52, %p50, %p51;
	selp.b32 	%r629, %r628, %r629, %p52;
	selp.b64 	%rd449, %rd448, %rd449, %p52;
$L__BB11_148:
	setp.lt.s32 	%p53, %r629, %r630;
	@%p53 bra 	$L__BB11_150;
	setp.lt.s32 	%p54, %r630, %r629;
	setp.lt.s64 	%p55, %rd449, %rd450;
	or.pred  	%p56, %p54, %p55;
	selp.b32 	%r630, %r629, %r630, %p56;
	selp.b64 	%rd450, %rd449, %rd450, %p56;
$L__BB11_150:
	setp.lt.s32 	%p57, %r630, %r652;
	@%p57 bra 	$L__BB11_152;
	setp.lt.s32 	%p58, %r652, %r630;
	setp.lt.s64 	%p59, %rd450, %rd473;
	or.pred  	%p60, %p58, %p59;
	selp.b32 	%r652, %r630, %r652, %p60;
	selp.b64 	%rd473, %rd450, %rd473, %p60;
$L__BB11_152:
	add.s64 	%rd452, %rd452, 2560;
	add.s64 	%rd439, %rd439, 40960;
	add.s64 	%rd438, %rd438, -2;
	setp.ne.s64 	%p61, %rd438, 0;
	@%p61 bra 	$L__BB11_132;
$L__BB11_153:
	and.b64  	%rd308, %rd112, 1;
	setp.eq.b64 	%p62, %rd308, 1;
	@%p62 bra 	$L__BB11_165;
	ld.param.u64 	%rd393, [_ZN6thrust24THRUST_300001_SM_1000_NS8cuda_cub4core6detail13_kernel_agentINS1_8__reduce11ReduceAgentIPN4cuda3std3__45tupleIJilEEESC_SB_lNS1_9__extrema9arg_max_fIilNS9_4lessIiEEEEEEJSC_SC_iSH_EEEvDpT0__param_0];
	shl.b64 	%rd329, %rd452, 4;
	add.s64 	%rd331, %rd393, %rd258;
	add.s64 	%rd310, %rd331, %rd329;
	// begin inline asm
	ld.global.nc.u64 %rd309, [%rd310];
	// end inline asm
	add.s64 	%rd312, %rd310, 8;
	// begin inline asm
	ld.global.nc.u64 %rd456, [%rd312];
	// end inline asm
	cvt.u32.u64 	%r634, %rd309;
	add.s64 	%rd314, %rd310, 4096;
	// begin inline asm
	ld.global.nc.u64 %rd313, [%rd314];
	// end inline asm
	add.s64 	%rd316, %rd310, 4104;
	// begin inline asm
	ld.global.nc.u64 %rd457, [%rd316];
	// end inline asm
	cvt.u32.u64 	%r635, %rd313;
	add.s64 	%rd318, %rd310, 8192;
	// begin inline asm
	ld.global.nc.u64 %rd317, [%rd318];
	// end inline asm
	add.s64 	%rd320, %rd310, 8200;
	// begin inline asm
	ld.global.nc.u64 %rd458, [%rd320];
	// end inline asm
	cvt.u32.u64 	%r636, %rd317;
	add.s64 	%rd322, %rd310, 12288;
	// begin inline asm
	ld.global.nc.u64 %rd321, [%rd322];
	// end inline asm
	add.s64 	%rd324, %rd310, 12296;
	// begin inline asm
	ld.global.nc.u64 %rd459, [%rd324];
	// end inline asm
	cvt.u32.u64 	%r637, %rd321;
	add.s64 	%rd326, %rd310, 16384;
	// begin inline asm
	ld.global.nc.u64 %rd325, [%rd326];
	// end inline asm
	add.s64 	%rd328, %rd310, 16392;
	// begin inline asm
	ld.global.nc.u64 %rd460, [%rd328];
	// end inline asm
	cvt.u32.u64 	%r638, %rd325;
	setp.lt.s32 	%p63, %r652, %r634;
	@%p63 bra 	$L__BB11_156;
	setp.lt.s32 	%p64, %r634, %r652;
	setp.lt.s64 	%p65, %rd473, %rd456;
	or.pred  	%p66, %p64, %p65;
	selp.b32 	%r634, %r652, %r634, %p66;
	selp.b64 	%rd456, %rd473, %rd456, %p66;
$L__BB11_156:
	setp.lt.s32 	%p67, %r634, %r635;
	@%p67 bra 	$L__BB11_158;
	setp.lt.s32 	%p68, %r635, %r634;
	setp.lt.s64 	%p69, %rd456, %rd457;
	or.pred  	%p70, %p68, %p69;
	selp.b32 	%r635, %r634, %r635, %p70;
	selp.b64 	%rd457, %rd456, %rd457, %p70;
$L__BB11_158:
	setp.lt.s32 	%p71, %r635, %r636;
	@%p71 bra 	$L__BB11_160;
	setp.lt.s32 	%p72, %r636, %r635;
	setp.lt.s64 	%p73, %rd457, %rd458;
	or.pred  	%p74, %p72, %p73;
	selp.b32 	%r636, %r635, %r636, %p74;
	selp.b64 	%rd458, %rd457, %rd458, %p74;
$L__BB11_160:
	setp.lt.s32 	%p75, %r636, %r637;
	@%p75 bra 	$L__BB11_162;
	setp.lt.s32 	%p76, %r637, %r636;
	setp.lt.s64 	%p77, %rd458, %rd459;
	or.pred  	%p78, %p76, %p77;
	selp.b32 	%r637, %r636, %r637, %p78;
	selp.b64 	%rd459, %rd458, %rd459, %p78;
$L__BB11_162:
	setp.lt.s32 	%p79, %r637, %r638;
	@%p79 bra 	$L__BB11_164;
	setp.lt.s32 	%p80, %r638, %r637;
	setp.lt.s64 	%p81, %rd459, %rd460;
	or.pred  	%p82, %p80, %p81;
	selp.b32 	%r638, %r637, %r638, %p82;
	selp.b64 	%rd460, %rd459, %rd460, %p82;
$L__BB11_164:
	add.s64 	%rd452, %rd452, 1280;
	mov.u64 	%rd473, %rd460;
	mov.u32 	%r652, %r638;
$L__BB11_165:
	cvt.s64.s32 	%rd332, %r239;
	setp.ge.s64 	%p83, %rd452, %rd332;
	@%p83 bra 	$L__BB11_188;
	cvt.u32.u64 	%r171, %rd452;
	sub.s32 	%r172, %r239, %r171;
	setp.ge.s32 	%p84, %r108, %r172;
	@%p84 bra 	$L__BB11_188;
	not.b32 	%r242, %r108;
	add.s32 	%r243, %r239, %r242;
	sub.s32 	%r173, %r243, %r171;
	and.b32  	%r244, %r173, 768;
	setp.eq.s32 	%p85, %r244, 768;
	mov.u32 	%r644, %r108;
	@%p85 bra 	$L__BB11_173;
	ld.param.u64 	%rd394, [_ZN6thrust24THRUST_300001_SM_1000_NS8cuda_cub4core6detail13_kernel_agentINS1_8__reduce11ReduceAgentIPN4cuda3std3__45tupleIJilEEESC_SB_lNS1_9__extrema9arg_max_fIilNS9_4lessIiEEEEEEJSC_SC_iSH_EEEvDpT0__param_0];
	cvt.u64.u32 	%rd334, %r108;
	add.s64 	%rd335, %rd452, %rd334;
	shl.b64 	%rd336, %rd335, 4;
	add.s64 	%rd463, %rd394, %rd336;
	shr.u32 	%r245, %r173, 8;
	add.s32 	%r246, %r245, 1;
	and.b32  	%r247, %r246, 3;
	neg.s32 	%r640, %r247;
	mov.u32 	%r644, %r108;
$L__BB11_169:
	.pragma "nounroll";
	mov.u64 	%rd176, %rd473;
	mov.u32 	%r177, %r652;
	// begin inline asm
	ld.global.nc.u64 %rd337, [%rd463];
	// end inline asm
	add.s64 	%rd340, %rd463, 8;
	// begin inline asm
	ld.global.nc.u64 %rd339, [%rd340];
	// end inline asm
	cvt.u32.u64 	%r178, %rd337;
	setp.lt.s32 	%p86, %r177, %r178;
	mov.u32 	%r652, %r178;
	mov.u64 	%rd473, %rd339;
	@%p86 bra 	$L__BB11_172;
	setp.lt.s32 	%p87, %r178, %r177;
	mov.u32 	%r652, %r177;
	mov.u64 	%rd473, %rd176;
	@%p87 bra 	$L__BB11_172;
	setp.lt.s64 	%p88, %rd176, %rd339;
	selp.b32 	%r652, %r177, %r178, %p88;
	min.s64 	%rd473, %rd176, %rd339;
$L__BB11_172:
	add.s32 	%r644, %r644, 256;
	add.s64 	%rd463, %rd463, 4096;
	add.s32 	%r640, %r640, 1;
	setp.ne.s32 	%p89, %r640, 0;
	@%p89 bra 	$L__BB11_169;
$L__BB11_173:
	setp.lt.u32 	%p90, %r173, 768;
	@%p90 bra 	$L__BB11_188;
	ld.param.u64 	%rd395, [_ZN6thrust24THRUST_300001_SM_1000_NS8cuda_cub4core6detail13_kernel_agentINS1_8__reduce11ReduceAgentIPN4cuda3std3__45tupleIJilEEESC_SB_lNS1_9__extrema9arg_max_fIilNS9_4lessIiEEEEEEJSC_SC_iSH_EEEvDpT0__param_0];
	cvt.u64.u32 	%rd341, %r644;
	add.s64 	%rd342, %rd452, %rd341;
	shl.b64 	%rd343, %rd342, 4;
	add.s64 	%rd344, %rd343, %rd395;
	add.s64 	%rd468, %rd344, 12296;
$L__BB11_175:
	add.s64 	%rd346, %rd468, -12296;
	// begin inline asm
	ld.global.nc.u64 %rd345, [%rd346];
	// end inline asm
	add.s64 	%rd348, %rd468, -12288;
	// begin inline asm
	ld.global.nc.u64 %rd347, [%rd348];
	// end inline asm
	cvt.u32.u64 	%r188, %rd345;
	setp.lt.s32 	%p91, %r652, %r188;
	mov.u32 	%r649, %r188;
	mov.u64 	%rd470, %rd347;
	@%p91 bra 	$L__BB11_178;
	setp.lt.s32 	%p92, %r188, %r652;
	mov.u32 	%r649, %r652;
	mov.u64 	%rd470, %rd473;
	@%p92 bra 	$L__BB11_178;
	setp.lt.s64 	%p93, %rd473, %rd347;
	selp.b32 	%r649, %r652, %r188, %p93;
	min.s64 	%rd470, %rd473, %rd347;
$L__BB11_178:
	add.s64 	%rd350, %rd468, -8200;
	// begin inline asm
	ld.global.nc.u64 %rd349, [%rd350];
	// end inline asm
	add.s64 	%rd352, %rd468, -8192;
	// begin inline asm
	ld.global.nc.u64 %rd351, [%rd352];
	// end inline asm
	cvt.u32.u64 	%r191, %rd349;
	setp.lt.s32 	%p94, %r649, %r191;
	mov.u32 	%r650, %r191;
	mov.u64 	%rd471, %rd351;
	@%p94 bra 	$L__BB11_181;
	setp.lt.s32 	%p95, %r191, %r649;
	mov.u32 	%r650, %r649;
	mov.u64 	%rd471, %rd470;
	@%p95 bra 	$L__BB11_181;
	setp.lt.s64 	%p96, %rd470, %rd351;
	selp.b32 	%r650, %r649, %r191, %p96;
	min.s64 	%rd471, %rd470, %rd351;
$L__BB11_181:
	add.s64 	%rd354, %rd468, -4104;
	// begin inline asm
	ld.global.nc.u64 %rd353, [%rd354];
	// end inline asm
	add.s64 	%rd356, %rd468, -4096;
	// begin inline asm
	ld.global.nc.u64 %rd355, [%rd356];
	// end inline asm
	cvt.u32.u64 	%r194, %rd353;
	setp.lt.s32 	%p97, %r650, %r194;
	mov.u32 	%r651, %r194;
	mov.u64 	%rd472, %rd355;
	@%p97 bra 	$L__BB11_184;
	setp.lt.s32 	%p98, %r194, %r650;
	mov.u32 	%r651, %r650;
	mov.u64 	%rd472, %rd471;
	@%p98 bra 	$L__BB11_184;
	setp.lt.s64 	%p99, %rd471, %rd355;
	selp.b32 	%r651, %r650, %r194, %p99;
	min.s64 	%rd472, %rd471, %rd355;
$L__BB11_184:
	add.s64 	%rd358, %rd468, -8;
	// begin inline asm
	ld.global.nc.u64 %rd357, [%rd358];
	// end inline asm
	// begin inline asm
	ld.global.nc.u64 %rd359, [%rd468];
	// end inline asm
	cvt.u32.u64 	%r197, %rd357;
	setp.lt.s32 	%p100, %r651, %r197;
	mov.u32 	%r652, %r197;
	mov.u64 	%rd473, %rd359;
	@%p100 bra 	$L__BB11_187;
	setp.lt.s32 	%p101, %r197, %r651;
	mov.u32 	%r652, %r651;
	mov.u64 	%rd473, %rd472;
	@%p101 bra 	$L__BB11_187;
	setp.lt.s64 	%p102, %rd472, %rd359;
	selp.b32 	%r652, %r651, %r197, %p102;
	min.s64 	%rd473, %rd472, %rd359;
$L__BB11_187:
	add.s32 	%r644, %r644, 1024;
	add.s64 	%rd468, %rd468, 16384;
	setp.lt.s32 	%p103, %r644, %r172;
	@%p103 bra 	$L__BB11_175;
$L__BB11_188:
	// begin inline asm
	mov.u32 %r248, %laneid;
	// end inline asm
	mov.b32 	%r266, 1;
	mov.b32 	%r267, 31;
	mov.b32 	%r268, -1;
	// begin inline asm
	shfl.sync.down.b32 %r249, %r652, %r266, %r267, %r268;
	// end inline asm
	// begin inline asm
	shfl.sync.down.b32 %r254, %r255, %r266, %r267, %r268;
	// end inline asm
	mov.b64 	{%r260, %r265}, %rd473;
	// begin inline asm
	shfl.sync.down.b32 %r259, %r260, %r266, %r267, %r268;
	// end inline asm
	// begin inline asm
	shfl.sync.down.b32 %r264, %r265, %r266, %r267, %r268;
	// end inline asm
	mov.b64 	%rd200, {%r259, %r264};
	setp.gt.s32 	%p104, %r248, 30;
	mov.u32 	%r654, %r652;
	mov.u64 	%rd475, %rd473;
	@%p104 bra 	$L__BB11_192;
	setp.lt.s32 	%p105, %r652, %r249;
	mov.u32 	%r654, %r249;
	mov.u64 	%rd475, %rd200;
	@%p105 bra 	$L__BB11_192;
	setp.lt.s32 	%p106, %r249, %r652;
	mov.u32 	%r654, %r652;
	mov.u64 	%rd475, %rd473;
	@%p106 bra 	$L__BB11_192;
	setp.lt.s64 	%p107, %rd473, %rd200;
	selp.b32 	%r654, %r652, %r249, %p107;
	min.s64 	%rd475, %rd473, %rd200;
$L__BB11_192:
	mov.b32 	%r286, 2;
	mov.b32 	%r287, 31;
	mov.b32 	%r288, -1;
	// begin inline asm
	shfl.sync.down.b32 %r269, %r654, %r286, %r287, %r288;
	// end inline asm
	// begin inline asm
	shfl.sync.down.b32 %r274, %r275, %r286, %r287, %r288;
	// end inline asm
	mov.b64 	{%r280, %r285}, %rd475;
	// begin inline asm
	shfl.sync.down.b32 %r279, %r280, %r286, %r287, %r288;
	// end inline asm
	// begin inline asm
	shfl.sync.down.b32 %r284, %r285, %r286, %r287, %r288;
	// end inline asm
	mov.b64 	%rd203, {%r279, %r284};
	setp.gt.s32 	%p108, %r248, 29;
	mov.u32 	%r655, %r654;
	mov.u64 	%rd476, %rd475;
	@%p108 bra 	$L__BB11_196;
	setp.lt.s32 	%p109, %r654, %r269;
	mov.u32 	%r655, %r269;
	mov.u64 	%rd476, %rd203;
	@%p109 bra 	$L__BB11_196;
	setp.lt.s32 	%p110, %r269, %r654;
	mov.u32 	%r655, %r654;
	mov.u64 	%rd476, %rd475;
	@%p110 bra 	$L__BB11_196;
	setp.lt.s64 	%p111, %rd475, %rd203;
	selp.b32 	%r655, %r654, %r269, %p111;
	min.s64 	%rd476, %rd475, %rd203;
$L__BB11_196:
	mov.b32 	%r306, 4;
	mov.b32 	%r307, 31;
	mov.b32 	%r308, -1;
	// begin inline asm
	shfl.sync.down.b32 %r289, %r655, %r306, %r307, %r308;
	// end inline asm
	// begin inline asm
	shfl.sync.down.b32 %r294, %r295, %r306, %r307, %r308;
	// end inline asm
	mov.b64 	{%r300, %r305}, %rd476;
	// begin inline asm
	shfl.sync.down.b32 %r299, %r300, %r306, %r307, %r308;
	// end inline asm
	// begin inline asm
	shfl.sync.down.b32 %r304, %r305, %r306, %r307, %r308;
	// end inline asm
	mov.b64 	%rd206, {%r299, %r304};
	setp.gt.s32 	%p112, %r248, 27;
	mov.u32 	%r656, %r655;
	mov.u64 	%rd477, %rd476;
	@%p112 bra 	$L__BB11_200;
	setp.lt.s32 	%p113, %r655, %r289;
	mov.u32 	%r656, %r289;
	mov.u64 	%rd477, %rd206;
	@%p113 bra 	$L__BB11_200;
	setp.lt.s32 	%p114, %r289, %r655;
	mov.u32 	%r656, %r655;
	mov.u64 	%rd477, %rd476;
	@%p114 bra 	$L__BB11_200;
	setp.lt.s64 	%p115, %rd476, %rd206;
	selp.b32 	%r656, %r655, %r289, %p115;
	min.s64 	%rd477, %rd476, %rd206;
$L__BB11_200:
	mov.b32 	%r326, 8;
	mov.b32 	%r327, 31;
	mov.b32 	%r328, -1;
	// begin inline asm
	shfl.sync.down.b32 %r309, %r656, %r326, %r327, %r328;
	// end inline asm
	// begin inline asm
	shfl.sync.down.b32 %r314, %r315, %r326, %r327, %r328;
	// end inline asm
	mov.b64 	{%r320, %r325}, %rd477;
	// begin inline asm
	shfl.sync.down.b32 %r319, %r320, %r326, %r327, %r328;
	// end inline asm
	// begin inline asm
	shfl.sync.down.b32 %r324, %r325, %r326, %r327, %r328;
	// end inline asm
	mov.b64 	%rd209, {%r319, %r324};
	setp.gt.s32 	%p116, %r248, 23;
	mov.u32 	%r657, %r656;
	mov.u64 	%rd478, %rd477;
	@%p116 bra 	$L__BB11_204;
	setp.lt.s32 	%p117, %r656, %r309;
	mov.u32 	%r657, %r309;
	mov.u64 	%rd478, %rd209;
	@%p117 bra 	$L__BB11_204;
	setp.lt.s32 	%p118, %r309, %r656;
	mov.u32 	%r657, %r656;
	mov.u64 	%rd478, %rd477;
	@%p118 bra 	$L__BB11_204;
	setp.lt.s64 	%p119, %rd477, %rd209;
	selp.b32 	%r657, %r656, %r309, %p119;
	min.s64 	%rd478, %rd477, %rd209;
$L__BB11_204:
	mov.b32 	%r346, 16;
	mov.b32 	%r347, 31;
	mov.b32 	%r348, -1;
	// begin inline asm
	shfl.sync.down.b32 %r329, %r657, %r346, %r347, %r348;
	// end inline asm
	// begin inline asm
	shfl.sync.down.b32 %r334, %r335, %r346, %r347, %r348;
	// end inline asm
	mov.b64 	{%r340, %r345}, %rd478;
	// begin inline asm
	shfl.sync.down.b32 %r339, %r340, %r346, %r347, %r348;
	// end inline asm
	// begin inline asm
	shfl.sync.down.b32 %r344, %r345, %r346, %r347, %r348;
	// end inline asm
	mov.b64 	%rd212, {%r339, %r344};
	setp.gt.s32 	%p120, %r248, 15;
	mov.u32 	%r665, %r657;
	mov.u64 	%rd486, %rd478;
	@%p120 bra 	$L__BB11_208;
	setp.lt.s32 	%p121, %r657, %r329;
	mov.u32 	%r665, %r329;
	mov.u64 	%rd486, %rd212;
	@%p121 bra 	$L__BB11_208;
	setp.lt.s32 	%p122, %r329, %r657;
	mov.u32 	%r665, %r657;
	mov.u64 	%rd486, %rd478;
	@%p122 bra 	$L__BB11_208;
	setp.lt.s64 	%p123, %rd478, %rd212;
	selp.b32 	%r665, %r657, %r329, %p123;
	min.s64 	%rd486, %rd478, %rd212;
$L__BB11_208:
	setp.ne.s32 	%p124, %r248, 0;
	@%p124 bra 	$L__BB11_210;
	shr.u32 	%r349, %r108, 1;
	and.b32  	%r350, %r349, 496;
	mov.u32 	%r351, _ZN6thrust24THRUST_300001_SM_1000_NS8cuda_cub4core6detail5shmemE;
	add.s32 	%r352, %r351, %r350;
	st.shared.u32 	[%r352+8], %r665;
	st.shared.u64 	[%r352+16], %rd486;
$L__BB11_210:
	bar.sync 	0;
	setp.ne.s32 	%p125, %r108, 0;
	@%p125 bra 	$L__BB11_232;
	ld.shared.u32 	%r218, [_ZN6thrust24THRUST_300001_SM_1000_NS8cuda_cub4core6detail5shmemE+24];
	ld.shared.u64 	%rd215, [_ZN6thrust24THRUST_300001_SM_1000_NS8cuda_cub4core6detail5shmemE+32];
	setp.lt.s32 	%p126, %r665, %r218;
	mov.u32 	%r659, %r218;
	mov.u64 	%rd480, %rd215;
	@%p126 bra 	$L__BB11_214;
	setp.lt.s32 	%p127, %r218, %r665;
	mov.u32 	%r659, %r665;
	mov.u64 	%rd480, %rd486;
	@%p127 bra 	$L__BB11_214;
	setp.lt.s64 	%p128, %rd486, %rd215;
	selp.b32 	%r659, %r665, %r218, %p128;
	min.s64 	%rd480, %rd486, %rd215;
$L__BB11_214:
	ld.shared.u32 	%r221, [_ZN6thrust24THRUST_300001_SM_1000_NS8cuda_cub4core6detail5shmemE+40];
	ld.shared.u64 	%rd218, [_ZN6thrust24THRUST_300001_SM_1000_NS8cuda_cub4core6detail5shmemE+48];
	setp.lt.s32 	%p129, %r659, %r221;
	mov.u32 	%r660, %r221;
	mov.u64 	%rd481, %rd218;
	@%p129 bra 	$L__BB11_217;
	setp.lt.s32 	%p130, %r221, %r659;
	mov.u32 	%r660, %r659;
	mov.u64 	%rd481, %rd480;
	@%p130 bra 	$L__BB11_217;
	setp.lt.s64 	%p131, %rd480, %rd218;
	selp.b32 	%r660, %r659, %r221, %p131;
	min.s64 	%rd481, %rd480, %rd218;
$L__BB11_217:
	ld.shared.u32 	%r224, [_ZN6thrust24THRUST_300001_SM_1000_NS8cuda_cub4core6detail5shmemE+56];
	ld.shared.u64 	%rd221, [_ZN6thrust24THRUST_300001_SM_1000_NS8cuda_cub4core6detail5shmemE+64];
	setp.lt.s32 	%p132, %r660, %r224;
	mov.u32 	%r661, %r224;
	mov.u64 	%rd482, %rd221;
	@%p132 bra 	$L__BB11_220;
	setp.lt.s32 	%p133, %r224, %r660;
	mov.u32 	%r661, %r660;
	mov.u64 	%rd482, %rd481;
	@%p133 bra 	$L__BB11_220;
	setp.lt.s64 	%p134, %rd481, %rd221;
	selp.b32 	%r661, %r660, %r224, %p134;
	min.s64 	%rd482, %rd481, %rd221;
$L__BB11_220:
	ld.shared.u32 	%r227, [_ZN6thrust24THRUST_300001_SM_1000_NS8cuda_cub4core6detail5shmemE+72];
	ld.shared.u64 	%rd224, [_ZN6thrust24THRUST_300001_SM_1000_NS8cuda_cub4core6detail5shmemE+80];
	setp.lt.s32 	%p135, %r661, %r227;
	mov.u32 	%r662, %r227;
	mov.u64 	%rd483, %rd224;
	@%p135 bra 	$L__BB11_223;
	setp.lt.s32 	%p136, %r227, %r661;
	mov.u32 	%r662, %r661;
	mov.u64 	%rd483, %rd482;
	@%p136 bra 	$L__BB11_223;
	setp.lt.s64 	%p137, %rd482, %rd224;
	selp.b32 	%r662, %r661, %r227, %p137;
	min.s64 	%rd483, %rd482, %rd224;
$L__BB11_223:
	ld.shared.u32 	%r230, [_ZN6thrust24THRUST_300001_SM_1000_NS8cuda_cub4core6detail5shmemE+88];
	ld.shared.u64 	%rd227, [_ZN6thrust24THRUST_300001_SM_1000_NS8cuda_cub4core6detail5shmemE+96];
	setp.lt.s32 	%p138, %r662, %r230;
	mov.u32 	%r663, %r230;
	mov.u64 	%rd484, %rd227;
	@%p138 bra 	$L__BB11_226;
	setp.lt.s32 	%p139, %r230, %r662;
	mov.u32 	%r663, %r662;
	mov.u64 	%rd484, %rd483;
	@%p139 bra 	$L__BB11_226;
	setp.lt.s64 	%p140, %rd483, %rd227;
	selp.b32 	%r663, %r662, %r230, %p140;
	min.s64 	%rd484, %rd483, %rd227;
$L__BB11_226:
	ld.shared.u32 	%r233, [_ZN6thrust24THRUST_300001_SM_1000_NS8cuda_cub4core6detail5shmemE+104];
	ld.shared.u64 	%rd230, [_ZN6thrust24THRUST_300001_SM_1000_NS8cuda_cub4core6detail5shmemE+112];
	setp.lt.s32 	%p141, %r663, %r233;
	mov.u32 	%r664, %r233;
	mov.u64 	%rd485, %rd230;
	@%p141 bra 	$L__BB11_229;
	setp.lt.s32 	%p142, %r233, %r663;
	mov.u32 	%r664, %r663;
	mov.u64 	%rd485, %rd484;
	@%p142 bra 	$L__BB11_229;
	setp.lt.s64 	%p143, %rd484, %rd230;
	selp.b32 	%r664, %r663, %r233, %p143;
	min.s64 	%rd485, %rd484, %rd230;
$L__BB11_229:
	ld.shared.u32 	%r236, [_ZN6thrust24THRUST_300001_SM_1000_NS8cuda_cub4core6detail5shmemE+120];
	ld.shared.u64 	%rd233, [_ZN6thrust24THRUST_300001_SM_1000_NS8cuda_cub4core6detail5shmemE+128];
	setp.lt.s32 	%p144, %r664, %r236;
	mov.u32 	%r665, %r236;
	mov.u64 	%rd486, %rd233;
	@%p144 bra 	$L__BB11_232;
	setp.lt.s32 	%p145, %r236, %r664;
	mov.u32 	%r665, %r664;
	mov.u64 	%rd486, %rd485;
	@%p145 bra 	$L__BB11_232;
	setp.lt.s64 	%p146, %rd485, %rd233;
	selp.b32 	%r665, %r664, %r236, %p146;
	min.s64 	%rd486, %rd485, %rd233;
$L__BB11_232:
	mov.u32 	%r578, %tid.x;
	setp.ne.s32 	%p263, %r578, 0;
	@%p263 bra 	$L__BB11_234;
	ld.param.u64 	%rd399, [_ZN6thrust24THRUST_300001_SM_1000_NS8cuda_cub4core6detail13_kernel_agentINS1_8__reduce11ReduceAgentIPN4cuda3std3__45tupleIJilEEESC_SB_lNS1_9__extrema9arg_max_fIilNS9_4lessIiEEEEEEJSC_SC_iSH_EEEvDpT0__param_1];
	cvta.to.global.u64 	%rd390, %rd399;
	st.global.u32 	[%rd390], %r665;
	st.global.u64 	[%rd390+8], %rd486;
$L__BB11_234:
	ret;

}
	// .globl	_ZN3cub18CUB_300001_SM_10006detail11EmptyKernelIvEEvv
.visible .entry _ZN3cub18CUB_300001_SM_10006detail11EmptyKernelIvEEvv()
{


	ret;

}
	// .globl	_ZN3cub18CUB_300001_SM_10006detail4scan20DeviceScanInitKernelINS0_13ScanTileStateIiLb1EEEEEvT_i
.visible .entry _ZN3cub18CUB_300001_SM_10006detail4scan20DeviceScanInitKernelINS0_13ScanTileStateIiLb1EEEEEvT_i(
	.param .align 8 .b8 _ZN3cub18CUB_300001_SM_10006detail4scan20DeviceScanInitKernelINS0_13ScanTileStateIiLb1EEEEEvT_i_param_0[8],
	.param .u32 _ZN3cub18CUB_300001_SM_10006detail4scan20DeviceScanInitKernelINS0_13ScanTileStateIiLb1EEEEEvT_i_param_1
)
{
	.reg .pred 	%p<5>;
	.reg .b32 	%r<10>;
	.reg .b64 	%rd<7>;

	ld.param.u64 	%rd2, [_ZN3cub18CUB_300001_SM_10006detail4scan20DeviceScanInitKernelINS0_13ScanTileStateIiLb1EEEEEvT_i_param_0];
	ld.param.u32 	%r4, [_ZN3cub18CUB_300001_SM_10006detail4scan20DeviceScanInitKernelINS0_13ScanTileStateIiLb1EEEEEvT_i_param_1];
	cvta.to.global.u64 	%rd1, %rd2;
	mov.u32 	%r1, %ctaid.x;
	mov.u32 	%r5, %ntid.x;
	mov.u32 	%r2, %tid.x;
	mad.lo.s32 	%r3, %r1, %r5, %r2;
	setp.ge.s32 	%p1, %r3, %r4;
	@%p1 bra 	$L__BB13_2;
	mul.wide.s32 	%rd3, %r3, 8;
	add.s64 	%rd4, %rd1, %rd3;
	mov.b32 	%r6, 0;
	mov.b32 	%r7, 99;
	st.global.v2.u32 	[%rd4+256], {%r7, %r6};
$L__BB13_2:
	setp.ne.s32 	%p2, %r1, 0;
	setp.gt.u32 	%p3, %r2, 31;
	or.pred  	%p4, %p2, %p3;
	@%p4 bra 	$L__BB13_4;
	mul.wide.u32 	%rd5, %r2, 8;
	add.s64 	%rd6, %rd1, %rd5;
	mov.b32 	%r9, 0;
	st.global.v2.u32 	[%rd6], {%r9, %r9};
$L__BB13_4:
	ret;

}
	// .globl	_ZN3cub18CUB_300001_SM_10006detail4scan16DeviceScanKernelINS2_10policy_hubIiiijN4cuda3std3__44plusIvEEE10Policy1000EN6thrust24THRUST_300001_SM_1000_NS10device_ptrIiEESF_NS0_13ScanTileStateIiLb1EEES9_NS1_10InputValueIiPiEEjiLb0EiEEvT0_T1_T2_iT3_T4_T5_
.visible .entry _ZN3cub18CUB_300001_SM_10006detail4scan16DeviceScanKernelINS2_10policy_hubIiiijN4cuda3std3__44plusIvEEE10Policy1000EN6thrust24THRUST_300001_SM_1000_NS10device_ptrIiEESF_NS0_13ScanTileStateIiLb1EEES9_NS1_10InputValueIiPiEEjiLb0EiEEvT0_T1_T2_iT3_T4_T5_(
	.param .align 8 .b8 _ZN3cub18CUB_300001_SM_10006detail4scan16DeviceScanKernelINS2_10policy_hubIiiijN4cuda3std3__44plusIvEEE10Policy1000EN6thrust24THRUST_300001_SM_1000_NS10device_ptrIiEESF_NS0_13ScanTileStateIiLb1EEES9_NS1_10InputValueIiPiEEjiLb0EiEEvT0_T1_T2_iT3_T4_T5__param_0[8],
	.param .align 8 .b8 _ZN3cub18CUB_300001_SM_10006detail4scan16DeviceScanKernelINS2_10policy_hubIiiijN4cuda3std3__44plusIvEEE10Policy1000EN6thrust24THRUST_300001_SM_1000_NS10device_ptrIiEESF_NS0_13ScanTileStateIiLb1EEES9_NS1_10InputValueIiPiEEjiLb0EiEEvT0_T1_T2_iT3_T4_T5__param_1[8],
	.param .align 8 .b8 _ZN3cub18CUB_300001_SM_10006detail4scan16DeviceScanKernelINS2_10policy_hubIiiijN4cuda3std3__44plusIvEEE10Policy1000EN6thrust24THRUST_300001_SM_1000_NS10device_ptrIiEESF_NS0_13ScanTileStateIiLb1EEES9_NS1_10InputValueIiPiEEjiLb0EiEEvT0_T1_T2_iT3_T4_T5__param_2[8],
	.param .u32 _ZN3cub18CUB_300001_SM_10006detail4scan16DeviceScanKernelINS2_10policy_hubIiiijN4cuda3std3__44plusIvEEE10Policy1000EN6thrust24THRUST_300001_SM_1000_NS10device_ptrIiEESF_NS0_13ScanTileStateIiLb1EEES9_NS1_10InputValueIiPiEEjiLb0EiEEvT0_T1_T2_iT3_T4_T5__param_3,
	.param .align 1 .b8 _ZN3cub18CUB_300001_SM_10006detail4scan16DeviceScanKernelINS2_10policy_hubIiiijN4cuda3std3__44plusIvEEE10Policy1000EN6thrust24THRUST_300001_SM_1000_NS10device_ptrIiEESF_NS0_13ScanTileStateIiLb1EEES9_NS1_10InputValueIiPiEEjiLb0EiEEvT0_T1_T2_iT3_T4_T5__param_4[1],
	.param .align 8 .b8 _ZN3cub18CUB_300001_SM_10006detail4scan16DeviceScanKernelINS2_10policy_hubIiiijN4cuda3std3__44plusIvEEE10Policy1000EN6thrust24THRUST_300001_SM_1000_NS10device_ptrIiEESF_NS0_13ScanTileStateIiLb1EEES9_NS1_10InputValueIiPiEEjiLb0EiEEvT0_T1_T2_iT3_T4_T5__param_5[16],
	.param .u32 _ZN3cub18CUB_300001_SM_10006detail4scan16DeviceScanKernelINS2_10policy_hubIiiijN4cuda3std3__44plusIvEEE10Policy1000EN6thrust24THRUST_300001_SM_1000_NS10device_ptrIiEESF_NS0_13ScanTileStateIiLb1EEES9_NS1_10InputValueIiPiEEjiLb0EiEEvT0_T1_T2_iT3_T4_T5__param_6
)
.maxntid 384
{
	.reg .pred 	%p<160>;
	.reg .b16 	%rs<3>;
	.reg .b32 	%r<1050>;
	.reg .b64 	%rd<58>;
	// demoted variable
	.shared .align 16 .b8 _ZZN3cub18CUB_300001_SM_10006detail4scan16DeviceScanKernelINS2_10policy_hubIiiijN4cuda3std3__44plusIvEEE10Policy1000EN6thrust24THRUST_300001_SM_1000_NS10device_ptrIiEESF_NS0_13ScanTileStateIiLb1EEES9_NS1_10InputValueIiPiEEjiLb0EiEEvT0_T1_T2_iT3_T4_T5_E12temp_storage[33808];
	ld.param.u32 	%r239, [_ZN3cub18CUB_300001_SM_10006detail4scan16DeviceScanKernelINS2_10policy_hubIiiijN4cuda3std3__44plusIvEEE10Policy1000EN6thrust24THRUST_300001_SM_1000_NS10device_ptrIiEESF_NS0_13ScanTileStateIiLb1EEES9_NS1_10InputValueIiPiEEjiLb0EiEEvT0_T1_T2_iT3_T4_T5__param_5];
	bfe.u32 	%r240, %r239, 0, 8;
	cvt.u16.u32 	%rs1, %r240;
	and.b16  	%rs2, %rs1, 255;
	ld.param.u64 	%rd16, [_ZN3cub18CUB_300001_SM_10006detail4scan16DeviceScanKernelINS2_10policy_hubIiiijN4cuda3std3__44plusIvEEE10Policy1000EN6thrust24THRUST_300001_SM_1000_NS10device_ptrIiEESF_NS0_13ScanTileStateIiLb1EEES9_NS1_10InputValueIiPiEEjiLb0EiEEvT0_T1_T2_iT3_T4_T5__param_2];
	ld.param.u64 	%rd15, [_ZN3cub18CUB_300001_SM_10006detail4scan16DeviceScanKernelINS2_10policy_hubIiiijN4cuda3std3__44plusIvEEE10Policy1000EN6thrust24THRUST_300001_SM_1000_NS10device_ptrIiEESF_NS0_13ScanTileStateIiLb1EEES9_NS1_10InputValueIiPiEEjiLb0EiEEvT0_T1_T2_iT3_T4_T5__param_1];
	ld.param.u64 	%rd14, [_ZN3cub18CUB_300001_SM_10006detail4scan16DeviceScanKernelINS2_10policy_hubIiiijN4cuda3std3__44plusIvEEE10Policy1000EN6thrust24THRUST_300001_SM_1000_NS10device_ptrIiEESF_NS0_13ScanTileStateIiLb1EEES9_NS1_10InputValueIiPiEEjiLb0EiEEvT0_T1_T2_iT3_T4_T5__param_0];
	ld.param.u64 	%rd1, [_ZN3cub18CUB_300001_SM_10006detail4scan16DeviceScanKernelINS2_10policy_hubIiiijN4cuda3std3__44plusIvEEE10Policy1000EN6thrust24THRUST_300001_SM_1000_NS10device_ptrIiEESF_NS0_13ScanTileStateIiLb1EEES9_NS1_10InputValueIiPiEEjiLb0EiEEvT0_T1_T2_iT3_T4_T5__param_5+8];
	ld.param.u32 	%r238, [_ZN3cub18CUB_300001_SM_10006detail4scan16DeviceScanKernelINS2_10policy_hubIiiijN4cuda3std3__44plusIvEEE10Policy1000EN6thrust24THRUST_300001_SM_1000_NS10device_ptrIiEESF_NS0_13ScanTileStateIiLb1EEES9_NS1_10InputValueIiPiEEjiLb0EiEEvT0_T1_T2_iT3_T4_T5__param_6];
	setp.eq.s16 	%p1, %rs2, 0;
	@%p1 bra 	$L__BB14_2;
	cvta.to.global.u64 	%rd17, %rd1;
	ld.global.u32 	%r997, [%rd17];
	bra.uni 	$L__BB14_3;
$L__BB14_2:
	cvt.u32.u64 	%r997, %rd1;
$L__BB14_3:
	ld.param.u32 	%r995, [_ZN3cub18CUB_300001_SM_10006detail4scan16DeviceScanKernelINS2_10policy_hubIiiijN4cuda3std3__44plusIvEEE10Policy1000EN6thrust24THRUST_300001_SM_1000_NS10device_ptrIiEESF_NS0_13ScanTileStateIiLb1EEES9_NS1_10InputValueIiPiEEjiLb0EiEEvT0_T1_T2_iT3_T4_T5__param_3];
	cvta.to.global.u64 	%rd3, %rd14;
	cvta.to.global.u64 	%rd4, %rd15;
	mov.u32 	%r241, %ctaid.x;
	add.s32 	%r998, %r995, %r241;
	mul.lo.s32 	%r5, %r998, 8448;
	sub.s32 	%r6, %r238, %r5;
	setp.lt.u32 	%p2, %r6, 8449;
	@%p2 bra 	$L__BB14_29;
	cvt.u64.u32 	%rd40, %r5;
	mov.u32 	%r7, %tid.x;
	and.b32  	%r640, %r7, 31;
	and.b32  	%r641, %r7, 992;
	mul.lo.s32 	%r642, %r641, 22;
	or.b32  	%r643, %r642, %r640;
	cvt.u64.u32 	%rd41, %r643;
	add.s64 	%rd5, %rd41, %rd40;
	shl.b64 	%rd42, %rd5, 2;
	add.s64 	%rd43, %rd3, %rd42;
	ld.global.u32 	%r644, [%rd43];
	ld.global.u32 	%r645, [%rd43+128];
	ld.global.u32 	%r646, [%rd43+256];
	ld.global.u32 	%r647, [%rd43+384];
	ld.global.u32 	%r648, [%rd43+512];
	ld.global.u32 	%r649, [%rd43+640];
	ld.global.u32 	%r650, [%rd43+768];
	ld.global.u32 	%r651, [%rd43+896];
	ld.global.u32 	%r652, [%rd43+1024];
	ld.global.u32 	%r653, [%rd43+1152];
	ld.global.u32 	%r654, [%rd43+1280];
	ld.global.u32 	%r655, [%rd43+1408];
	ld.global.u32 	%r656, [%rd43+1536];
	ld.global.u32 	%r657, [%rd43+1664];
	ld.global.u32 	%r658, [%rd43+1792];
	ld.global.u32 	%r659, [%rd43+1920];
	ld.global.u32 	%r660, [%rd43+2048];
	ld.global.u32 	%r661, [%rd43+2176];
	ld.global.u32 	%r662, [%rd43+2304];
	ld.global.u32 	%r663, [%rd43+2432];
	ld.global.u32 	%r664, [%rd43+2560];
	ld.global.u32 	%r665, [%rd43+2688];
	// begin inline asm
	mov.u32 %r639, %laneid;
	// end inline asm
	shr.u32 	%r9, %r7, 5;
	mad.lo.s32 	%r666, %r9, 704, %r639;
	shl.b32 	%r667, %r666, 2;
	mov.u32 	%r668, _ZZN3cub18CUB_300001_SM_10006detail4scan16DeviceScanKernelINS2_10policy_hubIiiijN4cuda3std3__44plusIvEEE10Policy1000EN6thrust24THRUST_300001_SM_1000_NS10device_ptrIiEESF_NS0_13ScanTileStateIiLb1EEES9_NS1_10InputValueIiPiEEjiLb0EiEEvT0_T1_T2_iT3_T4_T5_E12temp_storage;
	add.s32 	%r10, %r668, %r667;
	st.shared.u32 	[%r10], %r644;
	st.shared.u32 	[%r10+128], %r645;
	st.shared.u32 	[%r10+256], %r646;
	st.shared.u32 	[%r10+384], %r647;
	st.shared.u32 	[%r10+512], %r648;
	st.shared.u32 	[%r10+640], %r649;
	st.shared.u32 	[%r10+768], %r650;
	st.shared.u32 	[%r10+896], %r651;
	st.shared.u32 	[%r10+1024], %r652;
	st.shared.u32 	[%r10+1152], %r653;
	st.shared.u32 	[%r10+1280], %r654;
	st.shared.u32 	[%r10+1408], %r655;
	st.shared.u32 	[%r10+1536], %r656;
	st.shared.u32 	[%r10+1664], %r657;
	st.shared.u32 	[%r10+1792], %r658;
	st.shared.u32 	[%r10+1920], %r659;
	st.shared.u32 	[%r10+2048], %r660;
	st.shared.u32 	[%r10+2176], %r661;
	st.shared.u32 	[%r10+2304], %r662;
	st.shared.u32 	[%r10+2432], %r663;
	st.shared.u32 	[%r10+2560], %r664;
	st.shared.u32 	[%r10+2688], %r665;
	bar.warp.sync 	-1;
	mad.lo.s32 	%r11, %r639, 84, %r10;
	ld.shared.v2.u32 	{%r12, %r13}, [%r11];
	ld.shared.v2.u32 	{%r14, %r15}, [%r11+8];
	ld.shared.v2.u32 	{%r16, %r17}, [%r11+16];
	ld.shared.v2.u32 	{%r18, %r19}, [%r11+24];
	ld.shared.v2.u32 	{%r20, %r21}, [%r11+32];
	ld.shared.v2.u32 	{%r22, %r23}, [%r11+40];
	ld.shared.v2.u32 	{%r24, %r25}, [%r11+48];
	ld.shared.v2.u32 	{%r26, %r27}, [%r11+56];
	ld.shared.v2.u32 	{%r28, %r29}, [%r11+64];
	ld.shared.v2.u32 	{%r30, %r31}, [%r11+72];
	ld.shared.v2.u32 	{%r32, %r33}, [%r11+80];
	bar.sync 	0;
	setp.ne.s32 	%p104, %r998, 0;
	@%p104 bra 	$L__BB14_9;
	add.s32 	%r890, %r13, %r12;
	add.s32 	%r891, %r14, %r890;
	add.s32 	%r892, %r15, %r891;
	add.s32 	%r893, %r16, %r892;
	add.s32 	%r894, %r17, %r893;
	add.s32 	%r895, %r18, %r894;
	add.s32 	%r896, %r19, %r895;
	add.s32 	%r897, %r20, %r896;
	add.s32 	%r898, %r21, %r897;
	add.s32 	%r899, %r22, %r898;
	add.s32 	%r900, %r23, %r899;
	add.s32 	%r901, %r24, %r900;
	add.s32 	%r902, %r25, %r901;
	add.s32 	%r903, %r26, %r902;
	add.s32 	%r904, %r27, %r903;
	add.s32 	%r905, %r28, %r904;
	add.s32 	%r906, %r29, %r905;
	add.s32 	%r907, %r30, %r906;
	add.s32 	%r908, %r31, %r907;
	add.s32 	%r909, %r32, %r908;
	add.s32 	%r864, %r33, %r909;
	mov.b32 	%r862, 1;
	mov.b32 	%r887, 0;
	mov.b32 	%r889, -1;
	// begin inline asm
	{  .reg .s32 r0;  .reg .pred p;  shfl.sync.up.b32 r0|p, %r864, %r862, %r887, %r889;  @p add.s32 r0, r0, %r864;  mov.s32 %r860, r0;}
	// end inline asm
	mov.b32 	%r868, 2;
	// begin inline asm
	{  .reg .s32 r0;  .reg .pred p;  shfl.sync.up.b32 r0|p, %r860, %r868, %r887, %r889;  @p add.s32 r0, r0, %r860;  mov.s32 %r866, r0;}
	// end inline asm
	mov.b32 	%r874, 4;
	// begin inline asm
	{  .reg .s32 r0;  .reg .pred p;  shfl.sync.up.b32 r0|p, %r866, %r874, %r887, %r889;  @p add.s32 r0, r0, %r866;  mov.s32 %r872, r0;}
	// end inline asm
	mov.b32 	%r880, 8;
	// begin inline asm
	{  .reg .s32 r0;  .reg .pred p;  shfl.sync.up.b32 r0|p, %r872, %r880, %r887, %r889;  @p add.s32 r0, r0, %r872;  mov.s32 %r878, r0;}
	// end inline asm
	mov.b32 	%r886, 16;
	// begin inline asm
	{  .reg .s32 r0;  .reg .pred p;  shfl.sync.up.b32 r0|p, %r878, %r886, %r887, %r889;  @p add.s32 r0, r0, %r878;  mov.s32 %r884, r0;}
	// end inline asm
	setp.ne.s32 	%p146, %r639, 31;
	@%p146 bra 	$L__BB14_7;
	shl.b32 	%r910, %r9, 2;
	add.s32 	%r912, %r668, %r910;
	st.shared.u32 	[%r912+16], %r884;
$L__BB14_7:
	bar.sync 	0;
	ld.shared.v4.u32 	{%r913, %r914, %r915, %r916}, [_ZZN3cub18CUB_300001_SM_10006detail4scan16DeviceScanKernelINS2_10policy_hubIiiijN4cuda3std3__44plusIvEEE10Policy1000EN6thrust24THRUST_300001_SM_1000_NS10device_ptrIiEESF_NS0_13ScanTileStateIiLb1EEES9_NS1_10InputValueIiPiEEjiLb0EiEEvT0_T1_T2_iT3_T4_T5_E12temp_storage+16];
	add.s32 	%r917, %r914, %r913;
	setp.eq.s32 	%p147, %r9, 2;
	selp.b32 	%r918, %r917, %r913, %p147;
	add.s32 	%r919, %r917, %r915;
	setp.eq.s32 	%p148, %r9, 3;
	selp.b32 	%r920, %r919, %r918, %p148;
	add.s32 	%r921, %r919, %r916;
	setp.eq.s32 	%p149, %r9, 4;
	selp.b32 	%r922, %r921, %r920, %p149;
	ld.shared.v4.u32 	{%r923, %r924, %r925, %r926}, [_ZZN3cub18CUB_300001_SM_10006detail4scan16DeviceScanKernelINS2_10policy_hubIiiijN4cuda3std3__44plusIvEEE10Policy1000EN6thrust24THRUST_300001_SM_1000_NS10device_ptrIiEESF_NS0_13ScanTileStateIiLb1EEES9_NS1_10InputValueIiPiEEjiLb0EiEEvT0_T1_T2_iT3_T4_T5_E12temp_storage+32];
	add.s32 	%r927, %r921, %r923;
	setp.eq.s32 	%p150, %r9, 5;
	selp.b32 	%r928, %r927, %r922, %p150;
	add.s32 	%r929, %r927, %r924;
	setp.eq.s32 	%p151, %r9, 6;
	selp.b32 	%r930, %r929, %r928, %p151;
	add.s32 	%r931, %r929, %r925;
	setp.eq.s32 	%p152, %r9, 7;
	selp.b32 	%r932, %r931, %r930, %p152;
	add.s32 	%r933, %r931, %r926;
	setp.eq.s32 	%p153, %r9, 8;
	selp.b32 	%r934, %r933, %r932, %p153;
	ld.shared.v4.u32 	{%r935, %r936, %r937, %r938}, [_ZZN3cub18CUB_300001_SM_10006detail4scan16DeviceScanKernelINS2_10policy_hubIiiijN4cuda3std3__44plusIvEEE10Policy1000EN6thrust24THRUST_300001_SM_1000_NS10device_ptrIiEESF_NS0_13ScanTileStateIiLb1EEES9_NS1_10InputValueIiPiEEjiLb0EiEEvT0_T1_T2_iT3_T4_T5_E12temp_storage+48];
	add.s32 	%r939, %r933, %r935;
	setp.eq.s32 	%p154, %r9, 9;
	selp.b32 	%r940, %r939, %r934, %p154;
	add.s32 	%r941, %r939, %r936;
	setp.eq.s32 	%p155, %r9, 10;
	selp.b32 	%r942, %r941, %r940, %p155;
	add.s32 	%r943, %r941, %r937;
	setp.eq.s32 	%p156, %r9, 11;
	selp.b32 	%r944, %r943, %r942, %p156;
	setp.lt.u32 	%p157, %r7, 32;
	selp.b32 	%r945, 0, %r944, %p157;
	setp.eq.s32 	%p158, %r639, 0;
	sub.s32 	%r946, %r884, %r864;
	selp.b32 	%r947, 0, %r946, %p158;
	add.s32 	%r948, %r947, %r997;
	add.s32 	%r1012, %r948, %r945;
	add.s32 	%r949, %r938, %r997;
	add.s32 	%r37, %r949, %r943;
	setp.ne.s32 	%p159, %r7, 0;
	@%p159 bra 	$L__BB14_28;
	add.s64 	%rd55, %rd16, 256;
	mov.b32 	%r950, 101;
	// begin inline asm
	st.relaxed.gpu.v2.u32 [%rd55], {%r950, %r37};
	// end inline asm
	bra.uni 	$L__BB14_28;
$L__BB14_9:
	add.s32 	%r699, %r13, %r12;
	add.s32 	%r700, %r14, %r699;
	add.s32 	%r701, %r15, %r700;
	add.s32 	%r702, %r16, %r701;
	add.s32 	%r703, %r17, %r702;
	add.s32 	%r704, %r18, %r703;
	add.s32 	%r705, %r19, %r704;
	add.s32 	%r706, %r20, %r705;
	add.s32 	%r707, %r21, %r706;
	add.s32 	%r708, %r22, %r707;
	add.s32 	%r709, %r23, %r708;
	add.s32 	%r710, %r24, %r709;
	add.s32 	%r711, %r25, %r710;
	add.s32 	%r712, %r26, %r711;
	add.s32 	%r713, %r27, %r712;
	add.s32 	%r714, %r28, %r713;
	add.s32 	%r715, %r29, %r714;
	add.s32 	%r716, %r30, %r715;
	add.s32 	%r717, %r31, %r716;
	add.s32 	%r718, %r32, %r717;
	add.s32 	%r673, %r33, %r718;
	mov.b32 	%r671, 1;
	mov.b32 	%r696, 0;
	mov.b32 	%r698, -1;
	// begin inline asm
	{  .reg .s32 r0;  .reg .pred p;  shfl.sync.up.b32 r0|p, %r673, %r671, %r696, %r698;  @p add.s32 r0, r0, %r673;  mov.s32 %r669, r0;}
	// end inline asm
	mov.b32 	%r677, 2;
	// begin inline asm
	{  .reg .s32 r0;  .reg .pred p;  shfl.sync.up.b32 r0|p, %r669, %r677, %r696, %r698;  @p add.s32 r0, r0, %r669;  mov.s32 %r675, r0;}
	// end inline asm
	mov.b32 	%r683, 4;
	// begin inline asm
	{  .reg .s32 r0;  .reg .pred p;  shfl.sync.up.b32 r0|p, %r675, %r683, %r696, %r698;  @p add.s32 r0, r0, %r675;  mov.s32 %r681, r0;}
	// end inline asm
	mov.b32 	%r689, 8;
	// begin inline asm
	{  .reg .s32 r0;  .reg .pred p;  shfl.sync.up.b32 r0|p, %r681, %r689, %r696, %r698;  @p add.s32 r0, r0, %r681;  mov.s32 %r687, r0;}
	// end inline asm
	mov.b32 	%r695, 16;
	// begin inline asm
	{  .reg .s32 r0;  .reg .pred p;  shfl.sync.up.b32 r0|p, %r687, %r695, %r696, %r698;  @p add.s32 r0, r0, %r687;  mov.s32 %r693, r0;}
	// end inline asm
	setp.ne.s32 	%p105, %r639, 31;
	@%p105 bra 	$L__BB14_11;
	shl.b32 	%r719, %r9, 2;
	add.s32 	%r721, %r668, %r719;
	st.shared.u32 	[%r721+16], %r693;
$L__BB14_11:
	sub.s32 	%r722, %r693, %r673;
	bar.sync 	0;
	ld.shared.v4.u32 	{%r723, %r724, %r725, %r726}, [_ZZN3cub18CUB_300001_SM_10006detail4scan16DeviceScanKernelINS2_10policy_hubIiiijN4cuda3std3__44plusIvEEE10Policy1000EN6thrust24THRUST_300001_SM_1000_NS10device_ptrIiEESF_NS0_13ScanTileStateIiLb1EEES9_NS1_10InputValueIiPiEEjiLb0EiEEvT0_T1_T2_iT3_T4_T5_E12temp_storage+16];
	add.s32 	%r727, %r724, %r723;
	setp.eq.s32 	%p106, %r9, 2;
	selp.b32 	%r728, %r727, %r723, %p106;
	add.s32 	%r729, %r727, %r725;
	setp.eq.s32 	%p107, %r9, 3;
	selp.b32 	%r730, %r729, %r728, %p107;
	add.s32 	%r731, %r729, %r726;
	setp.eq.s32 	%p108, %r9, 4;
	selp.b32 	%r732, %r731, %r730, %p108;
	ld.shared.v4.u32 	{%r733, %r734, %r735, %r736}, [_ZZN3cub18CUB_300001_SM_10006detail4scan16DeviceScanKernelINS2_10policy_hubIiiijN4cuda3std3__44plusIvEEE10Policy1000EN6thrust24THRUST_300001_SM_1000_NS10device_ptrIiEESF_NS0_13ScanTileStateIiLb1EEES9_NS1_10InputValueIiPiEEjiLb0EiEEvT0_T1_T2_iT3_T4_T5_E12temp_storage+32];
	add.s32 	%r737, %r731, %r733;
	setp.eq.s32 	%p109, %r9, 5;
	selp.b32 	%r738, %r737, %r732, %p109;
	add.s32 	%r739, %r737, %r734;
	setp.eq.s32 	%p110, %r9, 6;
	selp.b32 	%r740, %r739, %r738, %p110;
	add.s32 	%r741, %r739, %r735;
	setp.eq.s32 	%p111, %r9, 7;
	selp.b32 	%r742, %r741, %r740, %p111;
	add.s32 	%r743, %r741, %r736;
	setp.eq.s32 	%p112, %r9, 8;
	selp.b32 	%r744, %r743, %r742, %p112;
	ld.shared.v4.u32 	{%r745, %r746, %r747, %r748}, [_ZZN3cub18CUB_300001_SM_10006detail4scan16DeviceScanKernelINS2_10policy_hubIiiijN4cuda3std3__44plusIvEEE10Policy1000EN6thrust24THRUST_300001_SM_1000_NS10device_ptrIiEESF_NS0_13ScanTileStateIiLb1EEES9_NS1_10InputValueIiPiEEjiLb0EiEEvT0_T1_T2_iT3_T4_T5_E12temp_storage+48];
	add.s32 	%r749, %r743, %r745;
	setp.eq.s32 	%p113, %r9, 9;
	selp.b32 	%r750, %r749, %r744, %p113;
	add.s32 	%r751, %r749, %r746;
	setp.eq.s32 	%p114, %r9, 10;
	selp.b32 	%r752, %r751, %r750, %p114;
	add.s32 	%r753, %r751, %r747;
	setp.eq.s32 	%p115, %r9, 11;
	selp.b32 	%r754, %r753, %r752, %p115;
	add.s32 	%r40, %r753, %r748;
	setp.gt.u32 	%p116, %r7, 31;
	setp.lt.u32 	%p117, %r7, 32;
	setp.eq.s32 	%p118, %r639, 0;
	selp.b32 	%r755, 0, %r722, %p118;
	add.s32 	%r1011, %r754, %r755;
	selp.b32 	%r42, %r722, %r1011, %p117;
	@%p116 bra 	$L__BB14_27;
	setp.ne.s32 	%p119, %r7, 0;
	mul.wide.s32 	%rd44, %r998, 8;
	add.s64 	%rd6, %rd16, %rd44;
	@%p119 bra 	$L__BB14_14;
	st.shared.u32 	[_ZZN3cub18CUB_300001_SM_10006detail4scan16DeviceScanKernelINS2_10policy_hubIiiijN4cuda3std3__44plusIvEEE10Policy1000EN6thrust24THRUST_300001_SM_1000_NS10device_ptrIiEESF_NS0_13ScanTileStateIiLb1EEES9_NS1_10InputValueIiPiEEjiLb0EiEEvT0_T1_T2_iT3_T4_T5_E12temp_storage+12], %r40;
	add.s64 	%rd45, %rd6, 256;
	mov.b32 	%r756, 100;
	// begin inline asm
	st.relaxed.gpu.v2.u32 [%rd45], {%r756, %r40};
	// end inline asm
$L__BB14_14:
	not.b32 	%r762, %r7;
	add.s32 	%r1006, %r998, %r762;
	mov.b32 	%r758, 830;
	// begin inline asm
	nanosleep.u32 %r758;
	// end inline asm
	mul.wide.s32 	%rd47, %r1006, 8;
	add.s64 	%rd48, %rd16, %rd47;
	add.s64 	%rd46, %rd48, 256;
	// begin inline asm
	ld.relaxed.gpu.v2.u32 {%r1008, %r1000}, [%rd46];
	// end inline asm
	mov.b32 	%r1001, 952;
$L__BB14_15:
	setp.eq.s32 	%p120, %r1008, 99;
	mov.b32 	%r763, -1;
	vote.sync.any.pred 	%p121, %p120, %r763;
	not.pred 	%p122, %p121;
	@%p122 bra 	$L__BB14_17;
	mul.lo.s32 	%r858, %r998, 16807;
	and.b32  	%r998, %r858, 2147483647;
	add.s32 	%r859, %r1001, 1;
	rem.u32 	%r855, %r998, %r859;
	// begin inline asm
	nanosleep.u32 %r855;
	// end inline asm
	shr.u32 	%r1001, %r1001, 1;
	// begin inline asm
	ld.relaxed.gpu.v2.u32 {%r1008, %r1000}, [%rd46];
	// end inline asm
	bra.uni 	$L__BB14_15;
$L__BB14_17:
	setp.eq.s32 	%p123, %r1008, 101;
	mov.b32 	%r790, -1;
	vote.sync.ballot.b32 	%r792, %p123, %r790;
	// begin inline asm
	mov.u32 %r765, %lanemask_ge;
	// end inline asm
	and.b32  	%r793, %r792, %r765;
	or.b32  	%r794, %r793, -2147483648;
	add.s32 	%r795, %r794, -1;
	not.b32 	%r796, %r794;
	and.b32  	%r797, %r796, %r795;
	popc.b32 	%r769, %r797;
	mov.b32 	%r768, 1;
	// begin inline asm
	shfl.sync.down.b32 %r766, %r1000, %r768, %r769, %r790;
	// end inline asm
	setp.lt.s32 	%p125, %r639, %r769;
	selp.b32 	%r798, %r766, 0, %p125;
	add.s32 	%r772, %r798, %r1000;
	mov.b32 	%r773, 2;
	// begin inline asm
	shfl.sync.down.b32 %r771, %r772, %r773, %r769, %r790;
	// end inline asm
	add.s32 	%r57, %r639, 2;
	setp.gt.s32 	%p126, %r57, %r769;
	selp.b32 	%r799, 0, %r771, %p126;
	add.s32 	%r777, %r772, %r799;
	mov.b32 	%r778, 4;
	// begin inline asm
	shfl.sync.down.b32 %r776, %r777, %r778, %r769, %r790;
	// end inline asm
	add.s32 	%r58, %r639, 4;
	setp.gt.s32 	%p127, %r58, %r769;
	selp.b32 	%r800, 0, %r776, %p127;
	add.s32 	%r782, %r777, %r800;
	mov.b32 	%r783, 8;
	// begin inline asm
	shfl.sync.down.b32 %r781, %r782, %r783, %r769, %r790;
	// end inline asm
	add.s32 	%r59, %r639, 8;
	setp.gt.s32 	%p128, %r59, %r769;
	selp.b32 	%r801, 0, %r781, %p128;
	add.s32 	%r787, %r782, %r801;
	mov.b32 	%r788, 16;
	// begin inline asm
	shfl.sync.down.b32 %r786, %r787, %r788, %r769, %r790;
	// end inline asm
	add.s32 	%r60, %r639, 16;
	setp.gt.s32 	%p129, %r60, %r769;
	selp.b32 	%r802, 0, %r786, %p129;
	add.s32 	%r1005, %r787, %r802;
	add.s64 	%rd8, %rd16, 256;
	mov.b32 	%r1002, 952;
$L__BB14_18:
	setp.ne.s32 	%p130, %r1008, 101;
	mov.b32 	%r803, -1;
	vote.sync.all.pred 	%p131, %p130, %r803;
	not.pred 	%p132, %p131;
	@%p132 bra 	$L__BB14_23;
	shr.u32 	%r1002, %r1002, 1;
	mul.wide.s32 	%rd51, %r1006, 8;
	add.s64 	%rd52, %rd8, %rd51;
	add.s64 	%rd50, %rd52, -256;
	// begin inline asm
	ld.relaxed.gpu.v2.u32 {%r1008, %r1009}, [%rd50];
	// end inline asm
	mov.u32 	%r1010, %r1002;
$L__BB14_20:
	setp.eq.s32 	%p136, %r1008, 99;
	mov.b32 	%r811, -1;
	vote.sync.any.pred 	%p137, %p136, %r811;
	not.pred 	%p138, %p137;
	@%p138 bra 	$L__BB14_22;
	mul.lo.s32 	%r853, %r998, 16807;
	and.b32  	%r998, %r853, 2147483647;
	add.s32 	%r854, %r1010, 1;
	rem.u32 	%r850, %r998, %r854;
	// begin inline asm
	nanosleep.u32 %r850;
	// end inline asm
	shr.u32 	%r1010, %r1010, 1;
	// begin inline asm
	ld.relaxed.gpu.v2.u32 {%r1008, %r1009}, [%rd50];
	// end inline asm
	bra.uni 	$L__BB14_20;
$L__BB14_22:
	setp.eq.s32 	%p139, %r1008, 101;
	mov.b32 	%r837, -1;
	vote.sync.ballot.b32 	%r838, %p139, %r837;
	and.b32  	%r839, %r838, %r765;
	or.b32  	%r840, %r839, -2147483648;
	add.s32 	%r841, %r840, -1;
	not.b32 	%r842, %r840;
	and.b32  	%r843, %r842, %r841;
	popc.b32 	%r816, %r843;
	mov.b32 	%r815, 1;
	// begin inline asm
	shfl.sync.down.b32 %r813, %r1009, %r815, %r816, %r837;
	// end inline asm
	setp.lt.s32 	%p141, %r639, %r816;
	selp.b32 	%r844, %r813, 0, %p141;
	add.s32 	%r819, %r844, %r1009;
	mov.b32 	%r820, 2;
	// begin inline asm
	shfl.sync.down.b32 %r818, %r819, %r820, %r816, %r837;
	// end inline asm
	setp.gt.s32 	%p142, %r57, %r816;
	selp.b32 	%r845, 0, %r818, %p142;
	add.s32 	%r824, %r819, %r845;
	mov.b32 	%r825, 4;
	// begin inline asm
	shfl.sync.down.b32 %r823, %r824, %r825, %r816, %r837;
	// end inline asm
	setp.gt.s32 	%p143, %r58, %r816;
	selp.b32 	%r846, 0, %r823, %p143;
	add.s32 	%r829, %r824, %r846;
	mov.b32 	%r830, 8;
	// begin inline asm
	shfl.sync.down.b32 %r828, %r829, %r830, %r816, %r837;
	// end inline asm
	setp.gt.s32 	%p144, %r59, %r816;
	selp.b32 	%r847, 0, %r828, %p144;
	add.s32 	%r834, %r829, %r847;
	mov.b32 	%r835, 16;
	// begin inline asm
	shfl.sync.down.b32 %r833, %r834, %r835, %r816, %r837;
	// end inline asm
	setp.gt.s32 	%p145, %r60, %r816;
	selp.b32 	%r848, 0, %r833, %p145;
	add.s32 	%r849, %r848, %r1005;
	add.s32 	%r1005, %r849, %r834;
	add.s32 	%r1006, %r1006, -32;
	bra.uni 	$L__BB14_18;
$L__BB14_23:
	@%p119 bra 	$L__BB14_25;
	add.s32 	%r806, %r1005, %r40;
	add.s64 	%rd49, %rd6, 256;
	mov.b32 	%r805, 101;
	// begin inline asm
	st.relaxed.gpu.v2.u32 [%rd49], {%r805, %r806};
	// end inline asm
	st.shared.u32 	[_ZZN3cub18CUB_300001_SM_10006detail4scan16DeviceScanKernelINS2_10policy_hubIiiijN4cuda3std3__44plusIvEEE10Policy1000EN6thrust24THRUST_300001_SM_1000_NS10device_ptrIiEESF_NS0_13ScanTileStateIiLb1EEES9_NS1_10InputValueIiPiEEjiLb0EiEEvT0_T1_T2_iT3_T4_T5_E12temp_storage+4], %r1005;
	st.shared.u32 	[_ZZN3cub18CUB_300001_SM_10006detail4scan16DeviceScanKernelINS2_10policy_hubIiiijN4cuda3std3__44plusIvEEE10Policy1000EN6thrust24THRUST_300001_SM_1000_NS10device_ptrIiEESF_NS0_13ScanTileStateIiLb1EEES9_NS1_10InputValueIiPiEEjiLb0EiEEvT0_T1_T2_iT3_T4_T5_E12temp_storage+8], %r806;
$L__BB14_25:
	setp.ne.s32 	%p134, %r639, 0;
	mov.u32 	%r1011, %r42;
	@%p134 bra 	$L__BB14_27;
	st.shared.u32 	[_ZZN3cub18CUB_300001_SM_10006detail4scan16DeviceScanKernelINS2_10policy_hubIiiijN4cuda3std3__44plusIvEEE10Policy1000EN6thrust24THRUST_300001_SM_1000_NS10device_ptrIiEESF_NS0_13ScanTileStateIiLb1EEES9_NS1_10InputValueIiPiEEjiLb0EiEEvT0_T1_T2_iT3_T4_T5_E12temp_storage+76], %r1005;
	mov.u32 	%r1011, %r1005;
$L__BB14_27:
	bar.sync 	0;
	setp.eq.s32 	%p135, %r7, 0;
	ld.shared.u32 	%r807, [_ZZN3cub18CUB_300001_SM_10006detail4scan16DeviceScanKernelINS2_10policy_hubIiiijN4cuda3std3__44plusIvEEE10Policy1000EN6thrust24THRUST_300001_SM_1000_NS10device_ptrIiEESF_NS0_13ScanTileStateIiLb1EEES9_NS1_10InputValueIiPiEEjiLb0EiEEvT0_T1_T2_iT3_T4_T5_E12temp_storage+76];
	selp.b32 	%r808, 0, %r807, %p135;
	add.s32 	%r1012, %r808, %r1011;
$L__BB14_28:
	add.s32 	%r952, %r1012, %r12;
	add.s32 	%r953, %r13, %r952;
	add.s32 	%r954, %r14, %r953;
	add.s32 	%r955, %r15, %r954;
	add.s32 	%r956, %r16, %r955;
	add.s32 	%r957, %r17, %r956;
	add.s32 	%r958, %r18, %r957;
	add.s32 	%r959, %r19, %r958;
	add.s32 	%r960, %r20, %r959;
	add.s32 	%r961, %r21, %r960;
	add.s32 	%r962, %r22, %r961;
	add.s32 	%r963, %r23, %r962;
	add.s32 	%r964, %r24, %r963;
	add.s32 	%r965, %r25, %r964;
	add.s32 	%r966, %r26, %r965;
	add.s32 	%r967, %r27, %r966;
	add.s32 	%r968, %r28, %r967;
	add.s32 	%r969, %r29, %r968;
	add.s32 	%r970, %r30, %r969;
	add.s32 	%r971, %r31, %r970;
	add.s32 	%r972, %r32, %r971;
	bar.sync 	0;
	st.shared.v2.u32 	[%r11], {%r1012, %r952};
	st.shared.v2.u32 	[%r11+8], {%r953, %r954};
	st.shared.v2.u32 	[%r11+16], {%r955, %r956};
	st.shared.v2.u32 	[%r11+24], {%r957, %r958};
	st.shared.v2.u32 	[%r11+32], {%r959, %r960};
	st.shared.v2.u32 	[%r11+40], {%r961, %r962};
	st.shared.v2.u32 	[%r11+48], {%r963, %r964};
	st.shared.v2.u32 	[%r11+56], {%r965, %r966};
	st.shared.v2.u32 	[%r11+64], {%r967, %r968};
	st.shared.v2.u32 	[%r11+72], {%r969, %r970};
	st.shared.v2.u32 	[%r11+80], {%r971, %r972};
	bar.warp.sync 	-1;
	ld.shared.u32 	%r973, [%r10];
	ld.shared.u32 	%r974, [%r10+128];
	ld.shared.u32 	%r975, [%r10+256];
	ld.shared.u32 	%r976, [%r10+384];
	ld.shared.u32 	%r977, [%r10+512];
	ld.shared.u32 	%r978, [%r10+640];
	ld.shared.u32 	%r979, [%r10+768];
	ld.shared.u32 	%r980, [%r10+896];
	ld.shared.u32 	%r981, [%r10+1024];
	ld.shared.u32 	%r982, [%r10+1152];
	ld.shared.u32 	%r983, [%r10+1280];
	ld.shared.u32 	%r984, [%r10+1408];
	ld.shared.u32 	%r985, [%r10+1536];
	ld.shared.u32 	%r986, [%r10+1664];
	ld.shared.u32 	%r987, [%r10+1792];
	ld.shared.u32 	%r988, [%r10+1920];
	ld.shared.u32 	%r989, [%r10+2048];
	ld.shared.u32 	%r990, [%r10+2176];
	ld.shared.u32 	%r991, [%r10+2304];
	ld.shared.u32 	%r992, [%r10+2432];
	ld.shared.u32 	%r993, [%r10+2560];
	ld.shared.u32 	%r994, [%r10+2688];
	add.s64 	%rd57, %rd4, %rd42;
	st.global.u32 	[%rd57], %r973;
	st.global.u32 	[%rd57+128], %r974;
	st.global.u32 	[%rd57+256], %r975;
	st.global.u32 	[%rd57+384], %r976;
	st.global.u32 	[%rd57+512], %r977;
	st.global.u32 	[%rd57+640], %r978;
	st.global.u32 	[%rd57+768], %r979;
	st.global.u32 	[%rd57+896], %r980;
	st.global.u32 	[%rd57+1024], %r981;
	st.global.u32 	[%rd57+1152], %r982;
	st.global.u32 	[%rd57+1280], %r983;
	st.global.u32 	[%rd57+1408], %r984;
	st.global.u32 	[%rd57+1536], %r985;
	st.global.u32 	[%rd57+1664], %r986;
	st.global.u32 	[%rd57+1792], %r987;
	st.global.u32 	[%rd57+1920], %r988;
	st.global.u32 	[%rd57+2048], %r989;
	st.global.u32 	[%rd57+2176], %r990;
	st.global.u32 	[%rd57+2304], %r991;
	st.global.u32 	[%rd57+2432], %r992;
	st.global.u32 	[%rd57+2560], %r993;
	st.global.u32 	[%rd57+2688], %r994;
	bra.uni 	$L__BB14_143;
$L__BB14_29:
	setp.eq.s32 	%p3, %r6, 0;
	@%p3 bra 	$L__BB14_143;
	mul.wide.u32 	%rd18, %r5, 4;
	add.s64 	%rd19, %rd3, %rd18;
	mov.u32 	%r85, %tid.x;
	ld.global.u32 	%r1034, [%rd19];
	and.b32  	%r242, %r85, 31;
	and.b32  	%r243, %r85, 992;
	mul.lo.s32 	%r244, %r243, 22;
	or.b32  	%r87, %r244, %r242;
	setp.ge.u32 	%p4, %r87, %r6;
	shl.b32 	%r245, %r87, 2;
	cvt.u64.u32 	%rd20, %r245;
	add.s64 	%rd10, %rd19, %rd20;
	mov.u32 	%r1013, %r1034;
	@%p4 bra 	$L__BB14_32;
	ld.global.u32 	%r1013, [%rd10];
$L__BB14_32:
	add.s32 	%r90, %r87, 32;
	setp.ge.u32 	%p5, %r90, %r6;
	mov.u32 	%r1014, %r1034;
	@%p5 bra 	$L__BB14_34;
	ld.global.u32 	%r1014, [%rd10+128];
$L__BB14_34:
	add.s32 	%r93, %r87, 64;
	setp.ge.u32 	%p6, %r93, %r6;
	mov.u32 	%r1015, %r1034;
	@%p6 bra 	$L__BB14_36;
	ld.global.u32 	%r1015, [%rd10+256];
$L__BB14_36:
	add.s32 	%r96, %r87, 96;
	setp.ge.u32 	%p7, %r96, %r6;
	mov.u32 	%r1016, %r1034;
	@%p7 bra 	$L__BB14_38;
	ld.global.u32 	%r1016, [%rd10+384];
$L__BB14_38:
	add.s32 	%r246, %r87, 128;
	setp.ge.u32 	%p8, %r246, %r6;
	mov.u32 	%r1017, %r1034;
	@%p8 bra 	$L__BB14_40;
	ld.global.u32 	%r1017, [%rd10+512];
$L__BB14_40:
	add.s32 	%r247, %r87, 160;
	setp.ge.u32 	%p9, %r247, %r6;
	mov.u32 	%r1018, %r1034;
	@%p9 bra 	$L__BB14_42;
	ld.global.u32 	%r1018, [%rd10+640];
$L__BB14_42:
	add.s32 	%r248, %r87, 192;
	setp.ge.u32 	%p10, %r248, %r6;
	mov.u32 	%r1019, %r1034;
	@%p10 bra 	$L__BB14_44;
	ld.global.u32 	%r1019, [%rd10+768];
$L__BB14_44:
	add.s32 	%r249, %r87, 224;
	setp.ge.u32 	%p11, %r249, %r6;
	mov.u32 	%r1020, %r1034;
	@%p11 bra 	$L__BB14_46;
	ld.global.u32 	%r1020, [%rd10+896];
$L__BB14_46:
	add.s32 	%r250, %r87, 256;
	setp.ge.u32 	%p12, %r250, %r6;
	mov.u32 	%r1021, %r1034;
	@%p12 bra 	$L__BB14_48;
	ld.global.u32 	%r1021, [%rd10+1024];
$L__BB14_48:
	add.s32 	%r251, %r87, 288;
	setp.ge.u32 	%p13, %r251, %r6;
	mov.u32 	%r1022, %r1034;
	@%p13 bra 	$L__BB14_50;
	ld.global.u32 	%r1022, [%rd10+1152];
$L__BB14_50:
	add.s32 	%r111, %r87, 320;
	setp.ge.u32 	%p14, %r111, %r6;
	mov.u32 	%r1023, %r1034;
	@%p14 bra 	$L__BB14_52;
	ld.global.u32 	%r1023, [%rd10+1280];
$L__BB14_52:
	add.s32 	%r114, %r87, 352;
	setp.ge.u32 	%p15, %r114, %r6;
	mov.u32 	%r1024, %r1034;
	@%p15 bra 	$L__BB14_54;
	ld.global.u32 	%r1024, [%rd10+1408];
$L__BB14_54:
	add.s32 	%r117, %r87, 384;
	setp.ge.u32 	%p16, %r117, %r6;
	mov.u32 	%r1025, %r1034;
	@%p16 bra 	$L__BB14_56;
	ld.global.u32 	%r1025, [%rd10+1536];
$L__BB14_56:
	add.s32 	%r120, %r87, 416;
	setp.ge.u32 	%p17, %r120, %r6;
	mov.u32 	%r1026, %r1034;
	@%p17 bra 	$L__BB14_58;
	ld.global.u32 	%r1026, [%rd10+1664];
$L__BB14_58:
	add.s32 	%r252, %r87, 448;
	setp.ge.u32 	%p18, %r252, %r6;
	mov.u32 	%r1027, %r1034;
	@%p18 bra 	$L__BB14_60;
	ld.global.u32 	%r1027, [%rd10+1792];
$L__BB14_60:
	add.s32 	%r253, %r87, 480;
	setp.ge.u32 	%p19, %r253, %r6;
	mov.u32 	%r1028, %r1034;
	@%p19 bra 	$L__BB14_62;
	ld.global.u32 	%r1028, [%rd10+1920];
$L__BB14_62:
	add.s32 	%r254, %r87, 512;
	setp.ge.u32 	%p20, %r254, %r6;
	mov.u32 	%r1029, %r1034;
	@%p20 bra 	$L__BB14_64;
	ld.global.u32 	%r1029, [%rd10+2048];
$L__BB14_64:
	add.s32 	%r129, %r87, 544;
	setp.ge.u32 	%p21, %r129, %r6;
	mov.u32 	%r1030, %r1034;
	@%p21 bra 	$L__BB14_66;
	ld.global.u32 	%r1030, [%rd10+2176];
$L__BB14_66:
	add.s32 	%r132, %r87, 576;
	setp.ge.u32 	%p22, %r132, %r6;
	mov.u32 	%r1031, %r1034;
	@%p22 bra 	$L__BB14_68;
	ld.global.u32 	%r1031, [%rd10+2304];
$L__BB14_68:
	add.s32 	%r255, %r87, 608;
	setp.ge.u32 	%p23, %r255, %r6;
	mov.u32 	%r1032, %r1034;
	@%p23 bra 	$L__BB14_70;
	ld.global.u32 	%r1032, [%rd10+2432];
$L__BB14_70:
	add.s32 	%r256, %r87, 640;
	setp.ge.u32 	%p24, %r256, %r6;
	mov.u32 	%r1033, %r1034;
	@%p24 bra 	$L__BB14_72;
	ld.global.u32 	%r1033, [%rd10+2560];
$L__BB14_72:
	add.s32 	%r139, %r87, 672;
	setp.ge.u32 	%p25, %r139, %r6;
	@%p25 bra 	$L__BB14_74;
	ld.global.u32 	%r1034, [%rd10+2688];
$L__BB14_74:
	// begin inline asm
	mov.u32 %r257, %laneid;
	// end inline asm
	shr.u32 	%r143, %r85, 5;
	mad.lo.s32 	%r258, %r143, 704, %r257;
	shl.b32 	%r259, %r258, 2;
	mov.u32 	%r260, _ZZN3cub18CUB_300001_SM_10006detail4scan16DeviceScanKernelINS2_10policy_hubIiiijN4cuda3std3__44plusIvEEE10Policy1000EN6thrust24THRUST_300001_SM_1000_NS10device_ptrIiEESF_NS0_13ScanTileStateIiLb1EEES9_NS1_10InputValueIiPiEEjiLb0EiEEvT0_T1_T2_iT3_T4_T5_E12temp_storage;
	add.s32 	%r144, %r260, %r259;
	st.shared.u32 	[%r144], %r1013;
	st.shared.u32 	[%r144+128], %r1014;
	st.shared.u32 	[%r144+256], %r1015;
	st.shared.u32 	[%r144+384], %r1016;
	st.shared.u32 	[%r144+512], %r1017;
	st.shared.u32 	[%r144+640], %r1018;
	st.shared.u32 	[%r144+768], %r1019;
	st.shared.u32 	[%r144+896], %r1020;
	st.shared.u32 	[%r144+1024], %r1021;
	st.shared.u32 	[%r144+1152], %r1022;
	st.shared.u32 	[%r144+1280], %r1023;
	st.shared.u32 	[%r144+1408], %r1024;
	st.shared.u32 	[%r144+1536], %r1025;
	st.shared.u32 	[%r144+1664], %r1026;
	st.shared.u32 	[%r144+1792], %r1027;
	st.shared.u32 	[%r144+1920], %r1028;
	st.shared.u32 	[%r144+2048], %r1029;
	st.shared.u32 	[%r144+2176], %r1030;
	st.shared.u32 	[%r144+2304], %r1031;
	st.shared.u32 	[%r144+2432], %r1032;
	st.shared.u32 	[%r144+2560], %r1033;
	st.shared.u32 	[%r144+2688], %r1034;
	bar.warp.sync 	-1;
	mad.lo.s32 	%r145, %r257, 84, %r144;
	ld.shared.v2.u32 	{%r146, %r147}, [%r145];
	ld.shared.v2.u32 	{%r148, %r149}, [%r145+8];
	ld.shared.v2.u32 	{%r150, %r151}, [%r145+16];
	ld.shared.v2.u32 	{%r152, %r153}, [%r145+24];
	ld.shared.v2.u32 	{%r154, %r155}, [%r145+32];
	ld.shared.v2.u32 	{%r156, %r157}, [%r145+40];
	ld.shared.v2.u32 	{%r158, %r159}, [%r145+48];
	ld.shared.v2.u32 	{%r160, %r161}, [%r145+56];
	ld.shared.v2.u32 	{%r162, %r163}, [%r145+64];
	ld.shared.v2.u32 	{%r164, %r165}, [%r145+72];
	ld.shared.v2.u32 	{%r166, %r167}, [%r145+80];
	bar.sync 	0;
	setp.ne.s32 	%p26, %r998, 0;
	@%p26 bra 	$L__BB14_78;
	add.s32 	%r490, %r147, %r146;
	add.s32 	%r491, %r148, %r490;
	add.s32 	%r492, %r149, %r491;
	add.s32 	%r493, %r150, %r492;
	add.s32 	%r494, %r151, %r493;
	add.s32 	%r495, %r152, %r494;
	add.s32 	%r496, %r153, %r495;
	add.s32 	%r497, %r154, %r496;
	add.s32 	%r498, %r155, %r497;
	add.s32 	%r499, %r156, %r498;
	add.s32 	%r500, %r157, %r499;
	add.s32 	%r501, %r158, %r500;
	add.s32 	%r502, %r159, %r501;
	add.s32 	%r503, %r160, %r502;
	add.s32 	%r504, %r161, %r503;
	add.s32 	%r505, %r162, %r504;
	add.s32 	%r506, %r163, %r505;
	add.s32 	%r507, %r164, %r506;
	add.s32 	%r508, %r165, %r507;
	add.s32 	%r509, %r166, %r508;
	add.s32 	%r464, %r167, %r509;
	mov.b32 	%r462, 1;
	mov.b32 	%r487, 0;
	mov.b32 	%r489, -1;
	// begin inline asm
	{  .reg .s32 r0;  .reg .pred p;  shfl.sync.up.b32 r0|p, %r464, %r462, %r487, %r489;  @p add.s32 r0, r0, %r464;  mov.s32 %r460, r0;}
	// end inline asm
	mov.b32 	%r468, 2;
	// begin inline asm
	{  .reg .s32 r0;  .reg .pred p;  shfl.sync.up.b32 r0|p, %r460, %r468, %r487, %r489;  @p add.s32 r0, r0, %r460;  mov.s32 %r466, r0;}
	// end inline asm
	mov.b32 	%r474, 4;
	// begin inline asm
	{  .reg .s32 r0;  .reg .pred p;  shfl.sync.up.b32 r0|p, %r466, %r474, %r487, %r489;  @p add.s32 r0, r0, %r466;  mov.s32 %r472, r0;}
	// end inline asm
	mov.b32 	%r480, 8;
	// begin inline asm
	{  .reg .s32 r0;  .reg .pred p;  shfl.sync.up.b32 r0|p, %r472, %r480, %r487, %r489;  @p add.s32 r0, r0, %r472;  mov.s32 %r478, r0;}
	// end inline asm
	mov.b32 	%r486, 16;
	// begin inline asm
	{  .reg .s32 r0;  .reg .pred p;  shfl.sync.up.b32 r0|p, %r478, %r486, %r487, %r489;  @p add.s32 r0, r0, %r478;  mov.s32 %r484, r0;}
	// end inline asm
	setp.ne.s32 	%p68, %r257, 31;
	@%p68 bra 	$L__BB14_77;
	shl.b32 	%r510, %r143, 2;
	mov.u32 	%r511, _ZZN3cub18CUB_300001_SM_10006detail4scan16DeviceScanKernelINS2_10policy_hubIiiijN4cuda3std3__44plusIvEEE10Policy1000EN6thrust24THRUST_300001_SM_1000_NS10device_ptrIiEESF_NS0_13ScanTileStateIiLb1EEES9_NS1_10InputValueIiPiEEjiLb0EiEEvT0_T1_T2_iT3_T4_T5_E12temp_storage;
	add.s32 	%r512, %r511, %r510;
	st.shared.u32 	[%r512+16], %r484;
$L__BB14_77:
	bar.sync 	0;
	ld.shared.v4.u32 	{%r513, %r514, %r515, %r516}, [_ZZN3cub18CUB_300001_SM_10006detail4scan16DeviceScanKernelINS2_10policy_hubIiiijN4cuda3std3__44plusIvEEE10Policy1000EN6thrust24THRUST_300001_SM_1000_NS10device_ptrIiEESF_NS0_13ScanTileStateIiLb1EEES9_NS1_10InputValueIiPiEEjiLb0EiEEvT0_T1_T2_iT3_T4_T5_E12temp_storage+16];
	add.s32 	%r517, %r514, %r513;
	setp.eq.s32 	%p69, %r143, 2;
	selp.b32 	%r518, %r517, %r513, %p69;
	add.s32 	%r519, %r517, %r515;
	setp.eq.s32 	%p70, %r143, 3;
	selp.b32 	%r520, %r519, %r518, %p70;
	add.s32 	%r521, %r519, %r516;
	setp.eq.s32 	%p71, %r143, 4;
	selp.b32 	%r522, %r521, %r520, %p71;
	ld.shared.v4.u32 	{%r523, %r524, %r525, %r526}, [_ZZN3cub18CUB_300001_SM_10006detail4scan16DeviceScanKernelINS2_10policy_hubIiiijN4cuda3std3__44plusIvEEE10Policy1000EN6thrust24THRUST_300001_SM_1000_NS10device_ptrIiEESF_NS0_13ScanTileStateIiLb1EEES9_NS1_10InputValueIiPiEEjiLb0EiEEvT0_T1_T2_iT3_T4_T5_E12temp_storage+32];
	add.s32 	%r527, %r521, %r523;
	setp.eq.s32 	%p72, %r143, 5;
	selp.b32 	%r528, %r527, %r522, %p72;
	add.s32 	%r529, %r527, %r524;
	setp.eq.s32 	%p73, %r143, 6;
	selp.b32 	%r530, %r529, %r528, %p73;
	add.s32 	%r531, %r529, %r525;
	setp.eq.s32 	%p74, %r143, 7;
	selp.b32 	%r532, %r531, %r530, %p74;
	add.s32 	%r533, %r531, %r526;
	setp.eq.s32 	%p75, %r143, 8;
	selp.b32 	%r534, %r533, %r532, %p75;
	.pragma "used_bytes_mask 4095";
	ld.shared.v4.u32 	{%r535, %r536, %r537, %r538}, [_ZZN3cub18CUB_300001_SM_10006detail4scan16DeviceScanKernelINS2_10policy_hubIiiijN4cuda3std3__44plusIvEEE10Policy1000EN6thrust24THRUST_300001_SM_1000_NS10device_ptrIiEESF_NS0_13ScanTileStateIiLb1EEES9_NS1_10InputValueIiPiEEjiLb0EiEEvT0_T1_T2_iT3_T4_T5_E12temp_storage+48];
	add.s32 	%r539, %r533, %r535;
	setp.eq.s32 	%p76, %r143, 9;
	selp.b32 	%r540, %r539, %r534, %p76;
	add.s32 	%r541, %r539, %r536;
	setp.eq.s32 	%p77, %r143, 10;
	selp.b32 	%r542, %r541, %r540, %p77;
	add.s32 	%r543, %r541, %r537;
	setp.eq.s32 	%p78, %r143, 11;
	selp.b32 	%r544, %r543, %r542, %p78;
	setp.lt.u32 	%p79, %r85, 32;
	selp.b32 	%r545, 0, %r544, %p79;
	setp.eq.s32 	%p80, %r257, 0;
	sub.s32 	%r546, %r484, %r464;
	selp.b32 	%r547, 0, %r546, %p80;
	add.s32 	%r548, %r547, %r997;
	add.s32 	%r1049, %r548, %r545;
	bra.uni 	$L__BB14_97;
$L__BB14_78:
	add.s32 	%r291, %r147, %r146;
	add.s32 	%r292, %r148, %r291;
	add.s32 	%r293, %r149, %r292;
	add.s32 	%r294, %r150, %r293;
	add.s32 	%r295, %r151, %r294;
	add.s32 	%r296, %r152, %r295;
	add.s32 	%r297, %r153, %r296;
	add.s32 	%r298, %r154, %r297;
	add.s32 	%r299, %r155, %r298;
	add.s32 	%r300, %r156, %r299;
	add.s32 	%r301, %r157, %r300;
	add.s32 	%r302, %r158, %r301;
	add.s32 	%r303, %r159, %r302;
	add.s32 	%r304, %r160, %r303;
	add.s32 	%r305, %r161, %r304;
	add.s32 	%r306, %r162, %r305;
	add.s32 	%r307, %r163, %r306;
	add.s32 	%r308, %r164, %r307;
	add.s32 	%r309, %r165, %r308;
	add.s32 	%r310, %r166, %r309;
	add.s32 	%r265, %r167, %r310;
	mov.b32 	%r263, 1;
	mov.b32 	%r288, 0;
	mov.b32 	%r290, -1;
	// begin inline asm
	{  .reg .s32 r0;  .reg .pred p;  shfl.sync.up.b32 r0|p, %r265, %r263, %r288, %r290;  @p add.s32 r0, r0, %r265;  mov.s32 %r261, r0;}
	// end inline asm
	mov.b32 	%r269, 2;
	// begin inline asm
	{  .reg .s32 r0;  .reg .pred p;  shfl.sync.up.b32 r0|p, %r261, %r269, %r288, %r290;  @p add.s32 r0, r0, %r261;  mov.s32 %r267, r0;}
	// end inline asm
	mov.b32 	%r275, 4;
	// begin inline asm
	{  .reg .s32 r0;  .reg .pred p;  shfl.sync.up.b32 r0|p, %r267, %r275, %r288, %r290;  @p add.s32 r0, r0, %r267;  mov.s32 %r273, r0;}
	// end inline asm
	mov.b32 	%r281, 8;
	// begin inline asm
	{  .reg .s32 r0;  .reg .pred p;  shfl.sync.up.b32 r0|p, %r273, %r281, %r288, %r290;  @p add.s32 r0, r0, %r273;  mov.s32 %r279, r0;}
	// end inline asm
	mov.b32 	%r287, 16;
	// begin inline asm
	{  .reg .s32 r0;  .reg .pred p;  shfl.sync.up.b32 r0|p, %r279, %r287, %r288, %r290;  @p add.s32 r0, r0, %r279;  mov.s32 %r285, r0;}
	// end inline asm
	setp.ne.s32 	%p27, %r257, 31;
	@%p27 bra 	$L__BB14_80;
	shl.b32 	%r311, %r143, 2;
	mov.u32 	%r312, _ZZN3cub18CUB_300001_SM_10006detail4scan16DeviceScanKernelINS2_10policy_hubIiiijN4cuda3std3__44plusIvEEE10Policy1000EN6thrust24THRUST_300001_SM_1000_NS10device_ptrIiEESF_NS0_13ScanTileStateIiLb1EEES9_NS1_10InputValueIiPiEEjiLb0EiEEvT0_T1_T2_iT3_T4_T5_E12temp_storage;
	add.s32 	%r313, %r312, %r311;
	st.shared.u32 	[%r313+16], %r285;
$L__BB14_80:
	sub.s32 	%r314, %r285, %r265;
	bar.sync 	0;
	ld.shared.v4.u32 	{%r315, %r316, %r317, %r318}, [_ZZN3cub18CUB_300001_SM_10006detail4scan16DeviceScanKernelINS2_10policy_hubIiiijN4cuda3std3__44plusIvEEE10Policy1000EN6thrust24THRUST_300001_SM_1000_NS10device_ptrIiEESF_NS0_13ScanTileStateIiLb1EEES9_NS1_10InputValueIiPiEEjiLb0EiEEvT0_T1_T2_iT3_T4_T5_E12temp_storage+16];
	add.s32 	%r319, %r316, %r315;
	setp.eq.s32 	%p28, %r143, 2;
	selp.b32 	%r320, %r319, %r315, %p28;
	add.s32 	%r321, %r319, %r317;
	setp.eq.s32 	%p29, %r143, 3;
	selp.b32 	%r322, %r321, %r320, %p29;
	add.s32 	%r323, %r321, %r318;
	setp.eq.s32 	%p30, %r143, 4;
	selp.b32 	%r324, %r323, %r322, %p30;
	ld.shared.v4.u32 	{%r325, %r326, %r327, %r328}, [_ZZN3cub18CUB_300001_SM_10006detail4scan16DeviceScanKernelINS2_10policy_hubIiiijN4cuda3std3__44plusIvEEE10Policy1000EN6thrust24THRUST_300001_SM_1000_NS10device_ptrIiEESF_NS0_13ScanTileStateIiLb1EEES9_NS1_10InputValueIiPiEEjiLb0EiEEvT0_T1_T2_iT3_T4_T5_E12temp_storage+32];
	add.s32 	%r329, %r323, %r325;
	setp.eq.s32 	%p31, %r143, 5;
	selp.b32 	%r330, %r329, %r324, %p31;
	add.s32 	%r331, %r329, %r326;
	setp.eq.s32 	%p32, %r143, 6;
	selp.b32 	%r332, %r331, %r330, %p32;
	add.s32 	%r333, %r331, %r327;
	setp.eq.s32 	%p33, %r143, 7;
	selp.b32 	%r334, %r333, %r332, %p33;
	add.s32 	%r335, %r333, %r328;
	setp.eq.s32 	%p34, %r143, 8;
	selp.b32 	%r336, %r335, %r334, %p34;
	ld.shared.v4.u32 	{%r337, %r338, %r339, %r340}, [_ZZN3cub18CUB_300001_SM_10006detail4scan16DeviceScanKernelINS2_10policy_hubIiiijN4cuda3std3__44plusIvEEE10Policy1000EN6thrust24THRUST_300001_SM_1000_NS10device_ptrIiEESF_NS0_13ScanTileStateIiLb1EEES9_NS1_10InputValueIiPiEEjiLb0EiEEvT0_T1_T2_iT3_T4_T5_E12temp_storage+48];
	add.s32 	%r341, %r335, %r337;
	setp.eq.s32 	%p35, %r143, 9;
	selp.b32 	%r342, %r341, %r336, %p35;
	add.s32 	%r343, %r341, %r338;
	setp.eq.s32 	%p36, %r143, 10;
	selp.b32 	%r344, %r343, %r342, %p36;
	add.s32 	%r345, %r343, %r339;
	setp.eq.s32 	%p37, %r143, 11;
	selp.b32 	%r346, %r345, %r344, %p37;
	add.s32 	%r173, %r345, %r340;
	setp.gt.u32 	%p38, %r85, 31;
	setp.lt.u32 	%p39, %r85, 32;
	setp.eq.s32 	%p40, %r257, 0;
	selp.b32 	%r347, 0, %r314, %p40;
	add.s32 	%r1048, %r346, %r347;
	selp.b32 	%r175, %r314, %r1048, %p39;
	@%p38 bra 	$L__BB14_96;
	setp.ne.s32 	%p41, %r85, 0;
	mul.wide.s32 	%rd21, %r998, 8;
	add.s64 	%rd11, %rd16, %rd21;
	@%p41 bra 	$L__BB14_83;
	st.shared.u32 	[_ZZN3cub18CUB_300001_SM_10006detail4scan16DeviceScanKernelINS2_10policy_hubIiiijN4cuda3std3__44plusIvEEE10Policy1000EN6thrust24THRUST_300001_SM_1000_NS10device_ptrIiEESF_NS0_13ScanTileStateIiLb1EEES9_NS1_10InputValueIiPiEEjiLb0EiEEvT0_T1_T2_iT3_T4_T5_E12temp_storage+12], %r173;
	add.s64 	%rd22, %rd11, 256;
	mov.b32 	%r348, 100;
	// begin inline asm
	st.relaxed.gpu.v2.u32 [%rd22], {%r348, %r173};
	// end inline asm
$L__BB14_83:
	not.b32 	%r354, %r85;
	add.s32 	%r1043, %r998, %r354;
	mov.b32 	%r350, 830;
	// begin inline asm
	nanosleep.u32 %r350;
	// end inline asm
	mul.wide.s32 	%rd24, %r1043, 8;
	add.s64 	%rd25, %rd16, %rd24;
	add.s64 	%rd23, %rd25, 256;
	// begin inline asm
	ld.relaxed.gpu.v2.u32 {%r1045, %r1037}, [%rd23];
	// end inline asm
	mov.b32 	%r1038, 952;
$L__BB14_84:
	setp.eq.s32 	%p42, %r1045, 99;
	mov.b32 	%r355, -1;
	vote.sync.any.pred 	%p43, %p42, %r355;
	not.pred 	%p44, %p43;
	@%p44 bra 	$L__BB14_86;
	mul.lo.s32 	%r458, %r998, 16807;
	and.b32  	%r998, %r458, 2147483647;
	add.s32 	%r459, %r1038, 1;
	rem.u32 	%r455, %r998, %r459;
	// begin inline asm
	nanosleep.u32 %r455;
	// end inline asm
	shr.u32 	%r1038, %r1038, 1;
	// begin inline asm
	ld.relaxed.gpu.v2.u32 {%r1045, %r1037}, [%rd23];
	// end inline asm
	bra.uni 	$L__BB14_84;
$L__BB14_86:
	setp.eq.s32 	%p45, %r1045, 101;
	mov.b32 	%r382, -1;
	vote.sync.ballot.b32 	%r384, %p45, %r382;
	// begin inline asm
	mov.u32 %r357, %lanemask_ge;
	// end inline asm
	and.b32  	%r385, %r384, %r357;
	or.b32  	%r386, %r385, -2147483648;
	add.s32 	%r387, %r386, -1;
	not.b32 	%r388, %r386;
	and.b32  	%r389, %r388, %r387;
	popc.b32 	%r361, %r389;
	mov.b32 	%r360, 1;
	// begin inline asm
	shfl.sync.down.b32 %r358, %r1037, %r360, %r361, %r382;
	// end inline asm
	setp.lt.s32 	%p47, %r257, %r361;
	selp.b32 	%r390, %r358, 0, %p47;
	add.s32 	%r364, %r390, %r1037;
	mov.b32 	%r365, 2;
	// begin inline asm
	shfl.sync.down.b32 %r363, %r364, %r365, %r361, %r382;
	// end inline asm
	add.s32 	%r391, %r257, 2;
	setp.gt.s32 	%p48, %r391, %r361;
	selp.b32 	%r392, 0, %r363, %p48;
	add.s32 	%r369, %r364, %r392;
	mov.b32 	%r370, 4;
	// begin inline asm
	shfl.sync.down.b32 %r368, %r369, %r370, %r361, %r382;
	// end inline asm
	add.s32 	%r393, %r257, 4;
	setp.gt.s32 	%p49, %r393, %r361;
	selp.b32 	%r394, 0, %r368, %p49;
	add.s32 	%r374, %r369, %r394;
	mov.b32 	%r375, 8;
	// begin inline asm
	shfl.sync.down.b32 %r373, %r374, %r375, %r361, %r382;
	// end inline asm
	add.s32 	%r395, %r257, 8;
	setp.gt.s32 	%p50, %r395, %r361;
	selp.b32 	%r396, 0, %r373, %p50;
	add.s32 	%r379, %r374, %r396;
	mov.b32 	%r380, 16;
	// begin inline asm
	shfl.sync.down.b32 %r378, %r379, %r380, %r361, %r382;
	// end inline asm
	add.s32 	%r397, %r257, 16;
	setp.gt.s32 	%p51, %r397, %r361;
	selp.b32 	%r398, 0, %r378, %p51;
	add.s32 	%r1041, %r379, %r398;
	add.s64 	%rd12, %rd16, 256;
	mov.b32 	%r1039, 952;
$L__BB14_87:
	setp.ne.s32 	%p52, %r1045, 101;
	mov.b32 	%r399, -1;
	vote.sync.all.pred 	%p53, %p52, %r399;
	not.pred 	%p54, %p53;
	@%p54 bra 	$L__BB14_92;
	shr.u32 	%r1039, %r1039, 1;
	mul.wide.s32 	%rd28, %r1043, 8;
	add.s64 	%rd29, %rd12, %rd28;
	add.s64 	%rd27, %rd29, -256;
	// begin inline asm
	ld.relaxed.gpu.v2.u32 {%r1045, %r1046}, [%rd27];
	// end inline asm
	mov.u32 	%r1047, %r1039;
$L__BB14_89:
	setp.eq.s32 	%p58, %r1045, 99;
	mov.b32 	%r407, -1;
	vote.sync.any.pred 	%p59, %p58, %r407;
	not.pred 	%p60, %p59;
	@%p60 bra 	$L__BB14_91;
	mul.lo.s32 	%r453, %r998, 16807;
	and.b32  	%r998, %r453, 2147483647;
	add.s32 	%r454, %r1047, 1;
	rem.u32 	%r450, %r998, %r454;
	// begin inline asm
	nanosleep.u32 %r450;
	// end inline asm
	shr.u32 	%r1047, %r1047, 1;
	// begin inline asm
	ld.relaxed.gpu.v2.u32 {%r1045, %r1046}, [%rd27];
	// end inline asm
	bra.uni 	$L__BB14_89;
$L__BB14_91:
	setp.eq.s32 	%p61, %r1045, 101;
	mov.b32 	%r433, -1;
	vote.sync.ballot.b32 	%r434, %p61, %r433;
	and.b32  	%r435, %r434, %r357;
	or.b32  	%r436, %r435, -2147483648;
	add.s32 	%r437, %r436, -1;
	not.b32 	%r438, %r436;
	and.b32  	%r439, %r438, %r437;
	popc.b32 	%r412, %r439;
	mov.b32 	%r411, 1;
	// begin inline asm
	shfl.sync.down.b32 %r409, %r1046, %r411, %r412, %r433;
	// end inline asm
	setp.lt.s32 	%p63, %r257, %r412;
	selp.b32 	%r440, %r409, 0, %p63;
	add.s32 	%r415, %r440, %r1046;
	mov.b32 	%r416, 2;
	// begin inline asm
	shfl.sync.down.b32 %r414, %r415, %r416, %r412, %r433;
	// end inline asm
	add.s32 	%r441, %r257, 2;
	setp.gt.s32 	%p64, %r441, %r412;
	selp.b32 	%r442, 0, %r414, %p64;
	add.s32 	%r420, %r415, %r442;
	mov.b32 	%r421, 4;
	// begin inline asm
	shfl.sync.down.b32 %r419, %r420, %r421, %r412, %r433;
	// end inline asm
	add.s32 	%r443, %r257, 4;
	setp.gt.s32 	%p65, %r443, %r412;
	selp.b32 	%r444, 0, %r419, %p65;
	add.s32 	%r425, %r420, %r444;
	mov.b32 	%r426, 8;
	// begin inline asm
	shfl.sync.down.b32 %r424, %r425, %r426, %r412, %r433;
	// end inline asm
	add.s32 	%r445, %r257, 8;
	setp.gt.s32 	%p66, %r445, %r412;
	selp.b32 	%r446, 0, %r424, %p66;
	add.s32 	%r430, %r425, %r446;
	mov.b32 	%r431, 16;
	// begin inline asm
	shfl.sync.down.b32 %r429, %r430, %r431, %r412, %r433;
	// end inline asm
	add.s32 	%r447, %r257, 16;
	setp.gt.s32 	%p67, %r447, %r412;
	selp.b32 	%r448, 0, %r429, %p67;
	add.s32 	%r449, %r448, %r1041;
	add.s32 	%r1041, %r449, %r430;
	add.s32 	%r1043, %r1043, -32;
	bra.uni 	$L__BB14_87;
$L__BB14_92:
	@%p41 bra 	$L__BB14_94;
	add.s32 	%r402, %r1041, %r173;
	add.s64 	%rd26, %rd11, 256;
	mov.b32 	%r401, 101;
	// begin inline asm
	st.relaxed.gpu.v2.u32 [%rd26], {%r401, %r402};
	// end inline asm
	st.shared.u32 	[_ZZN3cub18CUB_300001_SM_10006detail4scan16DeviceScanKernelINS2_10policy_hubIiiijN4cuda3std3__44plusIvEEE10Policy1000EN6thrust24THRUST_300001_SM_1000_NS10device_ptrIiEESF_NS0_13ScanTileStateIiLb1EEES9_NS1_10InputValueIiPiEEjiLb0EiEEvT0_T1_T2_iT3_T4_T5_E12temp_storage+4], %r1041;
	st.shared.u32 	[_ZZN3cub18CUB_300001_SM_10006detail4scan16DeviceScanKernelINS2_10policy_hubIiiijN4cuda3std3__44plusIvEEE10Policy1000EN6thrust24THRUST_300001_SM_1000_NS10device_ptrIiEESF_NS0_13ScanTileStateIiLb1EEES9_NS1_10InputValueIiPiEEjiLb0EiEEvT0_T1_T2_iT3_T4_T5_E12temp_storage+8], %r402;
$L__BB14_94:
	setp.ne.s32 	%p56, %r257, 0;
	mov.u32 	%r1048, %r175;
	@%p56 bra 	$L__BB14_96;
	st.shared.u32 	[_ZZN3cub18CUB_300001_SM_10006detail4scan16DeviceScanKernelINS2_10policy_hubIiiijN4cuda3std3__44plusIvEEE10Policy1000EN6thrust24THRUST_300001_SM_1000_NS10device_ptrIiEESF_NS0_13ScanTileStateIiLb1EEES9_NS1_10InputValueIiPiEEjiLb0EiEEvT0_T1_T2_iT3_T4_T5_E12temp_storage+76], %r1041;
	mov.u32 	%r1048, %r1041;
$L__BB14_96:
	bar.sync 	0;
	setp.eq.s32 	%p57, %r85, 0;
	ld.shared.u32 	%r403, [_ZZN3cub18CUB_300001_SM_10006detail4scan16DeviceScanKernelINS2_10policy_hubIiiijN4cuda3std3__44plusIvEEE10Policy1000EN6thrust24THRUST_300001_SM_1000_NS10device_ptrIiEESF_NS0_13ScanTileStateIiLb1EEES9_NS1_10InputValueIiPiEEjiLb0EiEEvT0_T1_T2_iT3_T4_T5_E12temp_storage+76];
	selp.b32 	%r404, 0, %r403, %p57;
	add.s32 	%r1049, %r404, %r1048;
$L__BB14_97:
	add.s32 	%r549, %r1049, %r146;
	add.s32 	%r550, %r147, %r549;
	add.s32 	%r551, %r148, %r550;
	add.s32 	%r552, %r149, %r551;
	add.s32 	%r553, %r150, %r552;
	add.s32 	%r554, %r151, %r553;
	add.s32 	%r555, %r152, %r554;
	add.s32 	%r556, %r153, %r555;
	add.s32 	%r557, %r154, %r556;
	add.s32 	%r558, %r155, %r557;
	add.s32 	%r559, %r156, %r558;
	add.s32 	%r560, %r157, %r559;
	add.s32 	%r561, %r158, %r560;
	add.s32 	%r562, %r159, %r561;
	add.s32 	%r563, %r160, %r562;
	add.s32 	%r564, %r161, %r563;
	add.s32 	%r565, %r162, %r564;
	add.s32 	%r566, %r163, %r565;
	add.s32 	%r567, %r164, %r566;
	add.s32 	%r568, %r165, %r567;
	add.s32 	%r569, %r166, %r568;
	bar.sync 	0;
	st.shared.v2.u32 	[%r145], {%r1049, %r549};
	st.shared.v2.u32 	[%r145+8], {%r550, %r551};
	st.shared.v2.u32 	[%r145+16], {%r552, %r553};
	st.shared.v2.u32 	[%r145+24], {%r554, %r555};
	st.shared.v2.u32 	[%r145+32], {%r556, %r557};
	st.shared.v2.u32 	[%r145+40], {%r558, %r559};
	st.shared.v2.u32 	[%r145+48], {%r560, %r561};
	st.shared.v2.u32 	[%r145+56], {%r562, %r563};
	st.shared.v2.u32 	[%r145+64], {%r564, %r565};
	st.shared.v2.u32 	[%r145+72], {%r566, %r567};
	st.shared.v2.u32 	[%r145+80], {%r568, %r569};
	bar.warp.sync 	-1;
	ld.shared.u32 	%r214, [%r144];
	ld.shared.u32 	%r215, [%r144+128];
	ld.shared.u32 	%r216, [%r144+256];
	ld.shared.u32 	%r217, [%r144+384];
	ld.shared.u32 	%r218, [%r144+512];
	ld.shared.u32 	%r219, [%r144+640];
	ld.shared.u32 	%r220, [%r144+768];
	ld.shared.u32 	%r221, [%r144+896];
	ld.shared.u32 	%r222, [%r144+1024];
	ld.shared.u32 	%r223, [%r144+1152];
	ld.shared.u32 	%r224, [%r144+1280];
	ld.shared.u32 	%r225, [%r144+1408];
	ld.shared.u32 	%r226, [%r144+1536];
	ld.shared.u32 	%r227, [%r144+1664];
	ld.shared.u32 	%r228, [%r144+1792];
	ld.shared.u32 	%r229, [%r144+1920];
	ld.shared.u32 	%r230, [%r144+2048];
	ld.shared.u32 	%r231, [%r144+2176];
	ld.shared.u32 	%r232, [%r144+2304];
	ld.shared.u32 	%r233, [%r144+2432];
	ld.shared.u32 	%r234, [%r144+2560];
	ld.shared.u32 	%r235, [%r144+2688];
	setp.ne.s32 	%p81, %r85, 0;
	@%p81 bra 	$L__BB14_99;
	st.volatile.shared.u32 	[_ZZN3cub18CUB_300001_SM_10006detail4scan16DeviceScanKernelINS2_10policy_hubIiiijN4cuda3std3__44plusIvEEE10Policy1000EN6thrust24THRUST_300001_SM_1000_NS10device_ptrIiEESF_NS0_13ScanTileStateIiLb1EEES9_NS1_10InputValueIiPiEEjiLb0EiEEvT0_T1_T2_iT3_T4_T5_E12temp_storage+33792], %r6;
$L__BB14_99:
	ld.param.u32 	%r996, [_ZN3cub18CUB_300001_SM_10006detail4scan16DeviceScanKernelINS2_10policy_hubIiiijN4cuda3std3__44plusIvEEE10Policy1000EN6thrust24THRUST_300001_SM_1000_NS10device_ptrIiEESF_NS0_13ScanTileStateIiLb1EEES9_NS1_10InputValueIiPiEEjiLb0EiEEvT0_T1_T2_iT3_T4_T5__param_3];
	bar.sync 	0;
	ld.volatile.shared.u32 	%r236, [_ZZN3cub18CUB_300001_SM_10006detail4scan16DeviceScanKernelINS2_10policy_hubIiiijN4cuda3std3__44plusIvEEE10Policy1000EN6thrust24THRUST_300001_SM_1000_NS10device_ptrIiEESF_NS0_13ScanTileStateIiLb1EEES9_NS1_10InputValueIiPiEEjiLb0EiEEvT0_T1_T2_iT3_T4_T5_E12temp_storage+33792];
	cvt.u64.u32 	%rd36, %r87;
	mov.u32 	%r570, %ctaid.x;
	add.s32 	%r571, %r996, %r570;
	mul.lo.s32 	%r572, %r571, 8448;
	cvt.u64.u32 	%rd37, %r572;
	add.s64 	%rd38, %rd36, %rd37;
	setp.ge.s32 	%p82, %r87, %r236;
	shl.b64 	%rd39, %rd38, 2;
	add.s64 	%rd13, %rd4, %rd39;
	@%p82 bra 	$L__BB14_101;
	st.global.u32 	[%rd13], %r214;
$L__BB14_101:
	setp.ge.s32 	%p83, %r90, %r236;
	@%p83 bra 	$L__BB14_103;
	st.global.u32 	[%rd13+128], %r215;
$L__BB14_103:
	setp.ge.s32 	%p84, %r93, %r236;
	@%p84 bra 	$L__BB14_105;
	st.global.u32 	[%rd13+256], %r216;
$L__BB14_105:
	setp.ge.s32 	%p85, %r96, %r236;
	@%p85 bra 	$L__BB14_107;
	st.global.u32 	[%rd13+384], %r217;
$L__BB14_107:
	mov.u32 	%r573, %tid.x;
	and.b32  	%r574, %r573, 992;
	mul.lo.s32 	%r575, %r574, 22;
	and.b32  	%r576, %r573, 31;
	or.b32  	%r577, %r575, %r576;
	add.s32 	%r578, %r577, 128;
	setp.ge.s32 	%p86, %r578, %r236;
	@%p86 bra 	$L__BB14_109;
	st.global.u32 	[%rd13+512], %r218;
$L__BB14_109:
	add.s32 	%r584, %r577, 160;
	setp.ge.s32 	%p87, %r584, %r236;
	@%p87 bra 	$L__BB14_111;
	st.global.u32 	[%rd13+640], %r219;
$L__BB14_111:
	add.s32 	%r590, %r577, 192;
	setp.ge.s32 	%p88, %r590, %r236;
	@%p88 bra 	$L__BB14_113;
	st.global.u32 	[%rd13+768], %r220;
$L__BB14_113:
	add.s32 	%r596, %r577, 224;
	setp.ge.s32 	%p89, %r596, %r236;
	@%p89 bra 	$L__BB14_115;
	st.global.u32 	[%rd13+896], %r221;
$L__BB14_115:
	add.s32 	%r602, %r577, 256;
	setp.ge.s32 	%p90, %r602, %r236;
	@%p90 bra 	$L__BB14_117;
	st.global.u32 	[%rd13+1024], %r222;
$L__BB14_117:
	add.s32 	%r608, %r577, 288;
	setp.ge.s32 	%p91, %r608, %r236;
	@%p91 bra 	$L__BB14_119;
	st.global.u32 	[%rd13+1152], %r223;
$L__BB14_119:
	setp.ge.s32 	%p92, %r111, %r236;
	@%p92 bra 	$L__BB14_121;
	st.global.u32 	[%rd13+1280], %r224;
$L__BB14_121:
	setp.ge.s32 	%p93, %r114, %r236;
	@%p93 bra 	$L__BB14_123;
	st.global.u32 	[%rd13+1408], %r225;
$L__BB14_123:
	setp.ge.s32 	%p94, %r117, %r236;
	@%p94 bra 	$L__BB14_125;
	st.global.u32 	[%rd13+1536], %r226;
$L__BB14_125:
	setp.ge.s32 	%p95, %r120, %r236;
	@%p95 bra 	$L__BB14_127;
	st.global.u32 	[%rd13+1664], %r227;
$L__BB14_127:
	add.s32 	%r614, %r577, 448;
	setp.ge.s32 	%p96, %r614, %r236;
	@%p96 bra 	$L__BB14_129;
	st.global.u32 	[%rd13+1792], %r228;
$L__BB14_129:
	add.s32 	%r620, %r577, 480;
	setp.ge.s32 	%p97, %r620, %r236;
	@%p97 bra 	$L__BB14_131;
	st.global.u32 	[%rd13+1920], %r229;
$L__BB14_131:
	add.s32 	%r626, %r577, 512;
	setp.ge.s32 	%p98, %r626, %r236;
	@%p98 bra 	$L__BB14_133;
	st.global.u32 	[%rd13+2048], %r230;
$L__BB14_133:
	setp.ge.s32 	%p99, %r129, %r236;
	@%p99 bra 	$L__BB14_135;
	st.global.u32 	[%rd13+2176], %r231;
$L__BB14_135:
	setp.ge.s32 	%p100, %r132, %r236;
	@%p100 bra 	$L__BB14_137;
	st.global.u32 	[%rd13+2304], %r232;
$L__BB14_137:
	add.s32 	%r632, %r577, 608;
	setp.ge.s32 	%p101, %r632, %r236;
	@%p101 bra 	$L__BB14_139;
	st.global.u32 	[%rd13+2432], %r233;
$L__BB14_139:
	add.s32 	%r638, %r577, 640;
	setp.ge.s32 	%p102, %r638, %r236;
	@%p102 bra 	$L__BB14_141;
	st.global.u32 	[%rd13+2560], %r234;
$L__BB14_141:
	setp.ge.s32 	%p103, %r139, %r236;
	@%p103 bra 	$L__BB14_143;
	st.global.u32 	[%rd13+2688], %r235;
$L__BB14_143:
	ret;

}
	// .globl	_ZN3cub18CUB_300001_SM_10006detail4scan16DeviceScanKernelINS2_10policy_hubIiiimN4cuda3std3__44plusIvEEE10Policy1000EN6thrust24THRUST_300001_SM_1000_NS10device_ptrIiEESF_NS0_13ScanTileStateIiLb1EEES9_NS1_10InputValueIiPiEEmiLb0EiEEvT0_T1_T2_iT3_T4_T5_
.visible .entry _ZN3cub18CUB_300001_SM_10006detail4scan16DeviceScanKernelINS2_10policy_hubIiiimN4cuda3std3__44plusIvEEE10Policy1000EN6thrust24THRUST_300001_SM_1000_NS10device_ptrIiEESF_NS0_13ScanTileStateIiLb1EEES9_NS1_10InputValueIiPiEEmiLb0EiEEvT0_T1_T2_iT3_T4_T5_(
	.param .align 8 .b8 _ZN3cub18CUB_300001_SM_10006detail4scan16DeviceScanKernelINS2_10policy_hubIiiimN4cuda3std3__44plusIvEEE10Policy1000EN6thrust24THRUST_300001_SM_1000_NS10device_ptrIiEESF_NS0_13ScanTileStateIiLb1EEES9_NS1_10InputValueIiPiEEmiLb0EiEEvT0_T1_T2_iT3_T4_T5__param_0[8],
	.param .align 8 .b8 _ZN3cub18CUB_300001_SM_10006detail4scan16DeviceScanKernelINS2_10policy_hubIiiimN4cuda3std3__44plusIvEEE10Policy1000EN6thrust24THRUST_300001_SM_1000_NS10device_ptrIiEESF_NS0_13ScanTileStateIiLb1EEES9_NS1_10InputValueIiPiEEmiLb0EiEEvT0_T1_T2_iT3_T4_T5__param_1[8],
	.param .align 8 .b8 _ZN3cub18CUB_300001_SM_10006detail4scan16DeviceScanKernelINS2_10policy_hubIiiimN4cuda3std3__44plusIvEEE10Policy1000EN6thrust24THRUST_300001_SM_1000_NS10device_ptrIiEESF_NS0_13ScanTileStateIiLb1EEES9_NS1_10InputValueIiPiEEmiLb0EiEEvT0_T1_T2_iT3_T4_T5__param_2[8],
	.param .u32 _ZN3cub18CUB_300001_SM_10006detail4scan16DeviceScanKernelINS2_10policy_hubIiiimN4cuda3std3__44plusIvEEE10Policy1000EN6thrust24THRUST_300001_SM_1000_NS10device_ptrIiEESF_NS0_13ScanTileStateIiLb1EEES9_NS1_10InputValueIiPiEEmiLb0EiEEvT0_T1_T2_iT3_T4_T5__param_3,
	.param .align 1 .b8 _ZN3cub18CUB_300001_SM_10006detail4scan16DeviceScanKernelINS2_10policy_hubIiiimN4cuda3std3__44plusIvEEE10Policy1000EN6thrust24THRUST_300001_SM_1000_NS10device_ptrIiEESF_NS0_13ScanTileStateIiLb1EEES9_NS1_10InputValueIiPiEEmiLb0EiEEvT0_T1_T2_iT3_T4_T5__param_4[1],
	.param .align 8 .b8 _ZN3cub18CUB_300001_SM_10006detail4scan16DeviceScanKernelINS2_10policy_hubIiiimN4cuda3std3__44plusIvEEE10Policy1000EN6thrust24THRUST_300001_SM_1000_NS10device_ptrIiEESF_NS0_13ScanTileStateIiLb1EEES9_NS1_10InputValueIiPiEEmiLb0EiEEvT0_T1_T2_iT3_T4_T5__param_5[16],
	.param .u64 _ZN3cub18CUB_300001_SM_10006detail4scan16DeviceScanKernelINS2_10policy_hubIiiimN4cuda3std3__44plusIvEEE10Policy1000EN6thrust24THRUST_300001_SM_1000_NS10device_ptrIiEESF_NS0_13ScanTileStateIiLb1EEES9_NS1_10InputValueIiPiEEmiLb0EiEEvT0_T1_T2_iT3_T4_T5__param_6
)
.maxntid 416
{
	.reg .pred 	%p<158>;
	.reg .b16 	%rs<3>;
	.reg .b32 	%r<1003>;
	.reg .b64 	%rd<59>;
	// demoted variable
	.shared .align 16 .b8 _ZZN3cub18CUB_300001_SM_10006detail4scan16DeviceScanKernelINS2_10policy_hubIiiimN4cuda3std3__44plusIvEEE10Policy1000EN6thrust24THRUST_300001_SM_1000_NS10device_ptrIiEESF_NS0_13ScanTileStateIiLb1EEES9_NS1_10InputValueIiPiEEmiLb0EiEEvT0_T1_T2_iT3_T4_T5_E12temp_storage[31632];
	ld.param.u32 	%r206, [_ZN3cub18CUB_300001_SM_10006detail4scan16DeviceScanKernelINS2_10policy_hubIiiimN4cuda3std3__44plusIvEEE10Policy1000EN6thrust24THRUST_300001_SM_1000_NS10device_ptrIiEESF_NS0_13ScanTileStateIiLb1EEES9_NS1_10InputValueIiPiEEmiLb0EiEEvT0_T1_T2_iT3_T4_T5__param_5];
	bfe.u32 	%r207, %r206, 0, 8;
	cvt.u16.u32 	%rs1, %r207;
	and.b16  	%rs2, %rs1, 255;
	ld.param.u64 	%rd18, [_ZN3cub18CUB_300001_SM_10006detail4scan16DeviceScanKernelINS2_10policy_hubIiiimN4cuda3std3__44plusIvEEE10Policy1000EN6thrust24THRUST_300001_SM_1000_NS10device_ptrIiEESF_NS0_13ScanTileStateIiLb1EEES9_NS1_10InputValueIiPiEEmiLb0EiEEvT0_T1_T2_iT3_T4_T5__param_2];
	ld.param.u64 	%rd17, [_ZN3cub18CUB_300001_SM_10006detail4scan16DeviceScanKernelINS2_10policy_hubIiiimN4cuda3std3__44plusIvEEE10Policy1000EN6thrust24THRUST_300001_SM_1000_NS10device_ptrIiEESF_NS0_13ScanTileStateIiLb1EEES9_NS1_10InputValueIiPiEEmiLb0EiEEvT0_T1_T2_iT3_T4_T5__param_1];
	ld.param.u64 	%rd16, [_ZN3cub18CUB_300001_SM_10006detail4scan16DeviceScanKernelINS2_10policy_hubIiiimN4cuda3std3__44plusIvEEE10Policy1000EN6thrust24THRUST_300001_SM_1000_NS10device_ptrIiEESF_NS0_13ScanTileStateIiLb1EEES9_NS1_10InputValueIiPiEEmiLb0EiEEvT0_T1_T2_iT3_T4_T5__param_0];
	ld.param.u64 	%rd1, [_ZN3cub18CUB_300001_SM_10006detail4scan16DeviceScanKernelINS2_10policy_hubIiiimN4cuda3std3__44plusIvEEE10Policy1000EN6thrust24THRUST_300001_SM_1000_NS10device_ptrIiEESF_NS0_13ScanTileStateIiLb1EEES9_NS1_10InputValueIiPiEEmiLb0EiEEvT0_T1_T2_iT3_T4_T5__param_5+8];
	ld.param.u32 	%r205, [_ZN3cub18CUB_300001_SM_10006detail4scan16DeviceScanKernelINS2_10policy_hubIiiimN4cuda3std3__44plusIvEEE10Policy1000EN6thrust24THRUST_300001_SM_1000_NS10device_ptrIiEESF_NS0_13ScanTileStateIiLb1EEES9_NS1_10InputValueIiPiEEmiLb0EiEEvT0_T1_T2_iT3_T4_T5__param_3];
	ld.param.u64 	%rd19, [_ZN3cub18CUB_300001_SM_10006detail4scan16DeviceScanKernelINS2_10policy_hubIiiimN4cuda3std3__44plusIvEEE10Policy1000EN6thrust24THRUST_300001_SM_1000_NS10device_ptrIiEESF_NS0_13ScanTileStateIiLb1EEES9_NS1_10InputValueIiPiEEmiLb0EiEEvT0_T1_T2_iT3_T4_T5__param_6];
	setp.eq.s16 	%p1, %rs2, 0;
	@%p1 bra 	$L__BB15_2;
	cvta.to.global.u64 	%rd20, %rd1;
	ld.global.u32 	%r959, [%rd20];
	bra.uni 	$L__BB15_3;
$L__BB15_2:
	cvt.u32.u64 	%r959, %rd1;
$L__BB15_3:
	cvta.to.global.u64 	%rd3, %rd16;
	cvta.to.global.u64 	%rd4, %rd17;
	mov.u32 	%r208, %ctaid.x;
	add.s32 	%r4, %r205, %r208;
	mul.wide.s32 	%rd5, %r4, 7904;
	sub.s64 	%rd6, %rd19, %rd5;
	setp.lt.u64 	%p2, %rd6, 7905;
	@%p2 bra 	$L__BB15_29;
	mov.u32 	%r5, %tid.x;
	and.b32  	%r617, %r5, 31;
	and.b32  	%r618, %r5, 992;
	mul.lo.s32 	%r619, %r618, 19;
	or.b32  	%r620, %r619, %r617;
	cvt.u64.u32 	%rd42, %r620;
	add.s64 	%rd7, %rd5, %rd42;
	shl.b64 	%rd43, %rd7, 2;
	add.s64 	%rd44, %rd3, %rd43;
	ld.global.u32 	%r621, [%rd44];
	ld.global.u32 	%r622, [%rd44+128];
	ld.global.u32 	%r623, [%rd44+256];
	ld.global.u32 	%r624, [%rd44+384];
	ld.global.u32 	%r625, [%rd44+512];
	ld.global.u32 	%r626, [%rd44+640];
	ld.global.u32 	%r627, [%rd44+768];
	ld.global.u32 	%r628, [%rd44+896];
	ld.global.u32 	%r629, [%rd44+1024];
	ld.global.u32 	%r630, [%rd44+1152];
	ld.global.u32 	%r631, [%rd44+1280];
	ld.global.u32 	%r632, [%rd44+1408];
	ld.global.u32 	%r633, [%rd44+1536];
	ld.global.u32 	%r634, [%rd44+1664];
	ld.global.u32 	%r635, [%rd44+1792];
	ld.global.u32 	%r636, [%rd44+1920];
	ld.global.u32 	%r637, [%rd44+2048];
	ld.global.u32 	%r638, [%rd44+2176];
	ld.global.u32 	%r639, [%rd44+2304];
	// begin inline asm
	mov.u32 %r616, %laneid;
	// end inline asm
	shr.u32 	%r7, %r5, 5;
	mad.lo.s32 	%r640, %r7, 608, %r616;
	shl.b32 	%r641, %r640, 2;
	mov.u32 	%r642, _ZZN3cub18CUB_300001_SM_10006detail4scan16DeviceScanKernelINS2_10policy_hubIiiimN4cuda3std3__44plusIvEEE10Policy1000EN6thrust24THRUST_300001_SM_1000_NS10device_ptrIiEESF_NS0_13ScanTileStateIiLb1EEES9_NS1_10InputValueIiPiEEmiLb0EiEEvT0_T1_T2_iT3_T4_T5_E12temp_storage;
	add.s32 	%r8, %r642, %r641;
	st.shared.u32 	[%r8], %r621;
	st.shared.u32 	[%r8+128], %r622;
	st.shared.u32 	[%r8+256], %r623;
	st.shared.u32 	[%r8+384], %r624;
	st.shared.u32 	[%r8+512], %r625;
	st.shared.u32 	[%r8+640], %r626;
	st.shared.u32 	[%r8+768], %r627;
	st.shared.u32 	[%r8+896], %r628;
	st.shared.u32 	[%r8+1024], %r629;
	st.shared.u32 	[%r8+1152], %r630;
	st.shared.u32 	[%r8+1280], %r631;
	st.shared.u32 	[%r8+1408], %r632;
	st.shared.u32 	[%r8+1536], %r633;
	st.shared.u32 	[%r8+1664], %r634;
	st.shared.u32 	[%r8+1792], %r635;
	st.shared.u32 	[%r8+1920], %r636;
	st.shared.u32 	[%r8+2048], %r637;
	st.shared.u32 	[%r8+2176], %r638;
	st.shared.u32 	[%r8+2304], %r639;
	bar.warp.sync 	-1;
	mad.lo.s32 	%r9, %r616, 72, %r8;
	ld.shared.u32 	%r10, [%r9];
	ld.shared.u32 	%r11, [%r9+4];
	ld.shared.u32 	%r12, [%r9+8];
	ld.shared.u32 	%r13, [%r9+12];
	ld.shared.u32 	%r14, [%r9+16];
	ld.shared.u32 	%r15, [%r9+20];
	ld.shared.u32 	%r16, [%r9+24];
	ld.shared.u32 	%r17, [%r9+28];
	ld.shared.u32 	%r18, [%r9+32];
	ld.shared.u32 	%r19, [%r9+36];
	ld.shared.u32 	%r20, [%r9+40];
	ld.shared.u32 	%r21, [%r9+44];
	ld.shared.u32 	%r22, [%r9+48];
	ld.shared.u32 	%r23, [%r9+52];
	ld.shared.u32 	%r24, [%r9+56];
	ld.shared.u32 	%r25, [%r9+60];
	ld.shared.u32 	%r26, [%r9+64];
	ld.shared.u32 	%r27, [%r9+68];
	ld.shared.u32 	%r28, [%r9+72];
	bar.sync 	0;
	setp.ne.s32 	%p100, %r4, 0;
	@%p100 bra 	$L__BB15_9;
	add.s32 	%r860, %r11, %r10;
	add.s32 	%r861, %r12, %r860;
	add.s32 	%r862, %r13, %r861;
	add.s32 	%r863, %r14, %r862;
	add.s32 	%r864, %r15, %r863;
	add.s32 	%r865, %r16, %r864;
	add.s32 	%r866, %r17, %r865;
	add.s32 	%r867, %r18, %r866;
	add.s32 	%r868, %r19, %r867;
	add.s32 	%r869, %r20, %r868;
	add.s32 	%r870, %r21, %r869;
	add.s32 	%r871, %r22, %r870;
	add.s32 	%r872, %r23, %r871;
	add.s32 	%r873, %r24, %r872;
	add.s32 	%r874, %r25, %r873;
	add.s32 	%r875, %r26, %r874;
	add.s32 	%r876, %r27, %r875;
	add.s32 	%r834, %r28, %r876;
	mov.b32 	%r832, 1;
	mov.b32 	%r857, 0;
	mov.b32 	%r859, -1;
	// begin inline asm
	{  .reg .s32 r0;  .reg .pred p;  shfl.sync.up.b32 r0|p, %r834, %r832, %r857, %r859;  @p add.s32 r0, r0, %r834;  mov.s32 %r830, r0;}
	// end inline asm
	mov.b32 	%r838, 2;
	// begin inline asm
	{  .reg .s32 r0;  .reg .pred p;  shfl.sync.up.b32 r0|p, %r830, %r838, %r857, %r859;  @p add.s32 r0, r0, %r830;  mov.s32 %r836, r0;}
	// end inline asm
	mov.b32 	%r844, 4;
	// begin inline asm
	{  .reg .s32 r0;  .reg .pred p;  shfl.sync.up.b32 r0|p, %r836, %r844, %r857, %r859;  @p add.s32 r0, r0, %r836;  mov.s32 %r842, r0;}
	// end inline asm
	mov.b32 	%r850, 8;
	// begin inline asm
	{  .reg .s32 r0;  .reg .pred p;  shfl.sync.up.b32 r0|p, %r842, %r850, %r857, %r859;  @p add.s32 r0, r0, %r842;  mov.s32 %r848, r0;}
	// end inline asm
	mov.b32 	%r856, 16;
	// begin inline asm
	{  .reg .s32 r0;  .reg .pred p;  shfl.sync.up.b32 r0|p, %r848, %r856, %r857, %r859;  @p add.s32 r0, r0, %r848;  mov.s32 %r854, r0;}
	// end inline asm
	setp.ne.s32 	%p143, %r616, 31;
	@%p143 bra 	$L__BB15_7;
	shl.b32 	%r877, %r7, 2;
	mov.u32 	%r878, _ZZN3cub18CUB_300001_SM_10006detail4scan16DeviceScanKernelINS2_10policy_hubIiiimN4cuda3std3__44plusIvEEE10Policy1000EN6thrust24THRUST_300001_SM_1000_NS10device_ptrIiEESF_NS0_13ScanTileStateIiLb1EEES9_NS1_10InputValueIiPiEEmiLb0EiEEvT0_T1_T2_iT3_T4_T5_E12temp_storage;
	add.s32 	%r879, %r878, %r877;
	st.shared.u32 	[%r879+16], %r854;
$L__BB15_7:
	bar.sync 	0;
	ld.shared.v4.u32 	{%r880, %r881, %r882, %r883}, [_ZZN3cub18CUB_300001_SM_10006detail4scan16DeviceScanKernelINS2_10policy_hubIiiimN4cuda3std3__44plusIvEEE10Policy1000EN6thrust24THRUST_300001_SM_1000_NS10device_ptrIiEESF_NS0_13ScanTileStateIiLb1EEES9_NS1_10InputValueIiPiEEmiLb0EiEEvT0_T1_T2_iT3_T4_T5_E12temp_storage+16];
	add.s32 	%r884, %r881, %r880;
	setp.eq.s32 	%p144, %r7, 2;
	selp.b32 	%r885, %r884, %r880, %p144;
	add.s32 	%r886, %r884, %r882;
	setp.eq.s32 	%p145, %r7, 3;
	selp.b32 	%r887, %r886, %r885, %p145;
	add.s32 	%r888, %r886, %r883;
	setp.eq.s32 	%p146, %r7, 4;
	selp.b32 	%r889, %r888, %r887, %p146;
	ld.shared.v4.u32 	{%r890, %r891, %r892, %r893}, [_ZZN3cub18CUB_300001_SM_10006detail4scan16DeviceScanKernelINS2_10policy_hubIiiimN4cuda3std3__44plusIvEEE10Policy1000EN6thrust24THRUST_300001_SM_1000_NS10device_ptrIiEESF_NS0_13ScanTileStateIiLb1EEES9_NS1_10InputValueIiPiEEmiLb0EiEEvT0_T1_T2_iT3_T4_T5_E12temp_storage+32];
	add.s32 	%r894, %r888, %r890;
	setp.eq.s32 	%p147, %r7, 5;
	selp.b32 	%r895, %r894, %r889, %p147;
	add.s32 	%r896, %r894, %r891;
	setp.eq.s32 	%p148, %r7, 6;
	selp.b32 	%r897, %r896, %r895, %p148;
	add.s32 	%r898, %r896, %r892;
	setp.eq.s32 	%p149, %r7, 7;
	selp.b32 	%r899, %r898, %r897, %p149;
	add.s32 	%r900, %r898, %r893;
	setp.eq.s32 	%p150, %r7, 8;
	selp.b32 	%r901, %r900, %r899, %p150;
	ld.shared.v4.u32 	{%r902, %r903, %r904, %r905}, [_ZZN3cub18CUB_300001_SM_10006detail4scan16DeviceScanKernelINS2_10policy_hubIiiimN4cuda3std3__44plusIvEEE10Policy1000EN6thrust24THRUST_300001_SM_1000_NS10device_ptrIiEESF_NS0_13ScanTileStateIiLb1EEES9_NS1_10InputValueIiPiEEmiLb0EiEEvT0_T1_T2_iT3_T4_T5_E12temp_storage+48];
	add.s32 	%r906, %r900, %r902;
	setp.eq.s32 	%p151, %r7, 9;
	selp.b32 	%r907, %r906, %r901, %p151;
	add.s32 	%r908, %r906, %r903;
	setp.eq.s32 	%p152, %r7, 10;
	selp.b32 	%r909, %r908, %r907, %p152;
	add.s32 	%r910, %r908, %r904;
	setp.eq.s32 	%p153, %r7, 11;
	selp.b32 	%r911, %r910, %r909, %p153;
	add.s32 	%r912, %r910, %r905;
	setp.eq.s32 	%p154, %r7, 12;
	selp.b32 	%r913, %r912, %r911, %p154;
	ld.shared.u32 	%r914, [_ZZN3cub18CUB_300001_SM_10006detail4scan16DeviceScanKernelINS2_10policy_hubIiiimN4cuda3std3__44plusIvEEE10Policy1000EN6thrust24THRUST_300001_SM_1000_NS10device_ptrIiEESF_NS0_13ScanTileStateIiLb1EEES9_NS1_10InputValueIiPiEEmiLb0EiEEvT0_T1_T2_iT3_T4_T5_E12temp_storage+64];
	setp.lt.u32 	%p155, %r5, 32;
	selp.b32 	%r915, 0, %r913, %p155;
	setp.eq.s32 	%p156, %r616, 0;
	sub.s32 	%r916, %r854, %r834;
	selp.b32 	%r917, 0, %r916, %p156;
	add.s32 	%r918, %r917, %r959;
	add.s32 	%r971, %r918, %r915;
	add.s32 	%r919, %r914, %r959;
	add.s32 	%r32, %r919, %r912;
	setp.ne.s32 	%p157, %r5, 0;
	@%p157 bra 	$L__BB15_28;
	add.s64 	%rd56, %rd18, 256;
	mov.b32 	%r920, 101;
	// begin inline asm
	st.relaxed.gpu.v2.u32 [%rd56], {%r920, %r32};
	// end inline asm
	bra.uni 	$L__BB15_28;
$L__BB15_9:
	add.s32 	%r673, %r11, %r10;
	add.s32 	%r674, %r12, %r673;
	add.s32 	%r675, %r13, %r674;
	add.s32 	%r676, %r14, %r675;
	add.s32 	%r677, %r15, %r676;
	add.s32 	%r678, %r16, %r677;
	add.s32 	%r679, %r17, %r678;
	add.s32 	%r680, %r18, %r679;
	add.s32 	%r681, %r19, %r680;
	add.s32 	%r682, %r20, %r681;
	add.s32 	%r683, %r21, %r682;
	add.s32 	%r684, %r22, %r683;
	add.s32 	%r685, %r23, %r684;
	add.s32 	%r686, %r24, %r685;
	add.s32 	%r687, %r25, %r686;
	add.s32 	%r688, %r26, %r687;
	add.s32 	%r689, %r27, %r688;
	add.s32 	%r647, %r28, %r689;
	mov.b32 	%r645, 1;
	mov.b32 	%r670, 0;
	mov.b32 	%r672, -1;
	// begin inline asm
	{  .reg .s32 r0;  .reg .pred p;  shfl.sync.up.b32 r0|p, %r647, %r645, %r670, %r672;  @p add.s32 r0, r0, %r647;  mov.s32 %r643, r0;}
	// end inline asm
	mov.b32 	%r651, 2;
	// begin inline asm
	{  .reg .s32 r0;  .reg .pred p;  shfl.sync.up.b32 r0|p, %r643, %r651, %r670, %r672;  @p add.s32 r0, r0, %r643;  mov.s32 %r649, r0;}
	// end inline asm
	mov.b32 	%r657, 4;
	// begin inline asm
	{  .reg .s32 r0;  .reg .pred p;  shfl.sync.up.b32 r0|p, %r649, %r657, %r670, %r672;  @p add.s32 r0, r0, %r649;  mov.s32 %r655, r0;}
	// end inline asm
	mov.b32 	%r663, 8;
	// begin inline asm
	{  .reg .s32 r0;  .reg .pred p;  shfl.sync.up.b32 r0|p, %r655, %r663, %r670, %r672;  @p add.s32 r0, r0, %r655;  mov.s32 %r661, r0;}
	// end inline asm
	mov.b32 	%r669, 16;
	// begin inline asm
	{  .reg .s32 r0;  .reg .pred p;  shfl.sync.up.b32 r0|p, %r661, %r669, %r670, %r672;  @p add.s32 r0, r0, %r661;  mov.s32 %r667, r0;}
	// end inline asm
	setp.ne.s32 	%p101, %r616, 31;
	@%p101 bra 	$L__BB15_11;
	shl.b32 	%r690, %r7, 2;
	mov.u32 	%r691, _ZZN3cub18CUB_300001_SM_10006detail4scan16DeviceScanKernelINS2_10policy_hubIiiimN4cuda3std3__44plusIvEEE10Policy1000EN6thrust24THRUST_300001_SM_1000_NS10device_ptrIiEESF_NS0_13ScanTileStateIiLb1EEES9_NS1_10InputValueIiPiEEmiLb0EiEEvT0_T1_T2_iT3_T4_T5_E12temp_storage;
	add.s32 	%r692, %r691, %r690;
	st.shared.u32 	[%r692+16], %r667;
$L__BB15_11:
	sub.s32 	%r693, %r667, %r647;
	bar.sync 	0;
	ld.shared.v4.u32 	{%r694, %r695, %r696, %r697}, [_ZZN3cub18CUB_300001_SM_10006detail4scan16DeviceScanKernelINS2_10policy_hubIiiimN4cuda3std3__44plusIvEEE10Policy1000EN6thrust24THRUST_300001_SM_1000_NS10device_ptrIiEESF_NS0_13ScanTileStateIiLb1EEES9_NS1_10InputValueIiPiEEmiLb0EiEEvT0_T1_T2_iT3_T4_T5_E12temp_storage+16];
	add.s32 	%r698, %r695, %r694;
	setp.eq.s32 	%p102, %r7, 2;
	selp.b32 	%r699, %r698, %r694, %p102;
	add.s32 	%r700, %r698, %r696;
	setp.eq.s32 	%p103, %r7, 3;
	selp.b32 	%r701, %r700, %r699, %p103;
	add.s32 	%r702, %r700, %r697;
	setp.eq.s32 	%p104, %r7, 4;
	selp.b32 	%r703, %r702, %r701, %p104;
	ld.shared.v4.u32 	{%r704, %r705, %r706, %r707}, [_ZZN3cub18CUB_300001_SM_10006detail4scan16DeviceScanKernelINS2_10policy_hubIiiimN4cuda3std3__44plusIvEEE10Policy1000EN6thrust24THRUST_300001_SM_1000_NS10device_ptrIiEESF_NS0_13ScanTileStateIiLb1EEES9_NS1_10InputValueIiPiEEmiLb0EiEEvT0_T1_T2_iT3_T4_T5_E12temp_storage+32];
	add.s32 	%r708, %r702, %r704;
	setp.eq.s32 	%p105, %r7, 5;
	selp.b32 	%r709, %r708, %r703, %p105;
	add.s32 	%r710, %r708, %r705;
	setp.eq.s32 	%p106, %r7, 6;
	selp.b32 	%r711, %r710, %r709, %p106;
	add.s32 	%r712, %r710, %r706;
	setp.eq.s32 	%p107, %r7, 7;
	selp.b32 	%r713, %r712, %r711, %p107;
	add.s32 	%r714, %r712, %r707;
	setp.eq.s32 	%p108, %r7, 8;
	selp.b32 	%r715, %r714, %r713, %p108;
	ld.shared.v4.u32 	{%r716, %r717, %r718, %r719}, [_ZZN3cub18CUB_300001_SM_10006detail4scan16DeviceScanKernelINS2_10policy_hubIiiimN4cuda3std3__44plusIvEEE10Policy1000EN6thrust24THRUST_300001_SM_1000_NS10device_ptrIiEESF_NS0_13ScanTileStateIiLb1EEES9_NS1_10InputValueIiPiEEmiLb0EiEEvT0_T1_T2_iT3_T4_T5_E12temp_storage+48];
	add.s32 	%r720, %r714, %r716;
	setp.eq.s32 	%p109, %r7, 9;
	selp.b32 	%r721, %r720, %r715, %p109;
	add.s32 	%r722, %r720, %r717;
	setp.eq.s32 	%p110, %r7, 10;
	selp.b32 	%r723, %r722, %r721, %p110;
	add.s32 	%r724, %r722, %r718;
	setp.eq.s32 	%p111, %r7, 11;
	selp.b32 	%r725, %r724, %r723, %p111;
	add.s32 	%r726, %r724, %r719;
	setp.eq.s32 	%p112, %r7, 12;
	selp.b32 	%r727, %r726, %r725, %p112;
	ld.shared.u32 	%r728, [_ZZN3cub18CUB_300001_SM_10006detail4scan16DeviceScanKernelINS2_10policy_hubIiiimN4cuda3std3__44plusIvEEE10Policy1000EN6thrust24THRUST_300001_SM_1000_NS10device_ptrIiEESF_NS0_13ScanTileStateIiLb1EEES9_NS1_10InputValueIiPiEEmiLb0EiEEvT0_T1_T2_iT3_T4_T5_E12temp_storage+64];
	add.s32 	%r35, %r726, %r728;
	setp.gt.u32 	%p113, %r5, 31;
	setp.lt.u32 	%p114, %r5, 32;
	setp.eq.s32 	%p115, %r616, 0;
	selp.b32 	%r729, 0, %r693, %p115;
	add.s32 	%r970, %r727, %r729;
	selp.b32 	%r37, %r693, %r970, %p114;
	@%p113 bra 	$L__BB15_27;
	setp.ne.s32 	%p116, %r5, 0;
	mul.wide.s32 	%rd45, %r4, 8;
	add.s64 	%rd8, %rd18, %rd45;
	@%p116 bra 	$L__BB15_14;
	st.shared.u32 	[_ZZN3cub18CUB_300001_SM_10006detail4scan16DeviceScanKernelINS2_10policy_hubIiiimN4cuda3std3__44plusIvEEE10Policy1000EN6thrust24THRUST_300001_SM_1000_NS10device_ptrIiEESF_NS0_13ScanTileStateIiLb1EEES9_NS1_10InputValueIiPiEEmiLb0EiEEvT0_T1_T2_iT3_T4_T5_E12temp_storage+12], %r35;
	add.s64 	%rd46, %rd8, 256;
	mov.b32 	%r730, 100;
	// begin inline asm
	st.relaxed.gpu.v2.u32 [%rd46], {%r730, %r35};
	// end inline asm
$L__BB15_14:
	not.b32 	%r736, %r5;
	add.s32 	%r966, %r4, %r736;
	mov.b32 	%r732, 550;
	// begin inline asm
	nanosleep.u32 %r732;
	// end inline asm
	mul.wide.s32 	%rd48, %r966, 8;
	add.s64 	%rd49, %rd18, %rd48;
	add.s64 	%rd47, %rd49, 256;
	// begin inline asm
	ld.relaxed.gpu.v2.u32 {%r967, %r961}, [%rd47];
	// end inline asm
	mov.b32 	%r962, 478;
$L__BB15_15:
	setp.eq.s32 	%p117, %r967, 99;
	mov.b32 	%r737, -1;
	vote.sync.any.pred 	%p118, %p117, %r737;
	not.pred 	%p119, %p118;
	@%p119 bra 	$L__BB15_17;
	// begin inline asm
	nanosleep.u32 %r962;
	// end inline asm
	shr.u32 	%r962, %r962, 1;
	// begin inline asm
	ld.relaxed.gpu.v2.u32 {%r967, %r961}, [%rd47];
	// end inline asm
	bra.uni 	$L__BB15_15;
$L__BB15_17:
	setp.eq.s32 	%p120, %r967, 101;
	mov.b32 	%r764, -1;
	vote.sync.ballot.b32 	%r766, %p120, %r764;
	// begin inline asm
	mov.u32 %r739, %lanemask_ge;
	// end inline asm
	and.b32  	%r767, %r766, %r739;
	or.b32  	%r768, %r767, -2147483648;
	add.s32 	%r769, %r768, -1;
	not.b32 	%r770, %r768;
	and.b32  	%r771, %r770, %r769;
	popc.b32 	%r743, %r771;
	mov.b32 	%r742, 1;
	// begin inline asm
	shfl.sync.down.b32 %r740, %r961, %r742, %r743, %r764;
	// end inline asm
	setp.lt.s32 	%p122, %r616, %r743;
	selp.b32 	%r772, %r740, 0, %p122;
	add.s32 	%r746, %r772, %r961;
	mov.b32 	%r747, 2;
	// begin inline asm
	shfl.sync.down.b32 %r745, %r746, %r747, %r743, %r764;
	// end inline asm
	add.s32 	%r50, %r616, 2;
	setp.gt.s32 	%p123, %r50, %r743;
	selp.b32 	%r773, 0, %r745, %p123;
	add.s32 	%r751, %r746, %r773;
	mov.b32 	%r752, 4;
	// begin inline asm
	shfl.sync.down.b32 %r750, %r751, %r752, %r743, %r764;
	// end inline asm
	add.s32 	%r51, %r616, 4;
	setp.gt.s32 	%p124, %r51, %r743;
	selp.b32 	%r774, 0, %r750, %p124;
	add.s32 	%r756, %r751, %r774;
	mov.b32 	%r757, 8;
	// begin inline asm
	shfl.sync.down.b32 %r755, %r756, %r757, %r743, %r764;
	// end inline asm
	add.s32 	%r52, %r616, 8;
	setp.gt.s32 	%p125, %r52, %r743;
	selp.b32 	%r775, 0, %r755, %p125;
	add.s32 	%r761, %r756, %r775;
	mov.b32 	%r762, 16;
	// begin inline asm
	shfl.sync.down.b32 %r760, %r761, %r762, %r743, %r764;
	// end inline asm
	add.s32 	%r53, %r616, 16;
	setp.gt.s32 	%p126, %r53, %r743;
	selp.b32 	%r776, 0, %r760, %p126;
	add.s32 	%r965, %r761, %r776;
	add.s64 	%rd10, %rd18, 256;
	mov.b32 	%r963, 478;
$L__BB15_18:
	setp.ne.s32 	%p127, %r967, 101;
	mov.b32 	%r777, -1;
	vote.sync.all.pred 	%p128, %p127, %r777;
	not.pred 	%p129, %p128;
	@%p129 bra 	$L__BB15_23;
	shr.u32 	%r963, %r963, 1;
	mul.wide.s32 	%rd52, %r966, 8;
	add.s64 	%rd53, %rd10, %rd52;
	add.s64 	%rd51, %rd53, -256;
	// begin inline asm
	ld.relaxed.gpu.v2.u32 {%r967, %r968}, [%rd51];
	// end inline asm
	mov.u32 	%r969, %r963;
$L__BB15_20:
	setp.eq.s32 	%p133, %r967, 99;
	mov.b32 	%r785, -1;
	vote.sync.any.pred 	%p134, %p133, %r785;
	not.pred 	%p135, %p134;
	@%p135 bra 	$L__BB15_22;
	// begin inline asm
	nanosleep.u32 %r969;
	// end inline asm
	shr.u32 	%r969, %r969, 1;
	// begin inline asm
	ld.relaxed.gpu.v2.u32 {%r967, %r968}, [%rd51];
	// end inline asm
	bra.uni 	$L__BB15_20;
$L__BB15_22:
	setp.eq.s32 	%p136, %r967, 101;
	mov.b32 	%r811, -1;
	vote.sync.ballot.b32 	%r812, %p136, %r811;
	and.b32  	%r813, %r812, %r739;
	or.b32  	%r814, %r813, -2147483648;
	add.s32 	%r815, %r814, -1;
	not.b32 	%r816, %r814;
	and.b32  	%r817, %r816, %r815;
	popc.b32 	%r790, %r817;
	mov.b32 	%r789, 1;
	// begin inline asm
	shfl.sync.down.b32 %r787, %r968, %r789, %r790, %r811;
	// end inline asm
	setp.lt.s32 	%p138, %r616, %r790;
	selp.b32 	%r818, %r787, 0, %p138;
	add.s32 	%r793, %r818, %r968;
	mov.b32 	%r794, 2;
	// begin inline asm
	shfl.sync.down.b32 %r792, %r793, %r794, %r790, %r811;
	// end inline asm
	setp.gt.s32 	%p139, %r50, %r790;
	selp.b32 	%r819, 0, %r792, %p139;
	add.s32 	%r798, %r793, %r819;
	mov.b32 	%r799, 4;
	// begin inline asm
	shfl.sync.down.b32 %r797, %r798, %r799, %r790, %r811;
	// end inline asm
	setp.gt.s32 	%p140, %r51, %r790;
	selp.b32 	%r820, 0, %r797, %p140;
	add.s32 	%r803, %r798, %r820;
	mov.b32 	%r804, 8;
	// begin inline asm
	shfl.sync.down.b32 %r802, %r803, %r804, %r790, %r811;
	// end inline asm
	setp.gt.s32 	%p141, %r52, %r790;
	selp.b32 	%r821, 0, %r802, %p141;
	add.s32 	%r808, %r803, %r821;
	mov.b32 	%r809, 16;
	// begin inline asm
	shfl.sync.down.b32 %r807, %r808, %r809, %r790, %r811;
	// end inline asm
	setp.gt.s32 	%p142, %r53, %r790;
	selp.b32 	%r822, 0, %r807, %p142;
	add.s32 	%r823, %r822, %r965;
	add.s32 	%r965, %r823, %r808;
	add.s32 	%r966, %r966, -32;
	bra.uni 	$L__BB15_18;
$L__BB15_23:
	@%p116 bra 	$L__BB15_25;
	add.s32 	%r780, %r965, %r35;
	add.s64 	%rd50, %rd8, 256;
	mov.b32 	%r779, 101;
	// begin inline asm
	st.relaxed.gpu.v2.u32 [%rd50], {%r779, %r780};
	// end inline asm
	st.shared.u32 	[_ZZN3cub18CUB_300001_SM_10006detail4scan16DeviceScanKernelINS2_10policy_hubIiiimN4cuda3std3__44plusIvEEE10Policy1000EN6thrust24THRUST_300001_SM_1000_NS10device_ptrIiEESF_NS0_13ScanTileStateIiLb1EEES9_NS1_10InputValueIiPiEEmiLb0EiEEvT0_T1_T2_iT3_T4_T5_E12temp_storage+4], %r965;
	st.shared.u32 	[_ZZN3cub18CUB_300001_SM_10006detail4scan16DeviceScanKernelINS2_10policy_hubIiiimN4cuda3std3__44plusIvEEE10Policy1000EN6thrust24THRUST_300001_SM_1000_NS10device_ptrIiEESF_NS0_13ScanTileStateIiLb1EEES9_NS1_10InputValueIiPiEEmiLb0EiEEvT0_T1_T2_iT3_T4_T5_E12temp_storage+8], %r780;
$L__BB15_25:
	setp.ne.s32 	%p131, %r616, 0;
	mov.u32 	%r970, %r37;
	@%p131 bra 	$L__BB15_27;
	st.shared.u32 	[_ZZN3cub18CUB_300001_SM_10006detail4scan16DeviceScanKernelINS2_10policy_hubIiiimN4cuda3std3__44plusIvEEE10Policy1000EN6thrust24THRUST_300001_SM_1000_NS10device_ptrIiEESF_NS0_13ScanTileStateIiLb1EEES9_NS1_10InputValueIiPiEEmiLb0EiEEvT0_T1_T2_iT3_T4_T5_E12temp_storage+84], %r965;
	mov.u32 	%r970, %r965;
$L__BB15_27:
	bar.sync 	0;
	setp.eq.s32 	%p132, %r5, 0;
	ld.shared.u32 	%r781, [_ZZN3cub18CUB_300001_SM_10006detail4scan16DeviceScanKernelINS2_10policy_hubIiiimN4cuda3std3__44plusIvEEE10Policy1000EN6thrust24THRUST_300001_SM_1000_NS10device_ptrIiEESF_NS0_13ScanTileStateIiLb1EEES9_NS1_10InputValueIiPiEEmiLb0EiEEvT0_T1_T2_iT3_T4_T5_E12temp_storage+84];
	selp.b32 	%r782, 0, %r781, %p132;
	add.s32 	%r971, %r782, %r970;
$L__BB15_28:
	add.s32 	%r922, %r971, %r10;
	add.s32 	%r923, %r11, %r922;
	add.s32 	%r924, %r12, %r923;
	add.s32 	%r925, %r13, %r924;
	add.s32 	%r926, %r14, %r925;
	add.s32 	%r927, %r15, %r926;
	add.s32 	%r928, %r16, %r927;
	add.s32 	%r929, %r17, %r928;
	add.s32 	%r930, %r18, %r929;
	add.s32 	%r931, %r19, %r930;
	add.s32 	%r932, %r20, %r931;
	add.s32 	%r933, %r21, %r932;
	add.s32 	%r934, %r22, %r933;
	add.s32 	%r935, %r23, %r934;
	add.s32 	%r936, %r24, %r935;
	add.s32 	%r937, %r25, %r936;
	add.s32 	%r938, %r26, %r937;
	add.s32 	%r939, %r27, %r938;
	bar.sync 	0;
	st.shared.u32 	[%r9], %r971;
	st.shared.u32 	[%r9+4], %r922;
	st.shared.u32 	[%r9+8], %r923;
	st.shared.u32 	[%r9+12], %r924;
	st.shared.u32 	[%r9+16], %r925;
	st.shared.u32 	[%r9+20], %r926;
	st.shared.u32 	[%r9+24], %r927;
	st.shared.u32 	[%r9+28], %r928;
	st.shared.u32 	[%r9+32], %r929;
	st.shared.u32 	[%r9+36], %r930;
	st.shared.u32 	[%r9+40], %r931;
	st.shared.u32 	[%r9+44], %r932;
	st.shared.u32 	[%r9+48], %r933;
	st.shared.u32 	[%r9+52], %r934;
	st.shared.u32 	[%r9+56], %r935;
	st.shared.u32 	[%r9+60], %r936;
	st.shared.u32 	[%r9+64], %r937;
	st.shared.u32 	[%r9+68], %r938;
	st.shared.u32 	[%r9+72], %r939;
	bar.warp.sync 	-1;
	ld.shared.u32 	%r940, [%r8];
	ld.shared.u32 	%r941, [%r8+128];
	ld.shared.u32 	%r942, [%r8+256];
	ld.shared.u32 	%r943, [%r8+384];
	ld.shared.u32 	%r944, [%r8+512];
	ld.shared.u32 	%r945, [%r8+640];
	ld.shared.u32 	%r946, [%r8+768];
	ld.shared.u32 	%r947, [%r8+896];
	ld.shared.u32 	%r948, [%r8+1024];
	ld.shared.u32 	%r949, [%r8+1152];
	ld.shared.u32 	%r950, [%r8+1280];
	ld.shared.u32 	%r951, [%r8+1408];
	ld.shared.u32 	%r952, [%r8+1536];
	ld.shared.u32 	%r953, [%r8+1664];
	ld.shared.u32 	%r954, [%r8+1792];
	ld.shared.u32 	%r955, [%r8+1920];
	ld.shared.u32 	%r956, [%r8+2048];
	ld.shared.u32 	%r957, [%r8+2176];
	ld.shared.u32 	%r958, [%r8+2304];
	add.s64 	%rd58, %rd4, %rd43;
	st.global.u32 	[%rd58], %r940;
	st.global.u32 	[%rd58+128], %r941;
	st.global.u32 	[%rd58+256], %r942;
	st.global.u32 	[%rd58+384], %r943;
	st.global.u32 	[%rd58+512], %r944;
	st.global.u32 	[%rd58+640], %r945;
	st.global.u32 	[%rd58+768], %r946;
	st.global.u32 	[%rd58+896], %r947;
	st.global.u32 	[%rd58+1024], %r948;
	st.global.u32 	[%rd58+1152], %r949;
	st.global.u32 	[%rd58+1280], %r950;
	st.global.u32 	[%rd58+1408], %r951;
	st.global.u32 	[%rd58+1536], %r952;
	st.global.u32 	[%rd58+1664], %r953;
	st.global.u32 	[%rd58+1792], %r954;
	st.global.u32 	[%rd58+1920], %r955;
	st.global.u32 	[%rd58+2048], %r956;
	st.global.u32 	[%rd58+2176], %r957;
	st.global.u32 	[%rd58+2304], %r958;
	bra.uni 	$L__BB15_131;
$L__BB15_29:
	setp.eq.s64 	%p3, %rd6, 0;
	@%p3 bra 	$L__BB15_131;
	cvt.u32.u64 	%r75, %rd6;
	shl.b64 	%rd21, %rd5, 2;
	add.s64 	%rd22, %rd3, %rd21;
	mov.u32 	%r76, %tid.x;
	ld.global.u32 	%r990, [%rd22];
	and.b32  	%r209, %r76, 31;
	and.b32  	%r210, %r76, 992;
	mul.lo.s32 	%r211, %r210, 19;
	or.b32  	%r78, %r211, %r209;
	setp.ge.u32 	%p4, %r78, %r75;
	shl.b32 	%r212, %r78, 2;
	cvt.u64.u32 	%rd23, %r212;
	add.s64 	%rd12, %rd22, %rd23;
	mov.u32 	%r972, %r990;
	@%p4 bra 	$L__BB15_32;
	ld.global.u32 	%r972, [%rd12];
$L__BB15_32:
	add.s32 	%r213, %r78, 32;
	setp.ge.u32 	%p5, %r213, %r75;
	mov.u32 	%r973, %r990;
	@%p5 bra 	$L__BB15_34;
	ld.global.u32 	%r973, [%rd12+128];
$L__BB15_34:
	add.s32 	%r214, %r78, 64;
	setp.ge.u32 	%p6, %r214, %r75;
	mov.u32 	%r974, %r990;
	@%p6 bra 	$L__BB15_36;
	ld.global.u32 	%r974, [%rd12+256];
$L__BB15_36:
	add.s32 	%r215, %r78, 96;
	setp.ge.u32 	%p7, %r215, %r75;
	mov.u32 	%r975, %r990;
	@%p7 bra 	$L__BB15_38;
	ld.global.u32 	%r975, [%rd12+384];
$L__BB15_38:
	add.s32 	%r216, %r78, 128;
	setp.ge.u32 	%p8, %r216, %r75;
	mov.u32 	%r976, %r990;
	@%p8 bra 	$L__BB15_40;
	ld.global.u32 	%r976, [%rd12+512];
$L__BB15_40:
	add.s32 	%r217, %r78, 160;
	setp.ge.u32 	%p9, %r217, %r75;
	mov.u32 	%r977, %r990;
	@%p9 bra 	$L__BB15_42;
	ld.global.u32 	%r977, [%rd12+640];
$L__BB15_42:
	add.s32 	%r218, %r78, 192;
	setp.ge.u32 	%p10, %r218, %r75;
	mov.u32 	%r978, %r990;
	@%p10 bra 	$L__BB15_44;
	ld.global.u32 	%r978, [%rd12+768];
$L__BB15_44:
	add.s32 	%r219, %r78, 224;
	setp.ge.u32 	%p11, %r219, %r75;
	mov.u32 	%r979, %r990;
	@%p11 bra 	$L__BB15_46;
	ld.global.u32 	%r979, [%rd12+896];
$L__BB15_46:
	add.s32 	%r95, %r78, 256;
	setp.ge.u32 	%p12, %r95, %r75;
	mov.u32 	%r980, %r990;
	@%p12 bra 	$L__BB15_48;
	ld.global.u32 	%r980, [%rd12+1024];
$L__BB15_48:
	add.s32 	%r98, %r78, 288;
	setp.ge.u32 	%p13, %r98, %r75;
	mov.u32 	%r981, %r990;
	@%p13 bra 	$L__BB15_50;
	ld.global.u32 	%r981, [%rd12+1152];
$L__BB15_50:
	add.s32 	%r220, %r78, 320;
	setp.ge.u32 	%p14, %r220, %r75;
	mov.u32 	%r982, %r990;
	@%p14 bra 	$L__BB15_52;
	ld.global.u32 	%r982, [%rd12+1280];
$L__BB15_52:
	add.s32 	%r221, %r78, 352;
	setp.ge.u32 	%p15, %r221, %r75;
	mov.u32 	%r983, %r990;
	@%p15 bra 	$L__BB15_54;
	ld.global.u32 	%r983, [%rd12+1408];
$L__BB15_54:
	add.s32 	%r222, %r78, 384;
	setp.ge.u32 	%p16, %r222, %r75;
	mov.u32 	%r984, %r990;
	@%p16 bra 	$L__BB15_56;
	ld.global.u32 	%r984, [%rd12+1536];
$L__BB15_56:
	add.s32 	%r223, %r78, 416;
	setp.ge.u32 	%p17, %r223, %r75;
	mov.u32 	%r985, %r990;
	@%p17 bra 	$L__BB15_58;
	ld.global.u32 	%r985, [%rd12+1664];
$L__BB15_58:
	add.s32 	%r224, %r78, 448;
	setp.ge.u32 	%p18, %r224, %r75;
	mov.u32 	%r986, %r990;
	@%p18 bra 	$L__BB15_60;
	ld.global.u32 	%r986, [%rd12+1792];
$L__BB15_60:
	add.s32 	%r225, %r78, 480;
	setp.ge.u32 	%p19, %r225, %r75;
	mov.u32 	%r987, %r990;
	@%p19 bra 	$L__BB15_62;
	ld.global.u32 	%r987, [%rd12+1920];
$L__BB15_62:
	add.s32 	%r226, %r78, 512;
	setp.ge.u32 	%p20, %r226, %r75;
	mov.u32 	%r988, %r990;
	@%p20 bra 	$L__BB15_64;
	ld.global.u32 	%r988, [%rd12+2048];
$L__BB15_64:
	add.s32 	%r115, %r78, 544;
	setp.ge.u32 	%p21, %r115, %r75;
	mov.u32 	%r989, %r990;
	@%p21 bra 	$L__BB15_66;
	ld.global.u32 	%r989, [%rd12+2176];
$L__BB15_66:
	add.s32 	%r118, %r78, 576;
	setp.ge.u32 	%p22, %r118, %r75;
	@%p22 bra 	$L__BB15_68;
	ld.global.u32 	%r990, [%rd12+2304];
$L__BB15_68:
	// begin inline asm
	mov.u32 %r227, %laneid;
	// end inline asm
	shr.u32 	%r122, %r76, 5;
	mad.lo.s32 	%r228, %r122, 608, %r227;
	shl.b32 	%r229, %r228, 2;
	mov.u32 	%r230, _ZZN3cub18CUB_300001_SM_10006detail4scan16DeviceScanKernelINS2_10policy_hubIiiimN4cuda3std3__44plusIvEEE10Policy1000EN6thrust24THRUST_300001_SM_1000_NS10device_ptrIiEESF_NS0_13ScanTileStateIiLb1EEES9_NS1_10InputValueIiPiEEmiLb0EiEEvT0_T1_T2_iT3_T4_T5_E12temp_storage;
	add.s32 	%r123, %r230, %r229;
	st.shared.u32 	[%r123], %r972;
	st.shared.u32 	[%r123+128], %r973;
	st.shared.u32 	[%r123+256], %r974;
	st.shared.u32 	[%r123+384], %r975;
	st.shared.u32 	[%r123+512], %r976;
	st.shared.u32 	[%r123+640], %r977;
	st.shared.u32 	[%r123+768], %r978;
	st.shared.u32 	[%r123+896], %r979;
	st.shared.u32 	[%r123+1024], %r980;
	st.shared.u32 	[%r123+1152], %r981;
	st.shared.u32 	[%r123+1280], %r982;
	st.shared.u32 	[%r123+1408], %r983;
	st.shared.u32 	[%r123+1536], %r984;
	st.shared.u32 	[%r123+1664], %r985;
	st.shared.u32 	[%r123+1792], %r986;
	st.shared.u32 	[%r123+1920], %r987;
	st.shared.u32 	[%r123+2048], %r988;
	st.shared.u32 	[%r123+2176], %r989;
	st.shared.u32 	[%r123+2304], %r990;
	bar.warp.sync 	-1;
	mad.lo.s32 	%r124, %r227, 72, %r123;
	ld.shared.u32 	%r125, [%r124];
	ld.shared.u32 	%r126, [%r124+4];
	ld.shared.u32 	%r127, [%r124+8];
	ld.shared.u32 	%r128, [%r124+12];
	ld.shared.u32 	%r129, [%r124+16];
	ld.shared.u32 	%r130, [%r124+20];
	ld.shared.u32 	%r131, [%r124+24];
	ld.shared.u32 	%r132, [%r124+28];
	ld.shared.u32 	%r133, [%r124+32];
	ld.shared.u32 	%r134, [%r124+36];
	ld.shared.u32 	%r135, [%r124+40];
	ld.shared.u32 	%r136, [%r124+44];
	ld.shared.u32 	%r137, [%r124+48];
	ld.shared.u32 	%r138, [%r124+52];
	ld.shared.u32 	%r139, [%r124+56];
	ld.shared.u32 	%r140, [%r124+60];
	ld.shared.u32 	%r141, [%r124+64];
	ld.shared.u32 	%r142, [%r124+68];
	ld.shared.u32 	%r143, [%r124+72];
	bar.sync 	0;
	setp.ne.s32 	%p23, %r4, 0;
	@%p23 bra 	$L__BB15_72;
	add.s32 	%r456, %r126, %r125;
	add.s32 	%r457, %r127, %r456;
	add.s32 	%r458, %r128, %r457;
	add.s32 	%r459, %r129, %r458;
	add.s32 	%r460, %r130, %r459;
	add.s32 	%r461, %r131, %r460;
	add.s32 	%r462, %r132, %r461;
	add.s32 	%r463, %r133, %r462;
	add.s32 	%r464, %r134, %r463;
	add.s32 	%r465, %r135, %r464;
	add.s32 	%r466, %r136, %r465;
	add.s32 	%r467, %r137, %r466;
	add.s32 	%r468, %r138, %r467;
	add.s32 	%r469, %r139, %r468;
	add.s32 	%r470, %r140, %r469;
	add.s32 	%r471, %r141, %r470;
	add.s32 	%r472, %r142, %r471;
	add.s32 	%r430, %r143, %r472;
	mov.b32 	%r428, 1;
	mov.b32 	%r453, 0;
	mov.b32 	%r455, -1;
	// begin inline asm
	{  .reg .s32 r0;  .reg .pred p;  shfl.sync.up.b32 r0|p, %r430, %r428, %r453, %r455;  @p add.s32 r0, r0, %r430;  mov.s32 %r426, r0;}
	// end inline asm
	mov.b32 	%r434, 2;
	// begin inline asm
	{  .reg .s32 r0;  .reg .pred p;  shfl.sync.up.b32 r0|p, %r426, %r434, %r453, %r455;  @p add.s32 r0, r0, %r426;  mov.s32 %r432, r0;}
	// end inline asm
	mov.b32 	%r440, 4;
	// begin inline asm
	{  .reg .s32 r0;  .reg .pred p;  shfl.sync.up.b32 r0|p, %r432, %r440, %r453, %r455;  @p add.s32 r0, r0, %r432;  mov.s32 %r438, r0;}
	// end inline asm
	mov.b32 	%r446, 8;
	// begin inline asm
	{  .reg .s32 r0;  .reg .pred p;  shfl.sync.up.b32 r0|p, %r438, %r446, %r453, %r455;  @p add.s32 r0, r0, %r438;  mov.s32 %r444, r0;}
	// end inline asm
	mov.b32 	%r452, 16;
	// begin inline asm
	{  .reg .s32 r0;  .reg .pred p;  shfl.sync.up.b32 r0|p, %r444, %r452, %r453, %r455;  @p add.s32 r0, r0, %r444;  mov.s32 %r450, r0;}
	// end inline asm
	setp.ne.s32 	%p66, %r227, 31;
	@%p66 bra 	$L__BB15_71;
	shl.b32 	%r473, %r122, 2;
	mov.u32 	%r474, _ZZN3cub18CUB_300001_SM_10006detail4scan16DeviceScanKernelINS2_10policy_hubIiiimN4cuda3std3__44plusIvEEE10Policy1000EN6thrust24THRUST_300001_SM_1000_NS10device_ptrIiEESF_NS0_13ScanTileStateIiLb1EEES9_NS1_10InputValueIiPiEEmiLb0EiEEvT0_T1_T2_iT3_T4_T5_E12temp_storage;
	add.s32 	%r475, %r474, %r473;
	st.shared.u32 	[%r475+16], %r450;
$L__BB15_71:
	bar.sync 	0;
	ld.shared.v4.u32 	{%r476, %r477, %r478, %r479}, [_ZZN3cub18CUB_300001_SM_10006detail4scan16DeviceScanKernelINS2_10policy_hubIiiimN4cuda3std3__44plusIvEEE10Policy1000EN6thrust24THRUST_300001_SM_1000_NS10device_ptrIiEESF_NS0_13ScanTileStateIiLb1EEES9_NS1_10InputValueIiPiEEmiLb0EiEEvT0_T1_T2_iT3_T4_T5_E12temp_storage+16];
	add.s32 	%r480, %r477, %r476;
	setp.eq.s32 	%p67, %r122, 2;
	selp.b32 	%r481, %r480, %r476, %p67;
	add.s32 	%r482, %r480, %r478;
	setp.eq.s32 	%p68, %r122, 3;
	selp.b32 	%r483, %r482, %r481, %p68;
	add.s32 	%r484, %r482, %r479;
	setp.eq.s32 	%p69, %r122, 4;
	selp.b32 	%r485, %r484, %r483, %p69;
	ld.shared.v4.u32 	{%r486, %r487, %r488, %r489}, [_ZZN3cub18CUB_300001_SM_10006detail4scan16DeviceScanKernelINS2_10policy_hubIiiimN4cuda3std3__44plusIvEEE10Policy1000EN6thrust24THRUST_300001_SM_1000_NS10device_ptrIiEESF_NS0_13ScanTileStateIiLb1EEES9_NS1_10InputValueIiPiEEmiLb0EiEEvT0_T1_T2_iT3_T4_T5_E12temp_storage+32];
	add.s32 	%r490, %r484, %r486;
	setp.eq.s32 	%p70, %r122, 5;
	selp.b32 	%r491, %r490, %r485, %p70;
	add.s32 	%r492, %r490, %r487;
	setp.eq.s32 	%p71, %r122, 6;
	selp.b32 	%r493, %r492, %r491, %p71;
	add.s32 	%r494, %r492, %r488;
	setp.eq.s32 	%p72, %r122, 7;
	selp.b32 	%r495, %r494, %r493, %p72;
	add.s32 	%r496, %r494, %r489;
	setp.eq.s32 	%p73, %r122, 8;
	selp.b32 	%r497, %r496, %r495, %p73;
	ld.shared.v4.u32 	{%r498, %r499, %r500, %r501}, [_ZZN3cub18CUB_300001_SM_10006detail4scan16DeviceScanKernelINS2_10policy_hubIiiimN4cuda3std3__44plusIvEEE10Policy1000EN6thrust24THRUST_300001_SM_1000_NS10device_ptrIiEESF_NS0_13ScanTileStateIiLb1EEES9_NS1_10InputValueIiPiEEmiLb0EiEEvT0_T1_T2_iT3_T4_T5_E12temp_storage+48];
	add.s32 	%r502, %r496, %r498;
	setp.eq.s32 	%p74, %r122, 9;
	selp.b32 	%r503, %r502, %r497, %p74;
	add.s32 	%r504, %r502, %r499;
	setp.eq.s32 	%p75, %r122, 10;
	selp.b32 	%r505, %r504, %r503, %p75;
	add.s32 	%r506, %r504, %r500;
	setp.eq.s32 	%p76, %r122, 11;
	selp.b32 	%r507, %r506, %r505, %p76;
	add.s32 	%r508, %r506, %r501;
	setp.eq.s32 	%p77, %r122, 12;
	selp.b32 	%r509, %r508, %r507, %p77;
	setp.lt.u32 	%p78, %r76, 32;
	selp.b32 	%r510, 0, %r509, %p78;
	setp.eq.s32 	%p79, %r227, 0;
	sub.s32 	%r511, %r450, %r430;
	selp.b32 	%r512, 0, %r511, %p79;
	add.s32 	%r513, %r512, %r959;
	add.s32 	%r1002, %r513, %r510;
	bra.uni 	$L__BB15_91;
$L__BB15_72:
	add.s32 	%r261, %r126, %r125;
	add.s32 	%r262, %r127, %r261;
	add.s32 	%r263, %r128, %r262;
	add.s32 	%r264, %r129, %r263;
	add.s32 	%r265, %r130, %r264;
	add.s32 	%r266, %r131, %r265;
	add.s32 	%r267, %r132, %r266;
	add.s32 	%r268, %r133, %r267;
	add.s32 	%r269, %r134, %r268;
	add.s32 	%r270, %r135, %r269;
	add.s32 	%r271, %r136, %r270;
	add.s32 	%r272, %r137, %r271;
	add.s32 	%r273, %r138, %r272;
	add.s32 	%r274, %r139, %r273;
	add.s32 	%r275, %r140, %r274;
	add.s32 	%r276, %r141, %r275;
	add.s32 	%r277, %r142, %r276;
	add.s32 	%r235, %r143, %r277;
	mov.b32 	%r233, 1;
	mov.b32 	%r258, 0;
	mov.b32 	%r260, -1;
	// begin inline asm
	{  .reg .s32 r0;  .reg .pred p;  shfl.sync.up.b32 r0|p, %r235, %r233, %r258, %r260;  @p add.s32 r0, r0, %r235;  mov.s32 %r231, r0;}
	// end inline asm
	mov.b32 	%r239, 2;
	// begin inline asm
	{  .reg .s32 r0;  .reg .pred p;  shfl.sync.up.b32 r0|p, %r231, %r239, %r258, %r260;  @p add.s32 r0, r0, %r231;  mov.s32 %r237, r0;}
	// end inline asm
	mov.b32 	%r245, 4;
	// begin inline asm
	{  .reg .s32 r0;  .reg .pred p;  shfl.sync.up.b32 r0|p, %r237, %r245, %r258, %r260;  @p add.s32 r0, r0, %r237;  mov.s32 %r243, r0;}
	// end inline asm
	mov.b32 	%r251, 8;
	// begin inline asm
	{  .reg .s32 r0;  .reg .pred p;  shfl.sync.up.b32 r0|p, %r243, %r251, %r258, %r260;  @p add.s32 r0, r0, %r243;  mov.s32 %r249, r0;}
	// end inline asm
	mov.b32 	%r257, 16;
	// begin inline asm
	{  .reg .s32 r0;  .reg .pred p;  shfl.sync.up.b32 r0|p, %r249, %r257, %r258, %r260;  @p add.s32 r0, r0, %r249;  mov.s32 %r255, r0;}
	// end inline asm
	setp.ne.s32 	%p24, %r227, 31;
	@%p24 bra 	$L__BB15_74;
	shl.b32 	%r278, %r122, 2;
	mov.u32 	%r279, _ZZN3cub18CUB_300001_SM_10006detail4scan16DeviceScanKernelINS2_10policy_hubIiiimN4cuda3std3__44plusIvEEE10Policy1000EN6thrust24THRUST_300001_SM_1000_NS10device_ptrIiEESF_NS0_13ScanTileStateIiLb1EEES9_NS1_10InputValueIiPiEEmiLb0EiEEvT0_T1_T2_iT3_T4_T5_E12temp_storage;
	add.s32 	%r280, %r279, %r278;
	st.shared.u32 	[%r280+16], %r255;
$L__BB15_74:
	sub.s32 	%r281, %r255, %r235;
	bar.sync 	0;
	ld.shared.v4.u32 	{%r282, %r283, %r284, %r285}, [_ZZN3cub18CUB_300001_SM_10006detail4scan16DeviceScanKernelINS2_10policy_hubIiiimN4cuda3std3__44plusIvEEE10Policy1000EN6thrust24THRUST_300001_SM_1000_NS10device_ptrIiEESF_NS0_13ScanTileStateIiLb1EEES9_NS1_10InputValueIiPiEEmiLb0EiEEvT0_T1_T2_iT3_T4_T5_E12temp_storage+16];
	add.s32 	%r286, %r283, %r282;
	setp.eq.s32 	%p25, %r122, 2;
	selp.b32 	%r287, %r286, %r282, %p25;
	add.s32 	%r288, %r286, %r284;
	setp.eq.s32 	%p26, %r122, 3;
	selp.b32 	%r289, %r288, %r287, %p26;
	add.s32 	%r290, %r288, %r285;
	setp.eq.s32 	%p27, %r122, 4;
	selp.b32 	%r291, %r290, %r289, %p27;
	ld.shared.v4.u32 	{%r292, %r293, %r294, %r295}, [_ZZN3cub18CUB_300001_SM_10006detail4scan16DeviceScanKernelINS2_10policy_hubIiiimN4cuda3std3__44plusIvEEE10Policy1000EN6thrust24THRUST_300001_SM_1000_NS10device_ptrIiEESF_NS0_13ScanTileStateIiLb1EEES9_NS1_10InputValueIiPiEEmiLb0EiEEvT0_T1_T2_iT3_T4_T5_E12temp_storage+32];
	add.s32 	%r296, %r290, %r292;
	setp.eq.s32 	%p28, %r122, 5;
	selp.b32 	%r297, %r296, %r291, %p28;
	add.s32 	%r298, %r296, %r293;
	setp.eq.s32 	%p29, %r122, 6;
	selp.b32 	%r299, %r298, %r297, %p29;
	add.s32 	%r300, %r298, %r294;
	setp.eq.s32 	%p30, %r122, 7;
	selp.b32 	%r301, %r300, %r299, %p30;
	add.s32 	%r302, %r300, %r295;
	setp.eq.s32 	%p31, %r122, 8;
	selp.b32 	%r303, %r302, %r301, %p31;
	ld.shared.v4.u32 	{%r304, %r305, %r306, %r307}, [_ZZN3cub18CUB_300001_SM_10006detail4scan16DeviceScanKernelINS2_10policy_hubIiiimN4cuda3std3__44plusIvEEE10Policy1000EN6thrust24THRUST_300001_SM_1000_NS10device_ptrIiEESF_NS0_13ScanTileStateIiLb1EEES9_NS1_10InputValueIiPiEEmiLb0EiEEvT0_T1_T2_iT3_T4_T5_E12temp_storage+48];
	add.s32 	%r308, %r302, %r304;
	setp.eq.s32 	%p32, %r122, 9;
	selp.b32 	%r309, %r308, %r303, %p32;
	add.s32 	%r310, %r308, %r305;
	setp.eq.s32 	%p33, %r122, 10;
	selp.b32 	%r311, %r310, %r309, %p33;
	add.s32 	%r312, %r310, %r306;
	setp.eq.s32 	%p34, %r122, 11;
	selp.b32 	%r313, %r312, %r311, %p34;
	add.s32 	%r314, %r312, %r307;
	setp.eq.s32 	%p35, %r122, 12;
	selp.b32 	%r315, %r314, %r313, %p35;
	ld.shared.u32 	%r316, [_ZZN3cub18CUB_300001_SM_10006detail4scan16DeviceScanKernelINS2_10policy_hubIiiimN4cuda3std3__44plusIvEEE10Policy1000EN6thrust24THRUST_300001_SM_1000_NS10device_ptrIiEESF_NS0_13ScanTileStateIiLb1EEES9_NS1_10InputValueIiPiEEmiLb0EiEEvT0_T1_T2_iT3_T4_T5_E12temp_storage+64];
	add.s32 	%r149, %r314, %r316;
	setp.gt.u32 	%p36, %r76, 31;
	setp.lt.u32 	%p37, %r76, 32;
	setp.eq.s32 	%p38, %r227, 0;
	selp.b32 	%r317, 0, %r281, %p38;
	add.s32 	%r1001, %r315, %r317;
	selp.b32 	%r151, %r281, %r1001, %p37;
	@%p36 bra 	$L__BB15_90;
	setp.ne.s32 	%p39, %r76, 0;
	mul.wide.s32 	%rd24, %r4, 8;
	add.s64 	%rd13, %rd18, %rd24;
	@%p39 bra 	$L__BB15_77;
	st.shared.u32 	[_ZZN3cub18CUB_300001_SM_10006detail4scan16DeviceScanKernelINS2_10policy_hubIiiimN4cuda3std3__44plusIvEEE10Policy1000EN6thrust24THRUST_300001_SM_1000_NS10device_ptrIiEESF_NS0_13ScanTileStateIiLb1EEES9_NS1_10InputValueIiPiEEmiLb0EiEEvT0_T1_T2_iT3_T4_T5_E12temp_storage+12], %r149;
	add.s64 	%rd25, %rd13, 256;
	mov.b32 	%r318, 100;
	// begin inline asm
	st.relaxed.gpu.v2.u32 [%rd25], {%r318, %r149};
	// end inline asm
$L__BB15_77:
	not.b32 	%r324, %r76;
	add.s32 	%r997, %r4, %r324;
	mov.b32 	%r320, 550;
	// begin inline asm
	nanosleep.u32 %r320;
	// end inline asm
	mul.wide.s32 	%rd27, %r997, 8;
	add.s64 	%rd28, %rd18, %rd27;
	add.s64 	%rd26, %rd28, 256;
	// begin inline asm
	ld.relaxed.gpu.v2.u32 {%r998, %r992}, [%rd26];
	// end inline asm
	mov.b32 	%r993, 478;
$L__BB15_78:
	setp.eq.s32 	%p40, %r998, 99;
	mov.b32 	%r325, -1;
	vote.sync.any.pred 	%p41, %p40, %r325;
	not.pred 	%p42, %p41;
	@%p42 bra 	$L__BB15_80;
	// begin inline asm
	nanosleep.u32 %r993;
	// end inline asm
	shr.u32 	%r993, %r993, 1;
	// begin inline asm
	ld.relaxed.gpu.v2.u32 {%r998, %r992}, [%rd26];
	// end inline asm
	bra.uni 	$L__BB15_78;
$L__BB15_80:
	setp.eq.s32 	%p43, %r998, 101;
	mov.b32 	%r352, -1;
	vote.sync.ballot.b32 	%r354, %p43, %r352;
	// begin inline asm
	mov.u32 %r327, %lanemask_ge;
	// end inline asm
	and.b32  	%r355, %r354, %r327;
	or.b32  	%r356, %r355, -2147483648;
	add.s32 	%r357, %r356, -1;
	not.b32 	%r358, %r356;
	and.b32  	%r359, %r358, %r357;
	popc.b32 	%r331, %r359;
	mov.b32 	%r330, 1;
	// begin inline asm
	shfl.sync.down.b32 %r328, %r992, %r330, %r331, %r352;
	// end inline asm
	setp.lt.s32 	%p45, %r227, %r331;
	selp.b32 	%r360, %r328, 0, %p45;
	add.s32 	%r334, %r360, %r992;
	mov.b32 	%r335, 2;
	// begin inline asm
	shfl.sync.down.b32 %r333, %r334, %r335, %r331, %r352;
	// end inline asm
	add.s32 	%r361, %r227, 2;
	setp.gt.s32 	%p46, %r361, %r331;
	selp.b32 	%r362, 0, %r333, %p46;
	add.s32 	%r339, %r334, %r362;
	mov.b32 	%r340, 4;
	// begin inline asm
	shfl.sync.down.b32 %r338, %r339, %r340, %r331, %r352;
	// end inline asm
	add.s32 	%r363, %r227, 4;
	setp.gt.s32 	%p47, %r363, %r331;
	selp.b32 	%r364, 0, %r338, %p47;
	add.s32 	%r344, %r339, %r364;
	mov.b32 	%r345, 8;
	// begin inline asm
	shfl.sync.down.b32 %r343, %r344, %r345, %r331, %r352;
	// end inline asm
	add.s32 	%r365, %r227, 8;
	setp.gt.s32 	%p48, %r365, %r331;
	selp.b32 	%r366, 0, %r343, %p48;
	add.s32 	%r349, %r344, %r366;
	mov.b32 	%r350, 16;
	// begin inline asm
	shfl.sync.down.b32 %r348, %r349, %r350, %r331, %r352;
	// end inline asm
	add.s32 	%r367, %r227, 16;
	setp.gt.s32 	%p49, %r367, %r331;
	selp.b32 	%r368, 0, %r348, %p49;
	add.s32 	%r994, %r349, %r368;
	add.s64 	%rd14, %rd18, 256;
	mov.b32 	%r995, 478;
$L__BB15_81:
	setp.ne.s32 	%p50, %r998, 101;
	mov.b32 	%r369, -1;
	vote.sync.all.pred 	%p51, %p50, %r369;
	not.pred 	%p52, %p51;
	@%p52 bra 	$L__BB15_86;
	shr.u32 	%r995, %r995, 1;
	mul.wide.s32 	%rd31, %r997, 8;
	add.s64 	%rd32, %rd14, %rd31;
	add.s64 	%rd30, %rd32, -256;
	// begin inline asm
	ld.relaxed.gpu.v2.u32 {%r998, %r999}, [%rd30];
	// end inline asm
	mov.u32 	%r1000, %r995;
$L__BB15_83:
	setp.eq.s32 	%p56, %r998, 99;
	mov.b32 	%r377, -1;
	vote.sync.any.pred 	%p57, %p56, %r377;
	not.pred 	%p58, %p57;
	@%p58 bra 	$L__BB15_85;
	// begin inline asm
	nanosleep.u32 %r1000;
	// end inline asm
	shr.u32 	%r1000, %r1000, 1;
	// begin inline asm
	ld.relaxed.gpu.v2.u32 {%r998, %r999}, [%rd30];
	// end inline asm
	bra.uni 	$L__BB15_83;
$L__BB15_85:
	setp.eq.s32 	%p59, %r998, 101;
	mov.b32 	%r403, -1;
	vote.sync.ballot.b32 	%r404, %p59, %r403;
	and.b32  	%r405, %r404, %r327;
	or.b32  	%r406, %r405, -2147483648;
	add.s32 	%r407, %r406, -1;
	not.b32 	%r408, %r406;
	and.b32  	%r409, %r408, %r407;
	popc.b32 	%r382, %r409;
	mov.b32 	%r381, 1;
	// begin inline asm
	shfl.sync.down.b32 %r379, %r999, %r381, %r382, %r403;
	// end inline asm
	setp.lt.s32 	%p61, %r227, %r382;
	selp.b32 	%r410, %r379, 0, %p61;
	add.s32 	%r385, %r410, %r999;
	mov.b32 	%r386, 2;
	// begin inline asm
	shfl.sync.down.b32 %r384, %r385, %r386, %r382, %r403;
	// end inline asm
	add.s32 	%r411, %r227, 2;
	setp.gt.s32 	%p62, %r411, %r382;
	selp.b32 	%r412, 0, %r384, %p62;
	add.s32 	%r390, %r385, %r412;
	mov.b32 	%r391, 4;
	// begin inline asm
	shfl.sync.down.b32 %r389, %r390, %r391, %r382, %r403;
	// end inline asm
	add.s32 	%r413, %r227, 4;
	setp.gt.s32 	%p63, %r413, %r382;
	selp.b32 	%r414, 0, %r389, %p63;
	add.s32 	%r395, %r390, %r414;
	mov.b32 	%r396, 8;
	// begin inline asm
	shfl.sync.down.b32 %r394, %r395, %r396, %r382, %r403;
	// end inline asm
	add.s32 	%r415, %r227, 8;
	setp.gt.s32 	%p64, %r415, %r382;
	selp.b32 	%r416, 0, %r394, %p64;
	add.s32 	%r400, %r395, %r416;
	mov.b32 	%r401, 16;
	// begin inline asm
	shfl.sync.down.b32 %r399, %r400, %r401, %r382, %r403;
	// end inline asm
	add.s32 	%r417, %r227, 16;
	setp.gt.s32 	%p65, %r417, %r382;
	selp.b32 	%r418, 0, %r399, %p65;
	add.s32 	%r419, %r418, %r994;
	add.s32 	%r994, %r419, %r400;
	add.s32 	%r997, %r997, -32;
	bra.uni 	$L__BB15_81;
$L__BB15_86:
	@%p39 bra 	$L__BB15_88;
	add.s32 	%r372, %r994, %r149;
	add.s64 	%rd29, %rd13, 256;
	mov.b32 	%r371, 101;
	// begin inline asm
	st.relaxed.gpu.v2.u32 [%rd29], {%r371, %r372};
	// end inline asm
	st.shared.u32 	[_ZZN3cub18CUB_300001_SM_10006detail4scan16DeviceScanKernelINS2_10policy_hubIiiimN4cuda3std3__44plusIvEEE10Policy1000EN6thrust24THRUST_300001_SM_1000_NS10device_ptrIiEESF_NS0_13ScanTileStateIiLb1EEES9_NS1_10InputValueIiPiEEmiLb0EiEEvT0_T1_T2_iT3_T4_T5_E12temp_storage+4], %r994;
	st.shared.u32 	[_ZZN3cub18CUB_300001_SM_10006detail4scan16DeviceScanKernelINS2_10policy_hubIiiimN4cuda3std3__44plusIvEEE10Policy1000EN6thrust24THRUST_300001_SM_1000_NS10device_ptrIiEESF_NS0_13ScanTileStateIiLb1EEES9_NS1_10InputValueIiPiEEmiLb0EiEEvT0_T1_T2_iT3_T4_T5_E12temp_storage+8], %r372;
$L__BB15_88:
	setp.ne.s32 	%p54, %r227, 0;
	mov.u32 	%r1001, %r151;
	@%p54 bra 	$L__BB15_90;
	st.shared.u32 	[_ZZN3cub18CUB_300001_SM_10006detail4scan16DeviceScanKernelINS2_10policy_hubIiiimN4cuda3std3__44plusIvEEE10Policy1000EN6thrust24THRUST_300001_SM_1000_NS10device_ptrIiEESF_NS0_13ScanTileStateIiLb1EEES9_NS1_10InputValueIiPiEEmiLb0EiEEvT0_T1_T2_iT3_T4_T5_E12temp_storage+84], %r994;
	mov.u32 	%r1001, %r994;
$L__BB15_90:
	bar.sync 	0;
	setp.eq.s32 	%p55, %r76, 0;
	ld.shared.u32 	%r373, [_ZZN3cub18CUB_300001_SM_10006detail4scan16DeviceScanKernelINS2_10policy_hubIiiimN4cuda3std3__44plusIvEEE10Policy1000EN6thrust24THRUST_300001_SM_1000_NS10device_ptrIiEESF_NS0_13ScanTileStateIiLb1EEES9_NS1_10InputValueIiPiEEmiLb0EiEEvT0_T1_T2_iT3_T4_T5_E12temp_storage+84];
	selp.b32 	%r374, 0, %r373, %p55;
	add.s32 	%r1002, %r374, %r1001;
$L__BB15_91:
	add.s32 	%r514, %r1002, %r125;
	add.s32 	%r515, %r126, %r514;
	add.s32 	%r516, %r127, %r515;
	add.s32 	%r517, %r128, %r516;
	add.s32 	%r518, %r129, %r517;
	add.s32 	%r519, %r130, %r518;
	add.s32 	%r520, %r131, %r519;
	add.s32 	%r521, %r132, %r520;
	add.s32 	%r522, %r133, %r521;
	add.s32 	%r523, %r134, %r522;
	add.s32 	%r524, %r135, %r523;
	add.s32 	%r525, %r136, %r524;
	add.s32 	%r526, %r137, %r525;
	add.s32 	%r527, %r138, %r526;
	add.s32 	%r528, %r139, %r527;
	add.s32 	%r529, %r140, %r528;
	add.s32 	%r530, %r141, %r529;
	add.s32 	%r531, %r142, %r530;
	bar.sync 	0;
	st.shared.u32 	[%r124], %r1002;
	st.shared.u32 	[%r124+4], %r514;
	st.shared.u32 	[%r124+8], %r515;
	st.shared.u32 	[%r124+12], %r516;
	st.shared.u32 	[%r124+16], %r517;
	st.shared.u32 	[%r124+20], %r518;
	st.shared.u32 	[%r124+24], %r519;
	st.shared.u32 	[%r124+28], %r520;
	st.shared.u32 	[%r124+32], %r521;
	st.shared.u32 	[%r124+36], %r522;
	st.shared.u32 	[%r124+40], %r523;
	st.shared.u32 	[%r124+44], %r524;
	st.shared.u32 	[%r124+48], %r525;
	st.shared.u32 	[%r124+52], %r526;
	st.shared.u32 	[%r124+56], %r527;
	st.shared.u32 	[%r124+60], %r528;
	st.shared.u32 	[%r124+64], %r529;
	st.shared.u32 	[%r124+68], %r530;
	st.shared.u32 	[%r124+72], %r531;
	bar.warp.sync 	-1;
	ld.shared.u32 	%r185, [%r123];
	ld.shared.u32 	%r186, [%r123+128];
	ld.shared.u32 	%r187, [%r123+256];
	ld.shared.u32 	%r188, [%r123+384];
	ld.shared.u32 	%r189, [%r123+512];
	ld.shared.u32 	%r190, [%r123+640];
	ld.shared.u32 	%r191, [%r123+768];
	ld.shared.u32 	%r192, [%r123+896];
	ld.shared.u32 	%r193, [%r123+1024];
	ld.shared.u32 	%r194, [%r123+1152];
	ld.shared.u32 	%r195, [%r123+1280];
	ld.shared.u32 	%r196, [%r123+1408];
	ld.shared.u32 	%r197, [%r123+1536];
	ld.shared.u32 	%r198, [%r123+1664];
	ld.shared.u32 	%r199, [%r123+1792];
	ld.shared.u32 	%r200, [%r123+1920];
	ld.shared.u32 	%r201, [%r123+2048];
	ld.shared.u32 	%r202, [%r123+2176];
	ld.shared.u32 	%r203, [%r123+2304];
	setp.ne.s32 	%p80, %r76, 0;
	@%p80 bra 	$L__BB15_93;
	st.volatile.shared.u32 	[_ZZN3cub18CUB_300001_SM_10006detail4scan16DeviceScanKernelINS2_10policy_hubIiiimN4cuda3std3__44plusIvEEE10Policy1000EN6thrust24THRUST_300001_SM_1000_NS10device_ptrIiEESF_NS0_13ScanTileStateIiLb1EEES9_NS1_10InputValueIiPiEEmiLb0EiEEvT0_T1_T2_iT3_T4_T5_E12temp_storage+31616], %r75;
$L__BB15_93:
	bar.sync 	0;
	ld.volatile.shared.u32 	%r204, [_ZZN3cub18CUB_300001_SM_10006detail4scan16DeviceScanKernelINS2_10policy_hubIiiimN4cuda3std3__44plusIvEEE10Policy1000EN6thrust24THRUST_300001_SM_1000_NS10device_ptrIiEESF_NS0_13ScanTileStateIiLb1EEES9_NS1_10InputValueIiPiEEmiLb0EiEEvT0_T1_T2_iT3_T4_T5_E12temp_storage+31616];
	cvt.u64.u32 	%rd39, %r78;
	add.s64 	%rd40, %rd5, %rd39;
	setp.ge.s32 	%p81, %r78, %r204;
	shl.b64 	%rd41, %rd40, 2;
	add.s64 	%rd15, %rd4, %rd41;
	@%p81 bra 	$L__BB15_95;
	st.global.u32 	[%rd15], %r185;
$L__BB15_95:
	mov.u32 	%r532, %tid.x;
	and.b32  	%r533, %r532, 992;
	mul.lo.s32 	%r534, %r533, 19;
	and.b32  	%r535, %r532, 31;
	or.b32  	%r536, %r534, %r535;
	add.s32 	%r537, %r536, 32;
	setp.ge.s32 	%p82, %r537, %r204;
	@%p82 bra 	$L__BB15_97;
	st.global.u32 	[%rd15+128], %r186;
$L__BB15_97:
	add.s32 	%r543, %r536, 64;
	setp.ge.s32 	%p83, %r543, %r204;
	@%p83 bra 	$L__BB15_99;
	st.global.u32 	[%rd15+256], %r187;
$L__BB15_99:
	add.s32 	%r549, %r536, 96;
	setp.ge.s32 	%p84, %r549, %r204;
	@%p84 bra 	$L__BB15_101;
	st.global.u32 	[%rd15+384], %r188;
$L__BB15_101:
	add.s32 	%r555, %r536, 128;
	setp.ge.s32 	%p85, %r555, %r204;
	@%p85 bra 	$L__BB15_103;
	st.global.u32 	[%rd15+512], %r189;
$L__BB15_103:
	add.s32 	%r561, %r536, 160;
	setp.ge.s32 	%p86, %r561, %r204;
	@%p86 bra 	$L__BB15_105;
	st.global.u32 	[%rd15+640], %r190;
$L__BB15_105:
	add.s32 	%r567, %r536, 192;
	setp.ge.s32 	%p87, %r567, %r204;
	@%p87 bra 	$L__BB15_107;
	st.global.u32 	[%rd15+768], %r191;
$L__BB15_107:
	add.s32 	%r573, %r536, 224;
	setp.ge.s32 	%p88, %r573, %r204;
	@%p88 bra 	$L__BB15_109;
	st.global.u32 	[%rd15+896], %r192;
$L__BB15_109:
	setp.ge.s32 	%p89, %r95, %r204;
	@%p89 bra 	$L__BB15_111;
	st.global.u32 	[%rd15+1024], %r193;
$L__BB15_111:
	setp.ge.s32 	%p90, %r98, %r204;
	@%p90 bra 	$L__BB15_113;
	st.global.u32 	[%rd15+1152], %r194;
$L__BB15_113:
	add.s32 	%r579, %r536, 320;
	setp.ge.s32 	%p91, %r579, %r204;
	@%p91 bra 	$L__BB15_115;
	st.global.u32 	[%rd15+1280], %r195;
$L__BB15_115:
	add.s32 	%r585, %r536, 352;
	setp.ge.s32 	%p92, %r585, %r204;
	@%p92 bra 	$L__BB15_117;
	st.global.u32 	[%rd15+1408], %r196;
$L__BB15_117:
	add.s32 	%r591, %r536, 384;
	setp.ge.s32 	%p93, %r591, %r204;
	@%p93 bra 	$L__BB15_119;
	st.global.u32 	[%rd15+1536], %r197;
$L__BB15_119:
	add.s32 	%r597, %r536, 416;
	setp.ge.s32 	%p94, %r597, %r204;
	@%p94 bra 	$L__BB15_121;
	st.global.u32 	[%rd15+1664], %r198;
$L__BB15_121:
	add.s32 	%r603, %r536, 448;
	setp.ge.s32 	%p95, %r603, %r204;
	@%p95 bra 	$L__BB15_123;
	st.global.u32 	[%rd15+1792], %r199;
$L__BB15_123:
	add.s32 	%r609, %r536, 480;
	setp.ge.s32 	%p96, %r609, %r204;
	@%p96 bra 	$L__BB15_125;
	st.global.u32 	[%rd15+1920], %r200;
$L__BB15_125:
	add.s32 	%r615, %r536, 512;
	setp.ge.s32 	%p97, %r615, %r204;
	@%p97 bra 	$L__BB15_127;
	st.global.u32 	[%rd15+2048], %r201;
$L__BB15_127:
	setp.ge.s32 	%p98, %r115, %r204;
	@%p98 bra 	$L__BB15_129;
	st.global.u32 	[%rd15+2176], %r202;
$L__BB15_129:
	setp.ge.s32 	%p99, %r118, %r204;
	@%p99 bra 	$L__BB15_131;
	st.global.u32 	[%rd15+2304], %r203;
$L__BB15_131:
	ret;

}


// ===== COMPILED SASS (sm_100) =====

	.target	sm_100

	.elftype	@"ET_EXEC"


//--------------------- .note.nv.tkinfo           --------------------------
	.section	.note.nv.tkinfo,"",@"SHT_NOTE"
	.sectionflags	@"SHF_NOTE_NV_TKINFO"
	.tkinfo
        /*0018*/ 	.word	0x00000002
        /*0030*/ 	.string	""
        /*0030*/ 	.string	"ptxas"
        /*0030*/ 	.string	"Cuda compilation tools, release 13.0, V13.0.88"
        /*0030*/ 	.string	"Build cuda_13.0.r13.0/compiler.36424714_0"
        /*0030*/ 	.string	"-arch sm_100 -m 64 "



//--------------------- .note.nv.cuinfo           --------------------------
	.section	.note.nv.cuinfo,"",@"SHT_NOTE"
	.sectionflags	@"SHF_NOTE_NV_CUINFO"
        /*0018*/ 	.short	0x0002
        /*001a*/ 	.short	0x0064
        /*001c*/ 	.short	0x0082
	.zero		2


//--------------------- .nv.info                  --------------------------
	.section	.nv.info,"",@"SHT_CUDA_INFO"
	.align	4


	//----- nvinfo : EIATTR_REGCOUNT
	.align		4
        /*0000*/ 	.byte	0x04, 0x2f
        /*0002*/ 	.short	(.L_46 - .L_45)
	.align		4
.L_45:
        /*0004*/ 	.word	index@(_Z17activeResetKernelPii)
        /*0008*/ 	.word	0x00000008


	//----- nvinfo : EIATTR_FRAME_SIZE
	.align		4
.L_46:
        /*000c*/ 	.byte	0x04, 0x11
        /*000e*/ 	.short	(.L_48 - .L_47)
	.align		4
.L_47:
        /*0010*/ 	.word	index@(_Z17activeResetKernelPii)
        /*0014*/ 	.word	0x00000000


	//----- nvinfo : EIATTR_REGCOUNT
	.align		4
.L_48:
        /*0018*/ 	.byte	0x04, 0x2f
        /*001a*/ 	.short	(.L_50 - .L_49)
	.align		4
.L_49:
        /*001c*/ 	.word	index@(_Z10copyKernelP6SudokuS0_PiS1_S1_ii)
        /*0020*/ 	.word	0x0000001a


	//----- nvinfo : EIATTR_FRAME_SIZE
	.align		4
.L_50:
        /*0024*/ 	.byte	0x04, 0x11
        /*0026*/ 	.short	(.L_52 - .L_51)
	.align		4
.L_51:
        /*0028*/ 	.word	index@(_Z10copyKernelP6SudokuS0_PiS1_S1_ii)
        /*002c*/ 	.word	0x00000000


	//----- nvinfo : EIATTR_REGCOUNT
	.align		4
.L_52:
        /*0030*/ 	.byte	0x04, 0x2f
        /*0032*/ 	.short	(.L_54 - .L_53)
	.align		4
.L_53:
        /*0034*/ 	.word	index@(_Z16copyActiveKernelPiS_i)
        /*0038*/ 	.word	0x0000000a


	//----- nvinfo : EIATTR_FRAME_SIZE
	.align		4
.L_54:
        /*003c*/ 	.byte	0x04, 0x11
        /*003e*/ 	.short	(.L_56 - .L_55)
	.align		4
.L_55:
        /*0040*/ 	.word	index@(_Z16copyActiveKernelPiS_i)
        /*0044*/ 	.word	0x00000000


	//----- nvinfo : EIATTR_REGCOUNT
	.align		4
.L_56:
        /*0048*/ 	.byte	0x04, 0x2f
        /*004a*/ 	.short	(.L_58 - .L_57)
	.align		4
.L_57:
        /*004c*/ 	.word	index@(_Z12sudokuKernelP6SudokuPiiPh)
        /*0050*/ 	.word	0x00000020


	//----- nvinfo : EIATTR_FRAME_SIZE
	.align		4
.L_58:
        /*0054*/ 	.byte	0x04, 0x11
        /*0056*/ 	.short	(.L_60 - .L_59)
	.align		4
.L_59:
        /*0058*/ 	.word	index@(_Z12sudokuKernelP6SudokuPiiPh)
        /*005c*/ 	.word	0x00000078


	//----- nvinfo : EIATTR_REGCOUNT
	.align		4
.L_60:
        /*0060*/ 	.byte	0x04, 0x2f
        /*0062*/ 	.short	(.L_62 - .L_61)
	.align		4
.L_61:
        /*0064*/ 	.word	index@(_ZN6thrust24THRUST_300001_SM_1000_NS8cuda_cub4core6detail13_kernel_agentINS1_8__reduce11ReduceAgentINS0_12zip_iteratorIN4cuda3std3__45tupleIJNS0_10device_ptrIiEENS0_17counting_iteratorIlNS0_11use_defaultESF_SF_EEEEEEEPNSB_IJilEEESJ_iNS1_9__extrema9arg_max_fIilNSA_4lessIiEEEEEEJSI_SK_iSP_EEEvDpT0_)
        /*0068*/ 	.word	0x0000001c


	//----- nvinfo : EIATTR_FRAME_SIZE
	.align		4
.L_62:
        /*006c*/ 	.byte	0x04, 0x11
        /*006e*/ 	.short	(.L_64 - .L_63)
	.align		4
.L_63:
        /*0070*/ 	.word	index@(_ZN6thrust24THRUST_300001_SM_1000_NS8cuda_cub4core6detail13_kernel_agentINS1_8__reduce11ReduceAgentINS0_12zip_iteratorIN4cuda3std3__45tupleIJNS0_10device_ptrIiEENS0_17counting_iteratorIlNS0_11use_defaultESF_SF_EEEEEEEPNSB_IJilEEESJ_iNS1_9__extrema9arg_max_fIilNSA_4lessIiEEEEEEJSI_SK_iSP_EEEvDpT0_)
        /*0074*/ 	.word	0x00000000


	//----- nvinfo : EIATTR_REGCOUNT
	.align		4
.L_64:
        /*0078*/ 	.byte	0x04, 0x2f
        /*007a*/ 	.short	(.L_66 - .L_65)
	.align		4
.L_65:
        /*007c*/ 	.word	index@(_ZN6thrust24THRUST_300001_SM_1000_NS8cuda_cub4core6detail13_kernel_agentINS1_8__reduce11ReduceAgentINS0_12zip_iteratorIN4cuda3std3__45tupleIJNS0_10device_ptrIiEENS0_17counting_iteratorIlNS0_11use_defaultESF_SF_EEEEEEEPNSB_IJilEEESJ_iNS1_9__extrema9arg_max_fIilNSA_4lessIiEEEEEEJSI_SK_iN3cub18CUB_300001_SM_100013GridEvenShareIiEENSS_9GridQueueIjEESP_EEEvDpT0_)
        /*0080*/ 	.word	0x0000001d


	//----- nvinfo : EIATTR_FRAME_SIZE
	.align		4
.L_66:
        /*0084*/ 	.byte	0x04, 0x11
        /*0086*/ 	.short	(.L_68 - .L_67)
	.align		4
.L_67:
        /*0088*/ 	.word	index@(_ZN6thrust24THRUST_300001_SM_1000_NS8cuda_cub4core6detail13_kernel_agentINS1_8__reduce11ReduceAgentINS0_12zip_iteratorIN4cuda3std3__45tupleIJNS0_10device_ptrIiEENS0_17counting_iteratorIlNS0_11use_defaultESF_SF_EEEEEEEPNSB_IJilEEESJ_iNS1_9__extrema9arg_max_fIilNSA_4lessIiEEEEEEJSI_SK_iN3cub18CUB_300001_SM_100013GridEvenShareIiEENSS_9GridQueueIjEESP_EEEvDpT0_)
        /*008c*/ 	.word	0x00000000


	//----- nvinfo : EIATTR_REGCOUNT
	.align		4
.L_68:
        /*0090*/ 	.byte	0x04, 0x2f
        /*0092*/ 	.short	(.L_70 - .L_69)
	.align		4
.L_69:
        /*0094*/ 	.word	index@(_ZN6thrust24THRUST_300001_SM_1000_NS8cuda_cub4core6detail13_kernel_agentINS1_8__reduce10DrainAgentIiEEJN3cub18CUB_300001_SM_10009GridQueueIjEEiEEEvDpT0_)
        /*0098*/ 	.word	0x00000008


	//----- nvinfo : EIATTR_FRAME_SIZE
	.align		4
.L_70:
        /*009c*/ 	.byte	0x04, 0x11
        /*009e*/ 	.short	(.L_72 - .L_71)
	.align		4
.L_71:
        /*00a0*/ 	.word	index@(_ZN6thrust24THRUST_300001_SM_1000_NS8cuda_cub4core6detail13_kernel_agentINS1_8__reduce10DrainAgentIiEEJN3cub18CUB_300001_SM_10009GridQueueIjEEiEEEvDpT0_)
        /*00a4*/ 	.word	0x00000000


	//----- nvinfo : EIATTR_REGCOUNT
	.align		4
.L_72:
        /*00a8*/ 	.byte	0x04, 0x2f
        /*00aa*/ 	.short	(.L_74 - .L_73)
	.align		4
.L_73:
        /*00ac*/ 	.word	index@(_ZN6thrust24THRUST_300001_SM_1000_NS8cuda_cub4core6detail13_kernel_agentINS1_8__reduce11ReduceAgentIPN4cuda3std3__45tupleIJilEEESC_SB_iNS1_9__extrema9arg_max_fIilNS9_4lessIiEEEEEEJSC_SC_iSH_EEEvDpT0_)
        /*00b0*/ 	.word	0x00000020


	//----- nvinfo : EIATTR_FRAME_SIZE
	.align		4
.L_74:
        /*00b4*/ 	.byte	0x04, 0x11
        /*00b6*/ 	.short	(.L_76 - .L_75)
	.align		4
.L_75:
        /*00b8*/ 	.word	index@(_ZN6thrust24THRUST_300001_SM_1000_NS8cuda_cub4core6detail13_kernel_agentINS1_8__reduce11ReduceAgentIPN4cuda3std3__45tupleIJilEEESC_SB_iNS1_9__extrema9arg_max_fIilNS9_4lessIiEEEEEEJSC_SC_iSH_EEEvDpT0_)
        /*00bc*/ 	.word	0x00000000


	//----- nvinfo : EIATTR_REGCOUNT
	.align		4
.L_76:
        /*00c0*/ 	.byte	0x04, 0x2f
        /*00c2*/ 	.short	(.L_78 - .L_77)
	.align		4
.L_77:
        /*00c4*/ 	.word	index@(_ZN6thrust24THRUST_300001_SM_1000_NS8cuda_cub4core6detail13_kernel_agentINS1_8__reduce11ReduceAgentINS0_12zip_iteratorIN4cuda3std3__45tupleIJNS0_10device_ptrIiEENS0_17counting_iteratorIlNS0_11use_defaultESF_SF_EEEEEEEPNSB_IJilEEESJ_lNS1_9__extrema9arg_max_fIilNSA_4lessIiEEEEEEJSI_SK_lSP_EEEvDpT0_)
        /*00c8*/ 	.word	0x0000001c


	//----- nvinfo : EIATTR_FRAME_SIZE
	.align		4
.L_78:
        /*00cc*/ 	.byte	0x04, 0x11
        /*00ce*/ 	.short	(.L_80 - .L_79)
	.align		4
.L_79:
        /*00d0*/ 	.word	index@(_ZN6thrust24THRUST_300001_SM_1000_NS8cuda_cub4core6detail13_kernel_agentINS1_8__reduce11ReduceAgentINS0_12zip_iteratorIN4cuda3std3__45tupleIJNS0_10device_ptrIiEENS0_17counting_iteratorIlNS0_11use_defaultESF_SF_EEEEEEEPNSB_IJilEEESJ_lNS1_9__extrema9arg_max_fIilNSA_4lessIiEEEEEEJSI_SK_lSP_EEEvDpT0_)
        /*00d4*/ 	.word	0x00000000


	//----- nvinfo : EIATTR_REGCOUNT
	.align		4
.L_80:
        /*00d8*/ 	.byte	0x04, 0x2f
        /*00da*/ 	.short	(.L_82 - .L_81)
	.align		4
.L_81:
        /*00dc*/ 	.word	index@(_ZN6thrust24THRUST_300001_SM_1000_NS8cuda_cub4core6detail13_kernel_agentINS1_8__reduce11ReduceAgentINS0_12zip_iteratorIN4cuda3std3__45tupleIJNS0_10device_ptrIiEENS0_17counting_iteratorIlNS0_11use_defaultESF_SF_EEEEEEEPNSB_IJilEEESJ_lNS1_9__extrema9arg_max_fIilNSA_4lessIiEEEEEEJSI_SK_lN3cub18CUB_300001_SM_100013GridEvenShareIlEENSS_9GridQueueIyEESP_EEEvDpT0_)
        /*00e0*/ 	.word	0x0000001e


	//----- nvinfo : EIATTR_FRAME_SIZE
	.align		4
.L_82:
        /*00e4*/ 	.byte	0x04, 0x11
        /*00e6*/ 	.short	(.L_84 - .L_83)
	.align		4
.L_83:
        /*00e8*/ 	.word	index@(_ZN6thrust24THRUST_300001_SM_1000_NS8cuda_cub4core6detail13_kernel_agentINS1_8__reduce11ReduceAgentINS0_12zip_iteratorIN4cuda3std3__45tupleIJNS0_10device_ptrIiEENS0_17counting_iteratorIlNS0_11use_defaultESF_SF_EEEEEEEPNSB_IJilEEESJ_lNS1_9__extrema9arg_max_fIilNSA_4lessIiEEEEEEJSI_SK_lN3cub18CUB_300001_SM_100013GridEvenShareIlEENSS_9GridQueueIyEESP_EEEvDpT0_)
        /*00ec*/ 	.word	0x00000000


	//----- nvinfo : EIATTR_REGCOUNT
	.align		4
.L_84:
        /*00f0*/ 	.byte	0x04, 0x2f
        /*00f2*/ 	.short	(.L_86 - .L_85)
	.align		4
.L_85:
        /*00f4*/ 	.word	index@(_ZN6thrust24THRUST_300001_SM_1000_NS8cuda_cub4core6detail13_kernel_agentINS1_8__reduce10DrainAgentIlEEJN3cub18CUB_300001_SM_10009GridQueueIyEElEEEvDpT0_)
        /*00f8*/ 	.word	0x00000008


	//----- nvinfo : EIATTR_FRAME_SIZE
	.align		4
.L_86:
        /*00fc*/ 	.byte	0x04, 0x11
        /*00fe*/ 	.short	(.L_88 - .L_87)
	.align		4
.L_87:
        /*0100*/ 	.word	index@(_ZN6thrust24THRUST_300001_SM_1000_NS8cuda_cub4core6detail13_kernel_agentINS1_8__reduce10DrainAgentIlEEJN3cub18CUB_300001_SM_10009GridQueueIyEElEEEvDpT0_)
        /*0104*/ 	.word	0x00000000


	//----- nvinfo : EIATTR_REGCOUNT
	.align		4
.L_88:
        /*0108*/ 	.byte	0x04, 0x2f
        /*010a*/ 	.short	(.L_90 - .L_89)
	.align		4
.L_89:
        /*010c*/ 	.word	index@(_ZN6thrust24THRUST_300001_SM_1000_NS8cuda_cub4core6detail13_kernel_agentINS1_8__reduce11ReduceAgentIPN4cuda3std3__45tupleIJilEEESC_SB_lNS1_9__extrema9arg_max_fIilNS9_4lessIiEEEEEEJSC_SC_iSH_EEEvDpT0_)
        /*0110*/ 	.word	0x00000020


	//----- nvinfo : EIATTR_FRAME_SIZE
	.align		4
.L_90:
        /*0114*/ 	.byte	0x04, 0x11
        /*0116*/ 	.short	(.L_92 - .L_91)
	.align		4
.L_91:
        /*0118*/ 	.word	index@(_ZN6thrust24THRUST_300001_SM_1000_NS8cuda_cub4core6detail13_kernel_agentINS1_8__reduce11ReduceAgentIPN4cuda3std3__45tupleIJilEEESC_SB_lNS1_9__extrema9arg_max_fIilNS9_4lessIiEEEEEEJSC_SC_iSH_EEEvDpT0_)
        /*011c*/ 	.word	0x00000000


	//----- nvinfo : EIATTR_REGCOUNT
	.align		4
.L_92:
        /*0120*/ 	.byte	0x04, 0x2f
        /*0122*/ 	.short	(.L_94 - .L_93)
	.align		4
.L_93:
        /*0124*/ 	.word	index@(_ZN3cub18CUB_300001_SM_10006detail11EmptyKernelIvEEvv)
        /*0128*/ 	.word	0x00000004


	//----- nvinfo : EIATTR_FRAME_SIZE
	.align		4
.L_94:
        /*012c*/ 	.byte	0x04, 0x11
        /*012e*/ 	.short	(.L_96 - .L_95)
	.align		4
.L_95:
        /*0130*/ 	.word	index@(_ZN3cub18CUB_300001_SM_10006detail11EmptyKernelIvEEvv)
        /*0134*/ 	.word	0x00000000


	//----- nvinfo : EIATTR_REGCOUNT
	.align		4
.L_96:
        /*0138*/ 	.byte	0x04, 0x2f
        /*013a*/ 	.short	(.L_98 - .L_97)
	.align		4
.L_97:
        /*013c*/ 	.word	index@(_ZN3cub18CUB_300001_SM_10006detail4scan20DeviceScanInitKernelINS0_13ScanTileStateIiLb1EEEEEvT_i)
        /*0140*/ 	.word	0x00000008


	//----- nvinfo : EIATTR_FRAME_SIZE
	.align		4
.L_98:
        /*0144*/ 	.byte	0x04, 0x11
        /*0146*/ 	.short	(.L_100 - .L_99)
	.align		4
.L_99:
        /*0148*/ 	.word	index@(_ZN3cub18CUB_300001_SM_10006detail4scan20DeviceScanInitKernelINS0_13ScanTileStateIiLb1EEEEEvT_i)
        /*014c*/ 	.word	0x00000000


	//----- nvinfo : EIATTR_REGCOUNT
	.align		4
.L_100:
        /*0150*/ 	.byte	0x04, 0x2f
        /*0152*/ 	.short	(.L_102 - .L_101)
	.align		4
.L_101:
        /*0154*/ 	.word	index@(_ZN3cub18CUB_300001_SM_10006detail4scan16DeviceScanKernelINS2_10policy_hubIiiijN4cuda3std3__44plusIvEEE10Policy1000EN6thrust24THRUST_300001_SM_1000_NS10device_ptrIiEESF_NS0_13ScanTileStateIiLb1EEES9_NS1_10InputValueIiPiEEjiLb0EiEEvT0_T1_T2_iT3_T4_T5_)
        /*0158*/ 	.word	0x00000038


	//----- nvinfo : EIATTR_FRAME_SIZE
	.align		4
.L_102:
        /*015c*/ 	.byte	0x04, 0x11
        /*015e*/ 	.short	(.L_104 - .L_103)
	.align		4
.L_103:
        /*0160*/ 	.word	index@(_ZN3cub18CUB_300001_SM_10006detail4scan16DeviceScanKernelINS2_10policy_hubIiiijN4cuda3std3__44plusIvEEE10Policy1000EN6thrust24THRUST_300001_SM_1000_NS10device_ptrIiEESF_NS0_13ScanTileStateIiLb1EEES9_NS1_10InputValueIiPiEEjiLb0EiEEvT0_T1_T2_iT3_T4_T5_)
        /*0164*/ 	.word	0x00000000


	//----- nvinfo : EIATTR_REGCOUNT
	.align		4
.L_104:
        /*0168*/ 	.byte	0x04, 0x2f
        /*016a*/ 	.short	(.L_106 - .L_105)
	.align		4
.L_105:
        /*016c*/ 	.word	index@(_ZN3cub18CUB_300001_SM_10006detail4scan16DeviceScanKernelINS2_10policy_hubIiiimN4cuda3std3__44plusIvEEE10Policy1000EN6thrust24THRUST_300001_SM_1000_NS10device_ptrIiEESF_NS0_13ScanTileStateIiLb1EEES9_NS1_10InputValueIiPiEEmiLb0EiEEvT0_T1_T2_iT3_T4_T5_)
        /*0170*/ 	.word	0x00000030


	//----- nvinfo : EIATTR_FRAME_SIZE
	.align		4
.L_106:
        /*0174*/ 	.byte	0x04, 0x11
        /*0176*/ 	.short	(.L_108 - .L_107)
	.align		4
.L_107:
        /*0178*/ 	.word	index@(_ZN3cub18CUB_300001_SM_10006detail4scan16DeviceScanKernelINS2_10policy_hubIiiimN4cuda3std3__44plusIvEEE10Policy1000EN6thrust24THRUST_300001_SM_1000_NS10device_ptrIiEESF_NS0_13ScanTileStateIiLb1EEES9_NS1_10InputValueIiPiEEmiLb0EiEEvT0_T1_T2_iT3_T4_T5_)
        /*017c*/ 	.word	0x00000000


	//----- nvinfo : EIATTR_MIN_STACK_SIZE
	.align		4
.L_108:
        /*0180*/ 	.byte	0x04, 0x12
        /*0182*/ 	.short	(.L_110 - .L_109)
	.align		4
.L_109:
        /*0184*/ 	.word	index@(_ZN3cub18CUB_300001_SM_10006detail4scan16DeviceScanKernelINS2_10policy_hubIiiimN4cuda3std3__44plusIvEEE10Policy1000EN6thrust24THRUST_300001_SM_1000_NS10device_ptrIiEESF_NS0_13ScanTileStateIiLb1EEES9_NS1_10InputValueIiPiEEmiLb0EiEEvT0_T1_T2_iT3_T4_T5_)
        /*0188*/ 	.word	0x00000000


	//----- nvinfo : EIATTR_MIN_STACK_SIZE
	.align		4
.L_110:
        /*018c*/ 	.byte	0x04, 0x12
        /*018e*/ 	.short	(.L_112 - .L_111)
	.align		4
.L_111:
        /*0190*/ 	.word	index@(_ZN3cub18CUB_300001_SM_10006detail4scan16DeviceScanKernelINS2_10policy_hubIiiijN4cuda3std3__44plusIvEEE10Policy1000EN6thrust24THRUST_300001_SM_1000_NS10device_ptrIiEESF_NS0_13ScanTileStateIiLb1EEES9_NS1_10InputValueIiPiEEjiLb0EiEEvT0_T1_T2_iT3_T4_T5_)
        /*0194*/ 	.word	0x00000000


	//----- nvinfo : EIATTR_MIN_STACK_SIZE
	.align		4
.L_112:
        /*0198*/ 	.byte	0x04, 0x12
        /*019a*/ 	.short	(.L_114 - .L_113)
	.align		4
.L_113:
        /*019c*/ 	.word	index@(_ZN3cub18CUB_300001_SM_10006detail4scan20DeviceScanInitKernelINS0_13ScanTileStateIiLb1EEEEEvT_i)
        /*01a0*/ 	.word	0x00000000


	//----- nvinfo : EIATTR_MIN_STACK_SIZE
	.align		4
.L_114:
        /*01a4*/ 	.byte	0x04, 0x12
        /*01a6*/ 	.short	(.L_116 - .L_115)
	.align		4
.L_115:
        /*01a8*/ 	.word	index@(_ZN3cub18CUB_300001_SM_10006detail11EmptyKernelIvEEvv)
        /*01ac*/ 	.word	0x00000000


	//----- nvinfo : EIATTR_MIN_STACK_SIZE
	.align		4
.L_116:
        /*01b0*/ 	.byte	0x04, 0x12
        /*01b2*/ 	.short	(.L_118 - .L_117)
	.align		4
.L_117:
        /*01b4*/ 	.word	index@(_ZN6thrust24THRUST_300001_SM_1000_NS8cuda_cub4core6detail13_kernel_agentINS1_8__reduce11ReduceAgentIPN4cuda3std3__45tupleIJilEEESC_SB_lNS1_9__extrema9arg_max_fIilNS9_4lessIiEEEEEEJSC_SC_iSH_EEEvDpT0_)
        /*01b8*/ 	.word	0x00000000


	//----- nvinfo : EIATTR_MIN_STACK_SIZE
	.align		4
.L_118:
        /*01bc*/ 	.byte	0x04, 0x12
        /*01be*/ 	.short	(.L_120 - .L_119)
	.align		4
.L_119:
        /*01c0*/ 	.word	index@(_ZN6thrust24THRUST_300001_SM_1000_NS8cuda_cub4core6detail13_kernel_agentINS1_8__reduce10DrainAgentIlEEJN3cub18CUB_300001_SM_10009GridQueueIyEElEEEvDpT0_)
        /*01c4*/ 	.word	0x00000000


	//----- nvinfo : EIATTR_MIN_STACK_SIZE
	.align		4
.L_120:
        /*01c8*/ 	.byte	0x04, 0x12
        /*01ca*/ 	.short	(.L_122 - .L_121)
	.align		4
.L_121:
        /*01cc*/ 	.word	index@(_ZN6thrust24THRUST_300001_SM_1000_NS8cuda_cub4core6detail13_kernel_agentINS1_8__reduce11ReduceAgentINS0_12zip_iteratorIN4cuda3std3__45tupleIJNS0_10device_ptrIiEENS0_17counting_iteratorIlNS0_11use_defaultESF_SF_EEEEEEEPNSB_IJilEEESJ_lNS1_9__extrema9arg_max_fIilNSA_4lessIiEEEEEEJSI_SK_lN3cub18CUB_300001_SM_100013GridEvenShareIlEENSS_9GridQueueIyEESP_EEEvDpT0_)
        /*01d0*/ 	.word	0x00000000


	//----- nvinfo : EIATTR_MIN_STACK_SIZE
	.align		4
.L_122:
        /*01d4*/ 	.byte	0x04, 0x12
        /*01d6*/ 	.short	(.L_124 - .L_123)
	.align		4
.L_123:
        /*01d8*/ 	.word	index@(_ZN6thrust24THRUST_300001_SM_1000_NS8cuda_cub4core6detail13_kernel_agentINS1_8__reduce11ReduceAgentINS0_12zip_iteratorIN4cuda3std3__45tupleIJNS0_10device_ptrIiEENS0_17counting_iteratorIlNS0_11use_defaultESF_SF_EEEEEEEPNSB_IJilEEESJ_lNS1_9__extrema9arg_max_fIilNSA_4lessIiEEEEEEJSI_SK_lSP_EEEvDpT0_)
        /*01dc*/ 	.word	0x00000000


	//----- nvinfo : EIATTR_MIN_STACK_SIZE
	.align		4
.L_124:
        /*01e0*/ 	.byte	0x04, 0x12
        /*01e2*/ 	.short	(.L_126 - .L_125)
	.align		4
.L_125:
        /*01e4*/ 	.word	index@(_ZN6thrust24THRUST_300001_SM_1000_NS8cuda_cub4core6detail13_kernel_agentINS1_8__reduce11ReduceAgentIPN4cuda3std3__45tupleIJilEEESC_SB_iNS1_9__extrema9arg_max_fIilNS9_4lessIiEEEEEEJSC_SC_iSH_EEEvDpT0_)
        /*01e8*/ 	.word	0x00000000


	//----- nvinfo : EIATTR_MIN_STACK_SIZE
	.align		4
.L_126:
        /*01ec*/ 	.byte	0x04, 0x12
        /*01ee*/ 	.short	(.L_128 - .L_127)
	.align		4
.L_127:
        /*01f0*/ 	.word	index@(_ZN6thrust24THRUST_300001_SM_1000_NS8cuda_cub4core6detail13_kernel_agentINS1_8__reduce10DrainAgentIiEEJN3cub18CUB_300001_SM_10009GridQueueIjEEiEEEvDpT0_)
        /*01f4*/ 	.word	0x00000000


	//----- nvinfo : EIATTR_MIN_STACK_SIZE
	.align		4
.L_128:
        /*01f8*/ 	.byte	0x04, 0x12
        /*01fa*/ 	.short	(.L_130 - .L_129)
	.align		4
.L_129:
        /*01fc*/ 	.word	index@(_ZN6thrust24THRUST_300001_SM_1000_NS8cuda_cub4core6detail13_kernel_agentINS1_8__reduce11ReduceAgentINS0_12zip_iteratorIN4cuda3std3__45tupleIJNS0_10device_ptrIiEENS0_17counting_iteratorIlNS0_11use_defaultESF_SF_EEEEEEEPNSB_IJilEEESJ_iNS1_9__extrema9arg_max_fIilNSA_4lessIiEEEEEEJSI_SK_iN3cub18CUB_300001_SM_100013GridEvenShareIiEENSS_9GridQueueIjEESP_EEEvDpT0_)
        /*0200*/ 	.word	0x00000000


	//----- nvinfo : EIATTR_MIN_STACK_SIZE
	.align		4
.L_130:
        /*0204*/ 	.byte	0x04, 0x12
        /*0206*/ 	.short	(.L_132 - .L_131)
	.align		4
.L_131:
        /*0208*/ 	.word	index@(_ZN6thrust24THRUST_300001_SM_1000_NS8cuda_cub4core6detail13_kernel_agentINS1_8__reduce11ReduceAgentINS0_12zip_iteratorIN4cuda3std3__45tupleIJNS0_10device_ptrIiEENS0_17counting_iteratorIlNS0_11use_defaultESF_SF_EEEEEEEPNSB_IJilEEESJ_iNS1_9__extrema9arg_max_fIilNSA_4lessIiEEEEEEJSI_SK_iSP_EEEvDpT0_)
        /*020c*/ 	.word	0x00000000


	//----- nvinfo : EIATTR_MIN_STACK_SIZE
	.align		4
.L_132:
        /*0210*/ 	.byte	0x04, 0x12
        /*0212*/ 	.short	(.L_134 - .L_133)
	.align		4
.L_133:
        /*0214*/ 	.word	index@(_Z12sudokuKernelP6SudokuPiiPh)
        /*0218*/ 	.word	0x00000078


	//----- nvinfo : EIATTR_MIN_STACK_SIZE
	.align		4
.L_134:
        /*021c*/ 	.byte	0x04, 0x12
        /*021e*/ 	.short	(.L_136 - .L_135)
	.align		4
.L_135:
        /*0220*/ 	.word	index@(_Z16copyActiveKernelPiS_i)
        /*0224*/ 	.word	0x00000000


	//----- nvinfo : EIATTR_MIN_STACK_SIZE
	.align		4
.L_136:
        /*0228*/ 	.byte	0x04, 0x12
        /*022a*/ 	.short	(.L_138 - .L_137)
	.align		4
.L_137:
        /*022c*/ 	.word	index@(_Z10copyKernelP6SudokuS0_PiS1_S1_ii)
        /*0230*/ 	.word	0x00000000


	//----- nvinfo : EIATTR_MIN_STACK_SIZE
	.align		4
.L_138:
        /*0234*/ 	.byte	0x04, 0x12
        /*0236*/ 	.short	(.L_140 - .L_139)
	.align		4
.L_139:
        /*0238*/ 	.word	index@(_Z17activeResetKernelPii)
        /*023c*/ 	.word	0x00000000
.L_140:


//--------------------- .nv.compat                --------------------------
	.section	.nv.compat,"",@"SHT_CUDA_COMPAT_INFO"
	.align	4
        /*0000*/ 	.byte	0x02, 0x09, 0x00, 0x00, 0x02, 0x02, 0x01, 0x00, 0x02, 0x05, 0x05, 0x00, 0x03, 0x07, 0x01, 0x01
        /*0010*/ 	.byte	0x02, 0x03, 0x00, 0x00, 0x02, 0x06, 0x01, 0x00, 0x04, 0x0b, 0x08, 0x00, 0x09, 0x00, 0x00, 0x00
        /*0020*/ 	.byte	0x00, 0x00, 0x00, 0x00


//--------------------- .nv.info._ZN3cub18CUB_300001_SM_10006detail4scan16DeviceScanKernelINS2_10policy_hubIiiimN4cuda3std3__44plusIvEEE10Policy1000EN6thrust24THRUST_300001_SM_1000_NS10device_ptrIiEESF_NS0_13ScanTileStateIiLb1EEES9_NS1_10InputValueIiPiEEmiLb0EiEEvT0_T1_T2_iT3_T4_T5_ --------------------------
	.section	.nv.info._ZN3cub18CUB_300001_SM_10006detail4scan16DeviceScanKernelINS2_10policy_hubIiiimN4cuda3std3__44plusIvEEE10Policy1000EN6thrust24THRUST_300001_SM_1000_NS10device_ptrIiEESF_NS0_13ScanTileStateIiLb1EEES9_NS1_10InputValueIiPiEEmiLb0EiEEvT0_T1_T2_iT3_T4_T5_,"",@"SHT_CUDA_INFO"
	.sectionflags	@""
	.align	4


	//----- nvinfo : EIATTR_CUDA_API_VERSION
	.align		4
        /*0000*/ 	.byte	0x04, 0x37
        /*0002*/ 	.short	(.L_142 - .L_141)
.L_141:
        /*0004*/ 	.word	0x00000082


	//----- nvinfo : EIATTR_KPARAM_INFO
	.align		4
.L_142:
        /*0008*/ 	.byte	0x04, 0x17
        /*000a*/ 	.short	(.L_144 - .L_143)
.L_143:
        /*000c*/ 	.word	0x00000000
        /*0010*/ 	.short	0x0006
        /*0012*/ 	.short	0x0030
        /*0014*/ 	.byte	0x00, 0xf0, 0x21, 0x00


	//----- nvinfo : EIATTR_KPARAM_INFO
	.align		4
.L_144:
        /*0018*/ 	.byte	0x04, 0x17
        /*001a*/ 	.short	(.L_146 - .L_145)
.L_145:
        /*001c*/ 	.word	0x00000000
        /*0020*/ 	.short	0x0005
        /*0022*/ 	.short	0x0020
        /*0024*/ 	.byte	0x00, 0xf0, 0x41, 0x00


	//----- nvinfo : EIATTR_KPARAM_INFO
	.align		4
.L_146:
        /*0028*/ 	.byte	0x04, 0x17
        /*002a*/ 	.short	(.L_148 - .L_147)
.L_147:
        /*002c*/ 	.word	0x00000000
        /*0030*/ 	.short	0x0004
        /*0032*/ 	.short	0x001c
        /*0034*/ 	.byte	0x00, 0xf0, 0x05, 0x00


	//----- nvinfo : EIATTR_KPARAM_INFO
	.align		4
.L_148:
        /*0038*/ 	.byte	0x04, 0x17
        /*003a*/ 	.short	(.L_150 - .L_149)
.L_149:
        /*003c*/ 	.word	0x00000000
        /*0040*/ 	.short	0x0003
        /*0042*/ 	.short	0x0018
        /*0044*/ 	.byte	0x00, 0xf0, 0x11, 0x00


	//----- nvinfo : EIATTR_KPARAM_INFO
	.align		4
.L_150:
        /*0048*/ 	.byte	0x04, 0x17
        /*004a*/ 	.short	(.L_152 - .L_151)
.L_151:
        /*004c*/ 	.word	0x00000000
        /*0050*/ 	.short	0x0002
        /*0052*/ 	.short	0x0010
        /*0054*/ 	.byte	0x00, 0xf0, 0x21, 0x00


	//----- nvinfo : EIATTR_KPARAM_INFO
	.align		4
.L_152:
        /*0058*/ 	.byte	0x04, 0x17
        /*005a*/ 	.short	(.L_154 - .L_153)
.L_153:
        /*005c*/ 	.word	0x00000000
        /*0060*/ 	.short	0x0001
        /*0062*/ 	.short	0x0008
        /*0064*/ 	.byte	0x00, 0xf0, 0x21, 0x00


	//----- nvinfo : EIATTR_KPARAM_INFO
	.align		4
.L_154:
        /*0068*/ 	.byte	0x04, 0x17
        /*006a*/ 	.short	(.L_156 - .L_155)
.L_155:
        /*006c*/ 	.word	0x00000000
        /*0070*/ 	.short	0x0000
        /*0072*/ 	.short	0x0000
        /*0074*/ 	.byte	0x00, 0xf0, 0x21, 0x00


	//----- nvinfo : EIATTR_SPARSE_MMA_MASK
	.align		4
.L_156:
        /*0078*/ 	.byte	0x03, 0x50
        /*007a*/ 	.short	0x0000


	//----- nvinfo : EIATTR_MAXREG_COUNT
	.align		4
        /*007c*/ 	.byte	0x03, 0x1b
        /*007e*/ 	.short	0x0080


	//----- nvinfo : EIATTR_NUM_BARRIERS
	.align		4
        /*0080*/ 	.byte	0x02, 0x4c
        /*0082*/ 	.byte	0x01
	.zero		1


	//----- nvinfo : EIATTR_MERCURY_ISA_VERSION
	.align		4
        /*0084*/ 	.byte	0x03, 0x5f
        /*0086*/ 	.short	0x0101


	//----- nvinfo : EIATTR_COOP_GROUP_MASK_REGIDS
	.align		4
        /*0088*/ 	.byte	0x04, 0x29
        /*008a*/ 	.short	(.L_158 - .L_157)


	//   ....[0]....
.L_157:
        /*008c*/ 	.word	0xffffffff


	//   ....[1]....
        /*0090*/ 	.word	0xffffffff


	//   ....[2]....
        /*0094*/ 	.word	0xffffffff


	//   ....[3]....
        /*0098*/ 	.word	0xffffffff


	//   ....[4]....
        /*009c*/ 	.word	0xffffffff


	//   ....[5]....
        /*00a0*/ 	.word	0xffffffff


	//   ....[6]....
        /*00a4*/ 	.word	0xffffffff


	//   ....[7]....
        /*00a8*/ 	.word	0xffffffff


	//   ....[8]....
        /*00ac*/ 	.word	0xffffffff


	//   ....[9]....
        /*00b0*/ 	.word	0xffffffff


	//   ....[10]....
        /*00b4*/ 	.word	0xffffffff


	//   ....[11]....
        /*00b8*/ 	.word	0xffffffff


	//   ....[12]....
        /*00bc*/ 	.word	0xffffffff


	//   ....[13]....
        /*00c0*/ 	.word	0xffffffff


	//   ....[14]....
        /*00c4*/ 	.word	0xffffffff


	//   ....[15]....
        /*00c8*/ 	.word	0xffffffff


	//   ....[16]....
        /*00cc*/ 	.word	0xffffffff


	//   ....[17]....
        /*00d0*/ 	.word	0xffffffff


	//   ....[18]....
        /*00d4*/ 	.word	0xffffffff


	//   ....[19]....
        /*00d8*/ 	.word	0xffffffff


	//   ....[20]....
        /*00dc*/ 	.word	0xffffffff


	//   ....[21]....
        /*00e0*/ 	.word	0xffffffff


	//   ....[22]....
        /*00e4*/ 	.word	0xffffffff


	//   ....[23]....
        /*00e8*/ 	.word	0xffffffff


	//   ....[24]....
        /*00ec*/ 	.word	0xffffffff


	//   ....[25]....
        /*00f0*/ 	.word	0xffffffff


	//   ....[26]....
        /*00f4*/ 	.word	0xffffffff


	//   ....[27]....
        /*00f8*/ 	.word	0xffffffff


	//   ....[28]....
        /*00fc*/ 	.word	0xffffffff


	//   ....[29]....
        /*0100*/ 	.word	0xffffffff


	//   ....[30]....
        /*0104*/ 	.word	0xffffffff


	//   ....[31]....
        /*0108*/ 	.word	0xffffffff


	//   ....[32]....
        /*010c*/ 	.word	0xffffffff


	//   ....[33]....
        /*0110*/ 	.word	0xffffffff


	//   ....[34]....
        /*0114*/ 	.word	0xffffffff


	//   ....[35]....
        /*0118*/ 	.word	0xffffffff


	//   ....[36]....
        /*011c*/ 	.word	0xffffffff


	//   ....[37]....
        /*0120*/ 	.word	0xffffffff


	//   ....[38]....
        /*0124*/ 	.word	0xffffffff


	//   ....[39]....
        /*0128*/ 	.word	0xffffffff


	//   ....[40]....
        /*012c*/ 	.word	0xffffffff


	//   ....[41]....
        /*0130*/ 	.word	0xffffffff


	//   ....[42]....
        /*0134*/ 	.word	0xffffffff


	//   ....[43]....
        /*0138*/ 	.word	0xffffffff


	//   ....[44]....
        /*013c*/ 	.word	0xffffffff


	//   ....[45]....
        /*0140*/ 	.word	0xffffffff


	//   ....[46]....
        /*0144*/ 	.word	0xffffffff


	//   ....[47]....
        /*0148*/ 	.word	0xffffffff


	//   ....[48]....
        /*014c*/ 	.word	0xffffffff


	//   ....[49]....
        /*0150*/ 	.word	0xffffffff


	//   ....[50]....
        /*0154*/ 	.word	0xffffffff


	//   ....[51]....
        /*0158*/ 	.word	0xffffffff


	//   ....[52]....
        /*015c*/ 	.word	0xffffffff


	//   ....[53]....
        /*0160*/ 	.word	0xffffffff


	//   ....[54]....
        /*0164*/ 	.word	0xffffffff


	//   ....[55]....
        /*0168*/ 	.word	0xffffffff


	//   ....[56]....
        /*016c*/ 	.word	0xffffffff


	//   ....[57]....
        /*0170*/ 	.word	0xffffffff


	//   ....[58]....
        /*0174*/ 	.word	0xffffffff


	//   ....[59]....
        /*0178*/ 	.word	0xffffffff


	//   ....[60]....
        /*017c*/ 	.word	0x0500000a


	//   ....[61]....
        /*0180*/ 	.word	0x0500000a


	//   ....[62]....
        /*0184*/ 	.word	0x0500000a


	//   ....[63]....
        /*0188*/ 	.word	0x0500000a


	//   ....[64]....
        /*018c*/ 	.word	0x0500000a


	//   ....[65]....
        /*0190*/ 	.word	0x0500000a


	//   ....[66]....
        /*0194*/ 	.word	0x0500000a


	//   ....[67]....
        /*0198*/ 	.word	0x0500000a


	//   ....[68]....
        /*019c*/ 	.word	0x0500000a


	//   ....[69]....
        /*01a0*/ 	.word	0x0500000a


	//   ....[70]....
        /*01a4*/ 	.word	0x0500000a


	//   ....[71]....
        /*01a8*/ 	.word	0x0500000a


	//   ....[72]....
        /*01ac*/ 	.word	0x0500000a


	//   ....[73]....
        /*01b0*/ 	.word	0x0500000a


	//   ....[74]....
        /*01b4*/ 	.word	0x0500000a


	//   ....[75]....
        /*01b8*/ 	.word	0x0500000a


	//   ....[76]....
        /*01bc*/ 	.word	0x0500000a


	//   ....[77]....
        /*01c0*/ 	.word	0x0500000a


	//   ....[78]....
        /*01c4*/ 	.word	0x0500000a


	//   ....[79]....
        /*01c8*/ 	.word	0x0500000a


	//   ....[80]....
        /*01cc*/ 	.word	0x0500000a


	//   ....[81]....
        /*01d0*/ 	.word	0x0500000a


	//   ....[82]....
        /*01d4*/ 	.word	0x0500000a


	//   ....[83]....
        /*01d8*/ 	.word	0x0500000a


	//   ....[84]....
        /*01dc*/ 	.word	0x0500000a


	//   ....[85]....
        /*01e0*/ 	.word	0x0500000a


	//   ....[86]....
        /*01e4*/ 	.word	0x0500000a


	//   ....[87]....
        /*01e8*/ 	.word	0x0500000a


	//   ....[88]....
        /*01ec*/ 	.word	0x0500000a


	//   ....[89]....
        /*01f0*/ 	.word	0x0500000a


	//   ....[90]....
        /*01f4*/ 	.word	0x0500000a


	//   ....[91]....
        /*01f8*/ 	.word	0x0500000a


	//   ....[92]....
        /*01fc*/ 	.word	0x0500000a


	//   ....[93]....
        /*0200*/ 	.word	0x0500000a


	//   ....[94]....
        /*0204*/ 	.word	0x0500000a


	//   ....[95]....
        /*0208*/ 	.word	0x0500000a


	//----- nvinfo : EIATTR_COOP_GROUP_INSTR_OFFSETS
	.align		4
.L_158:
        /*020c*/ 	.byte	0x04, 0x28
        /*020e*/ 	.short	(.L_160 - .L_159)


	//   ....[0]....
.L_159:
        /*0210*/ 	.word	0x000004d0


	//   ....[1]....
        /*0214*/ 	.word	0x000006f0


	//   ....[2]....
        /*0218*/ 	.word	0x00000710


	//   ....[3]....
        /*021c*/ 	.word	0x00000730


	//   ....[4]....
        /*0220*/ 	.word	0x00000750


	//   ....[5]....
        /*0224*/ 	.word	0x00000770


	//   ....[6]....
        /*0228*/ 	.word	0x00000b80


	//   ....[7]....
        /*022c*/ 	.word	0x00000ba0


	//   ....[8]....
        /*0230*/ 	.word	0x00000bc0


	//   ....[9]....
        /*0234*/ 	.word	0x00000be0


	//   ....[10]....
        /*0238*/ 	.word	0x00000c00


	//   ....[11]....
        /*023c*/ 	.word	0x00001000


	//   ....[12]....
        /*0240*/ 	.word	0x00001090


	//   ....[13]....
        /*0244*/ 	.word	0x000010f0


	//   ....[14]....
        /*0248*/ 	.word	0x00001160


	//   ....[15]....
        /*024c*/ 	.word	0x000011c0


	//   ....[16]....
        /*0250*/ 	.word	0x00001210


	//   ....[17]....
        /*0254*/ 	.word	0x00001270


	//   ....[18]....
        /*0258*/ 	.word	0x000012c0


	//   ....[19]....
        /*025c*/ 	.word	0x000012e0


	//   ....[20]....
        /*0260*/ 	.word	0x000013a0


	//   ....[21]....
        /*0264*/ 	.word	0x00001430


	//   ....[22]....
        /*0268*/ 	.word	0x00001480


	//   ....[23]....
        /*026c*/ 	.word	0x000014e0


	//   ....[24]....
        /*0270*/ 	.word	0x00001540


	//   ....[25]....
        /*0274*/ 	.word	0x00001580


	//   ....[26]....
        /*0278*/ 	.word	0x000015c0


	//   ....[27]....
        /*027c*/ 	.word	0x00001600


	//   ....[28]....
        /*0280*/ 	.word	0x00001610


	//   ....[29]....
        /*0284*/ 	.word	0x00001a50


	//   ....[30]....
        /*0288*/ 	.word	0x00002430


	//   ....[31]....
        /*028c*/ 	.word	0x00002650


	//   ....[32]....
        /*0290*/ 	.word	0x00002670


	//   ....[33]....
        /*0294*/ 	.word	0x00002690


	//   ....[34]....
        /*0298*/ 	.word	0x000026b0


	//   ....[35]....
        /*029c*/ 	.word	0x000026d0


	//   ....[36]....
        /*02a0*/ 	.word	0x00002a60


	//   ....[37]....
        /*02a4*/ 	.word	0x00002a80


	//   ....[38]....
        /*02a8*/ 	.word	0x00002aa0


	//   ....[39]....
        /*02ac*/ 	.word	0x00002ac0


	//   ....[40]....
        /*02b0*/ 	.word	0x00002ae0


	//   ....[41]....
        /*02b4*/ 	.word	0x00002ee0


	//   ....[42]....
        /*02b8*/ 	.word	0x00002f70


	//   ....[43]....
        /*02bc*/ 	.word	0x00002fd0


	//   ....[44]....
        /*02c0*/ 	.word	0x00003030


	//   ....[45]....
        /*02c4*/ 	.word	0x00003090


	//   ....[46]....
        /*02c8*/ 	.word	0x000030f0


	//   ....[47]....
        /*02cc*/ 	.word	0x00003140


	//   ....[48]....
        /*02d0*/ 	.word	0x000031b0


	//   ....[49]....
        /*02d4*/ 	.word	0x000031c0


	//   ....[50]....
        /*02d8*/ 	.word	0x00003280


	//   ....[51]....
        /*02dc*/ 	.word	0x00003310


	//   ....[52]....
        /*02e0*/ 	.word	0x00003360


	//   ....[53]....
        /*02e4*/ 	.word	0x000033d0


	//   ....[54]....
        /*02e8*/ 	.word	0x00003430


	//   ....[55]....
        /*02ec*/ 	.word	0x00003480


	//   ....[56]....
        /*02f0*/ 	.word	0x000034c0


	//   ....[57]....
        /*02f4*/ 	.word	0x00003520


	//   ....[58]....
        /*02f8*/ 	.word	0x00003530


	//   ....[59]....
        /*02fc*/ 	.word	0x000039a0


	//   ....[60]....
        /*0300*/ 	.word	0x00003f30


	//   ....[61]....
        /*0304*/ 	.word	0x00003fb0


	//   ....[62]....
        /*0308*/ 	.word	0x00004040


	//   ....[63]....
        /*030c*/ 	.word	0x00004120


	//   ....[64]....
        /*0310*/ 	.word	0x000041a0


	//   ....[65]....
        /*0314*/ 	.word	0x00004230


	//   ....[66]....
        /*0318*/ 	.word	0x000042b0


	//   ....[67]....
        /*031c*/ 	.word	0x00004330


	//   ....[68]....
        /*0320*/ 	.word	0x00004360


	//   ....[69]....
        /*0324*/ 	.word	0x00004430


	//   ....[70]....
        /*0328*/ 	.word	0x000044b0


	//   ....[71]....
        /*032c*/ 	.word	0x00004530


	//   ....[72]....
        /*0330*/ 	.word	0x000045e0


	//   ....[73]....
        /*0334*/ 	.word	0x00004670


	//   ....[74]....
        /*0338*/ 	.word	0x000046f0


	//   ....[75]....
        /*033c*/ 	.word	0x00004760


	//   ....[76]....
        /*0340*/ 	.word	0x000047e0


	//   ....[77]....
        /*0344*/ 	.word	0x00004840


	//   ....[78]....
        /*0348*/ 	.word	0x000048b0


	//   ....[79]....
        /*034c*/ 	.word	0x00004930


	//   ....[80]....
        /*0350*/ 	.word	0x000049d0


	//   ....[81]....
        /*0354*/ 	.word	0x00004a90


	//   ....[82]....
        /*0358*/ 	.word	0x00004b30


	//   ....[83]....
        /*035c*/ 	.word	0x00004bc0


	//   ....[84]....
        /*0360*/ 	.word	0x00004c50


	//   ....[85]....
        /*0364*/ 	.word	0x00004cc0


	//   ....[86]....
        /*0368*/ 	.word	0x00004cf0


	//   ....[87]....
        /*036c*/ 	.word	0x00004dc0


	//   ....[88]....
        /*0370*/ 	.word	0x00004e40


	//   ....[89]....
        /*0374*/ 	.word	0x00004ec0


	//   ....[90]....
        /*0378*/ 	.word	0x00004f80


	//   ....[91]....
        /*037c*/ 	.word	0x00005020


	//   ....[92]....
        /*0380*/ 	.word	0x000050b0


	//   ....[93]....
        /*0384*/ 	.word	0x00005140


	//   ....[94]....
        /*0388*/ 	.word	0x000051d0


	//   ....[95]....
        /*038c*/ 	.word	0x00005230


	//----- nvinfo : EIATTR_VRC_CTA_INIT_COUNT
	.align		4
.L_160:
        /*0390*/ 	.byte	0x02, 0x4a
	.zero		1
	.zero		1


	//----- nvinfo : EIATTR_EXIT_INSTR_OFFSETS
	.align		4
        /*0394*/ 	.byte	0x04, 0x1c
        /*0396*/ 	.short	(.L_162 - .L_161)


	//   ....[0]....
.L_161:
        /*0398*/ 	.word	0x00001ce0


	//   ....[1]....
        /*039c*/ 	.word	0x00001d10


	//   ....[2]....
        /*03a0*/ 	.word	0x00003ec0


	//   ....[3]....
        /*03a4*/ 	.word	0x00003ee0


	//----- nvinfo : EIATTR_MAX_THREADS
	.align		4
.L_162:
        /*03a8*/ 	.byte	0x04, 0x05
        /*03aa*/ 	.short	(.L_164 - .L_163)
.L_163:
        /*03ac*/ 	.word	0x000001a0
        /*03b0*/ 	.word	0x00000001
        /*03b4*/ 	.word	0x00000001


	//----- nvinfo : EIATTR_CRS_STACK_SIZE
	.align		4
.L_164:
        /*03b8*/ 	.byte	0x04, 0x1e
        /*03ba*/ 	.short	(.L_166 - .L_165)
.L_165:
        /*03bc*/ 	.word	0x00000000


	//----- nvinfo : EIATTR_CBANK_PARAM_SIZE
	.align		4
.L_166:
        /*03c0*/ 	.byte	0x03, 0x19
        /*03c2*/ 	.short	0x0038


	//----- nvinfo : EIATTR_PARAM_CBANK
	.align		4
        /*03c4*/ 	.byte	0x04, 0x0a
        /*03c6*/ 	.short	(.L_168 - .L_167)
	.align		4
.L_167:
        /*03c8*/ 	.word	index@(.nv.constant0._ZN3cub18CUB_300001_SM_10006detail4scan16DeviceScanKernelINS2_10policy_hubIiiimN4cuda3std3__44plusIvEEE10Policy1000EN6thrust24THRUST_300001_SM_1000_NS10device_ptrIiEESF_NS0_13ScanTileStateIiLb1EEES9_NS1_10InputValueIiPiEEmiLb0EiEEvT0_T1_T2_iT3_T4_T5_)
        /*03cc*/ 	.short	0x0380
        /*03ce*/ 	.short	0x0038


	//----- nvinfo : EIATTR_SW_WAR
	.align		4
.L_168:
        /*03d0*/ 	.byte	0x04, 0x36
        /*03d2*/ 	.short	(.L_170 - .L_169)
.L_169:
        /*03d4*/ 	.word	0x00000008
.L_170:


//--------------------- .nv.info._ZN3cub18CUB_300001_SM_10006detail4scan16DeviceScanKernelINS2_10policy_hubIiiijN4cuda3std3__44plusIvEEE10Policy1000EN6thrust24THRUST_300001_SM_1000_NS10device_ptrIiEESF_NS0_13ScanTileStateIiLb1EEES9_NS1_10InputValueIiPiEEjiLb0EiEEvT0_T1_T2_iT3_T4_T5_ --------------------------
	.section	.nv.info._ZN3cub18CUB_300001_SM_10006detail4scan16DeviceScanKernelINS2_10policy_hubIiiijN4cuda3std3__44plusIvEEE10Policy1000EN6thrust24THRUST_300001_SM_1000_NS10device_ptrIiEESF_NS0_13ScanTileStateIiLb1EEES9_NS1_10InputValueIiPiEEjiLb0EiEEvT0_T1_T2_iT3_T4_T5_,"",@"SHT_CUDA_INFO"
	.sectionflags	@""
	.align	4


	//----- nvinfo : EIATTR_CUDA_API_VERSION
	.align		4
        /*0000*/ 	.byte	0x04, 0x37
        /*0002*/ 	.short	(.L_172 - .L_171)
.L_171:
        /*0004*/ 	.word	0x00000082


	//----- nvinfo : EIATTR_KPARAM_INFO
	.align		4
.L_172:
        /*0008*/ 	.byte	0x04, 0x17
        /*000a*/ 	.short	(.L_174 - .L_173)
.L_173:
        /*000c*/ 	.word	0x00000000
        /*0010*/ 	.short	0x0006
        /*0012*/ 	.short	0x0030
        /*0014*/ 	.byte	0x00, 0xf0, 0x11, 0x00


	//----- nvinfo : EIATTR_KPARAM_INFO
	.align		4
.L_174:
        /*0018*/ 	.byte	0x04, 0x17
        /*001a*/ 	.short	(.L_176 - .L_175)
.L_175:
        /*001c*/ 	.word	0x00000000
        /*0020*/ 	.short	0x0005
        /*0022*/ 	.short	0x0020
        /*0024*/ 	.byte	0x00, 0xf0, 0x41, 0x00


	//----- nvinfo : EIATTR_KPARAM_INFO
	.align		4
.L_176:
        /*0028*/ 	.byte	0x04, 0x17
        /*002a*/ 	.short	(.L_178 - .L_177)
.L_177:
        /*002c*/ 	.word	0x00000000
        /*0030*/ 	.short	0x0004
        /*0032*/ 	.short	0x001c
        /*0034*/ 	.byte	0x00, 0xf0, 0x05, 0x00


	//----- nvinfo : EIATTR_KPARAM_INFO
	.align		4
.L_178:
        /*0038*/ 	.byte	0x04, 0x17
        /*003a*/ 	.short	(.L_180 - .L_179)
.L_179:
        /*003c*/ 	.word	0x00000000
        /*0040*/ 	.short	0x0003
        /*0042*/ 	.short	0x0018
        /*0044*/ 	.byte	0x00, 0xf0, 0x11, 0x00


	//----- nvinfo : EIATTR_KPARAM_INFO
	.align		4
.L_180:
        /*0048*/ 	.byte	0x04, 0x17
        /*004a*/ 	.short	(.L_182 - .L_181)
.L_181:
        /*004c*/ 	.word	0x00000000
        /*0050*/ 	.short	0x0002
        /*0052*/ 	.short	0x0010
        /*0054*/ 	.byte	0x00, 0xf0, 0x21, 0x00


	//----- nvinfo : EIATTR_KPARAM_INFO
	.align		4
.L_182:
        /*0058*/ 	.byte	0x04, 0x17
        /*005a*/ 	.short	(.L_184 - .L_183)
.L_183:
        /*005c*/ 	.word	0x00000000
        /*0060*/ 	.short	0x0001
        /*0062*/ 	.short	0x0008
        /*0064*/ 	.byte	0x00, 0xf0, 0x21, 0x00


	//----- nvinfo : EIATTR_KPARAM_INFO
	.align		4
.L_184:
        /*0068*/ 	.byte	0x04, 0x17
        /*006a*/ 	.short	(.L_186 - .L_185)
.L_185:
        /*006c*/ 	.word	0x00000000
        /*0070*/ 	.short	0x0000
        /*0072*/ 	.short	0x0000
        /*0074*/ 	.byte	0x00, 0xf0, 0x21, 0x00


	//----- nvinfo : EIATTR_SPARSE_MMA_MASK
	.align		4
.L_186:
        /*0078*/ 	.byte	0x03, 0x50
        /*007a*/ 	.short	0x0000


	//----- nvinfo : EIATTR_MAXREG_COUNT
	.align		4
        /*007c*/ 	.byte	0x03, 0x1b
        /*007e*/ 	.short	0x00a8


	//----- nvinfo : EIATTR_NUM_BARRIERS
	.align		4
        /*0080*/ 	.byte	0x02, 0x4c
        /*0082*/ 	.byte	0x01
	.zero		1


	//----- nvinfo : EIATTR_MERCURY_ISA_VERSION
	.align		4
        /*0084*/ 	.byte	0x03, 0x5f
        /*0086*/ 	.short	0x0101


	//----- nvinfo : EIATTR_UNUSED_LOAD_BYTE_OFFSET
	.align		4
        /*0088*/ 	.byte	0x04, 0x44
        /*008a*/ 	.short	(.L_188 - .L_187)


	//   ....[0]....
.L_187:
        /*008c*/ 	.word	0x00002a80
        /*0090*/ 	.word	0x00000fff


	//----- nvinfo : EIATTR_COOP_GROUP_MASK_REGIDS
	.align		4
.L_188:
        /*0094*/ 	.byte	0x04, 0x29
        /*0096*/ 	.short	(.L_190 - .L_189)


	//   ....[0]....
.L_189:
        /*0098*/ 	.word	0xffffffff


	//   ....[1]....
        /*009c*/ 	.word	0xffffffff


	//   ....[2]....
        /*00a0*/ 	.word	0xffffffff


	//   ....[3]....
        /*00a4*/ 	.word	0xffffffff


	//   ....[4]....
        /*00a8*/ 	.word	0xffffffff


	//   ....[5]....
        /*00ac*/ 	.word	0xffffffff


	//   ....[6]....
        /*00b0*/ 	.word	0xffffffff


	//   ....[7]....
        /*00b4*/ 	.word	0xffffffff


	//   ....[8]....
        /*00b8*/ 	.word	0xffffffff


	//   ....[9]....
        /*00bc*/ 	.word	0xffffffff


	//   ....[10]....
        /*00c0*/ 	.word	0xffffffff


	//   ....[11]....
        /*00c4*/ 	.word	0xffffffff


	//   ....[12]....
        /*00c8*/ 	.word	0xffffffff


	//   ....[13]....
        /*00cc*/ 	.word	0xffffffff


	//   ....[14]....
        /*00d0*/ 	.word	0xffffffff


	//   ....[15]....
        /*00d4*/ 	.word	0xffffffff


	//   ....[16]....
        /*00d8*/ 	.word	0xffffffff


	//   ....[17]....
        /*00dc*/ 	.word	0xffffffff


	//   ....[18]....
        /*00e0*/ 	.word	0xffffffff


	//   ....[19]....
        /*00e4*/ 	.word	0xffffffff


	//   ....[20]....
        /*00e8*/ 	.word	0xffffffff


	//   ....[21]....
        /*00ec*/ 	.word	0xffffffff


	//   ....[22]....
        /*00f0*/ 	.word	0xffffffff


	//   ....[23]....
        /*00f4*/ 	.word	0xffffffff


	//   ....[24]....
        /*00f8*/ 	.word	0xffffffff


	//   ....[25]....
        /*00fc*/ 	.word	0xffffffff


	//   ....[26]....
        /*0100*/ 	.word	0xffffffff


	//   ....[27]....
        /*0104*/ 	.word	0xffffffff


	//   ....[28]....
        /*0108*/ 	.word	0xffffffff


	//   ....[29]....
        /*010c*/ 	.word	0xffffffff


	//   ....[30]....
        /*0110*/ 	.word	0xffffffff


	//   ....[31]....
        /*0114*/ 	.word	0xffffffff


	//   ....[32]....
        /*0118*/ 	.word	0xffffffff


	//   ....[33]....
        /*011c*/ 	.word	0xffffffff


	//   ....[34]....
        /*0120*/ 	.word	0xffffffff


	//   ....[35]....
        /*0124*/ 	.word	0xffffffff


	//   ....[36]....
        /*0128*/ 	.word	0xffffffff


	//   ....[37]....
        /*012c*/ 	.word	0xffffffff


	//   ....[38]....
        /*0130*/ 	.word	0xffffffff


	//   ....[39]....
        /*0134*/ 	.word	0xffffffff


	//   ....[40]....
        /*0138*/ 	.word	0xffffffff


	//   ....[41]....
        /*013c*/ 	.word	0xffffffff


	//   ....[42]....
        /*0140*/ 	.word	0xffffffff


	//   ....[43]....
        /*0144*/ 	.word	0xffffffff


	//   ....[44]....
        /*0148*/ 	.word	0xffffffff


	//   ....[45]....
        /*014c*/ 	.word	0xffffffff


	//   ....[46]....
        /*0150*/ 	.word	0xffffffff


	//   ....[47]....
        /*0154*/ 	.word	0xffffffff


	//   ....[48]....
        /*0158*/ 	.word	0xffffffff


	//   ....[49]....
        /*015c*/ 	.word	0xffffffff


	//   ....[50]....
        /*0160*/ 	.word	0xffffffff


	//   ....[51]....
        /*0164*/ 	.word	0xffffffff


	//   ....[52]....
        /*0168*/ 	.word	0xffffffff


	//   ....[53]....
        /*016c*/ 	.word	0xffffffff


	//   ....[54]....
        /*0170*/ 	.word	0xffffffff


	//   ....[55]....
        /*0174*/ 	.word	0xffffffff


	//   ....[56]....
        /*0178*/ 	.word	0xffffffff


	//   ....[57]....
        /*017c*/ 	.word	0xffffffff


	//   ....[58]....
        /*0180*/ 	.word	0xffffffff


	//   ....[59]....
        /*0184*/ 	.word	0xffffffff


	//   ....[60]....
        /*0188*/ 	.word	0x05000015


	//   ....[61]....
        /*018c*/ 	.word	0x05000015


	//   ....[62]....
        /*0190*/ 	.word	0x05000015


	//   ....[63]....
        /*0194*/ 	.word	0x05000015


	//   ....[64]....
        /*0198*/ 	.word	0x05000015


	//   ....[65]....
        /*019c*/ 	.word	0x05000015


	//   ....[66]....
        /*01a0*/ 	.word	0x05000015


	//   ....[67]....
        /*01a4*/ 	.word	0x05000015


	//   ....[68]....
        /*01a8*/ 	.word	0x05000015


	//   ....[69]....
        /*01ac*/ 	.word	0x05000015


	//   ....[70]....
        /*01b0*/ 	.word	0x05000015


	//   ....[71]....
        /*01b4*/ 	.word	0x05000015


	//   ....[72]....
        /*01b8*/ 	.word	0x05000015


	//   ....[73]....
        /*01bc*/ 	.word	0x05000015


	//   ....[74]....
        /*01c0*/ 	.word	0x05000015


	//   ....[75]....
        /*01c4*/ 	.word	0x05000015


	//   ....[76]....
        /*01c8*/ 	.word	0x05000015


	//   ....[77]....
        /*01cc*/ 	.word	0x05000015


	//   ....[78]....
        /*01d0*/ 	.word	0x05000015


	//   ....[79]....
        /*01d4*/ 	.word	0x05000015


	//   ....[80]....
        /*01d8*/ 	.word	0x05000015


	//   ....[81]....
        /*01dc*/ 	.word	0x05000015


	//   ....[82]....
        /*01e0*/ 	.word	0x05000015


	//   ....[83]....
        /*01e4*/ 	.word	0x05000015


	//   ....[84]....
        /*01e8*/ 	.word	0x05000015


	//   ....[85]....
        /*01ec*/ 	.word	0x05000015


	//   ....[86]....
        /*01f0*/ 	.word	0x05000015


	//   ....[87]....
        /*01f4*/ 	.word	0x05000015


	//   ....[88]....
        /*01f8*/ 	.word	0x05000015


	//   ....[89]....
        /*01fc*/ 	.word	0x05000015


	//   ....[90]....
        /*0200*/ 	.word	0x05000015


	//   ....[91]....
        /*0204*/ 	.word	0x05000015


	//   ....[92]....
        /*0208*/ 	.word	0x05000015


	//   ....[93]....
        /*020c*/ 	.word	0x05000015


	//   ....[94]....
        /*0210*/ 	.word	0x05000015


	//   ....[95]....
        /*0214*/ 	.word	0x05000015


	//----- nvinfo : EIATTR_COOP_GROUP_INSTR_OFFSETS
	.align		4
.L_190:
        /*0218*/ 	.byte	0x04, 0x28
        /*021a*/ 	.short	(.L_192 - .L_191)


	//   ....[0]....
.L_191:
        /*021c*/ 	.word	0x00000510


	//   ....[1]....
        /*0220*/ 	.word	0x000006d0


	//   ....[2]....
        /*0224*/ 	.word	0x000006f0


	//   ....[3]....
        /*0228*/ 	.word	0x00000710


	//   ....[4]....
        /*022c*/ 	.word	0x00000730


	//   ....[5]....
        /*0230*/ 	.word	0x00000750


	//   ....[6]....
        /*0234*/ 	.word	0x00000b40


	//   ....[7]....
        /*0238*/ 	.word	0x00000b60


	//   ....[8]....
        /*023c*/ 	.word	0x00000b80


	//   ....[9]....
        /*0240*/ 	.word	0x00000ba0


	//   ....[10]....
        /*0244*/ 	.word	0x00000bc0


	//   ....[11]....
        /*0248*/ 	.word	0x00000f70


	//   ....[12]....
        /*024c*/ 	.word	0x00001140


	//   ....[13]....
        /*0250*/ 	.word	0x000011a0


	//   ....[14]....
        /*0254*/ 	.word	0x00001240


	//   ....[15]....
        /*0258*/ 	.word	0x000012b0


	//   ....[16]....
        /*025c*/ 	.word	0x00001300


	//   ....[17]....
        /*0260*/ 	.word	0x00001340


	//   ....[18]....
        /*0264*/ 	.word	0x00001380


	//   ....[19]....
        /*0268*/ 	.word	0x00001390


	//   ....[20]....
        /*026c*/ 	.word	0x00001470


	//   ....[21]....
        /*0270*/ 	.word	0x00001640


	//   ....[22]....
        /*0274*/ 	.word	0x00001690


	//   ....[23]....
        /*0278*/ 	.word	0x000016f0


	//   ....[24]....
        /*027c*/ 	.word	0x00001750


	//   ....[25]....
        /*0280*/ 	.word	0x00001790


	//   ....[26]....
        /*0284*/ 	.word	0x000017d0


	//   ....[27]....
        /*0288*/ 	.word	0x00001810


	//   ....[28]....
        /*028c*/ 	.word	0x00001820


	//   ....[29]....
        /*0290*/ 	.word	0x00001cd0


	//   ....[30]....
        /*0294*/ 	.word	0x000027b0


	//   ....[31]....
        /*0298*/ 	.word	0x00002970


	//   ....[32]....
        /*029c*/ 	.word	0x00002990


	//   ....[33]....
        /*02a0*/ 	.word	0x000029b0


	//   ....[34]....
        /*02a4*/ 	.word	0x000029d0


	//   ....[35]....
        /*02a8*/ 	.word	0x000029f0


	//   ....[36]....
        /*02ac*/ 	.word	0x00002d70


	//   ....[37]....
        /*02b0*/ 	.word	0x00002d90


	//   ....[38]....
        /*02b4*/ 	.word	0x00002db0


	//   ....[39]....
        /*02b8*/ 	.word	0x00002dd0


	//   ....[40]....
        /*02bc*/ 	.word	0x00002df0


	//   ....[41]....
        /*02c0*/ 	.word	0x000031a0


	//   ....[42]....
        /*02c4*/ 	.word	0x00003370


	//   ....[43]....
        /*02c8*/ 	.word	0x000033d0


	//   ....[44]....
        /*02cc*/ 	.word	0x00003440


	//   ....[45]....
        /*02d0*/ 	.word	0x000034b0


	//   ....[46]....
        /*02d4*/ 	.word	0x00003500


	//   ....[47]....
        /*02d8*/ 	.word	0x00003550


	//   ....[48]....
        /*02dc*/ 	.word	0x000035b0


	//   ....[49]....
        /*02e0*/ 	.word	0x000035c0


	//   ....[50]....
        /*02e4*/ 	.word	0x00003680


	//   ....[51]....
        /*02e8*/ 	.word	0x00003850


	//   ....[52]....
        /*02ec*/ 	.word	0x000038a0


	//   ....[53]....
        /*02f0*/ 	.word	0x00003910


	//   ....[54]....
        /*02f4*/ 	.word	0x00003970


	//   ....[55]....
        /*02f8*/ 	.word	0x000039c0


	//   ....[56]....
        /*02fc*/ 	.word	0x00003a20


	//   ....[57]....
        /*0300*/ 	.word	0x00003a60


	//   ....[58]....
        /*0304*/ 	.word	0x00003a70


	//   ....[59]....
        /*0308*/ 	.word	0x00003ee0


	//   ....[60]....
        /*030c*/ 	.word	0x00004560


	//   ....[61]....
        /*0310*/ 	.word	0x000045e0


	//   ....[62]....
        /*0314*/ 	.word	0x00004670


	//   ....[63]....
        /*0318*/ 	.word	0x00004760


	//   ....[64]....
        /*031c*/ 	.word	0x00004800


	//   ....[65]....
        /*0320*/ 	.word	0x00004880


	//   ....[66]....
        /*0324*/ 	.word	0x00004910


	//   ....[67]....
        /*0328*/ 	.word	0x00004990


	//   ....[68]....
        /*032c*/ 	.word	0x000049c0


	//   ....[69]....
        /*0330*/ 	.word	0x00004a70


	//   ....[70]....
        /*0334*/ 	.word	0x00004af0


	//   ....[71]....
        /*0338*/ 	.word	0x00004b70


	//   ....[72]....
        /*033c*/ 	.word	0x00004c30


	//   ....[73]....
        /*0340*/ 	.word	0x00004cc0


	//   ....[74]....
        /*0344*/ 	.word	0x00004d40


	//   ....[75]....
        /*0348*/ 	.word	0x00004dc0


	//   ....[76]....
        /*034c*/ 	.word	0x00004e40


	//   ....[77]....
        /*0350*/ 	.word	0x00004ea0


	//   ....[78]....
        /*0354*/ 	.word	0x00004f10


	//   ....[79]....
        /*0358*/ 	.word	0x00004f90


	//   ....[80]....
        /*035c*/ 	.word	0x00005020


	//   ....[81]....
        /*0360*/ 	.word	0x000050d0


	//   ....[82]....
        /*0364*/ 	.word	0x00005180


	//   ....[83]....
        /*0368*/ 	.word	0x00005210


	//   ....[84]....
        /*036c*/ 	.word	0x000052a0


	//   ....[85]....
        /*0370*/ 	.word	0x00005340


	//   ....[86]....
        /*0374*/ 	.word	0x00005370


	//   ....[87]....
        /*0378*/ 	.word	0x00005420


	//   ....[88]....
        /*037c*/ 	.word	0x000054a0


	//   ....[89]....
        /*0380*/ 	.word	0x00005520


	//   ....[90]....
        /*0384*/ 	.word	0x000055e0


	//   ....[91]....
        /*0388*/ 	.word	0x00005690


	//   ....[92]....
        /*038c*/ 	.word	0x00005720


	//   ....[93]....
        /*0390*/ 	.word	0x000057a0


	//   ....[94]....
        /*0394*/ 	.word	0x00005830


	//   ....[95]....
        /*0398*/ 	.word	0x00005890


	//----- nvinfo : EIATTR_VRC_CTA_INIT_COUNT
	.align		4
.L_192:
        /*039c*/ 	.byte	0x02, 0x4a
	.zero		1
	.zero		1


	//----- nvinfo : EIATTR_EXIT_INSTR_OFFSETS
	.align		4
        /*03a0*/ 	.byte	0x04, 0x1c
        /*03a2*/ 	.short	(.L_194 - .L_193)


	//   ....[0]....
.L_193:
        /*03a4*/ 	.word	0x00001fa0


	//   ....[1]....
        /*03a8*/ 	.word	0x00001fc0


	//   ....[2]....
        /*03ac*/ 	.word	0x000044f0


	//   ....[3]....
        /*03b0*/ 	.word	0x00004510


	//----- nvinfo : EIATTR_MAX_THREADS
	.align		4
.L_194:
        /*03b4*/ 	.byte	0x04, 0x05
        /*03b6*/ 	.short	(.L_196 - .L_195)
.L_195:
        /*03b8*/ 	.word	0x00000180
        /*03bc*/ 	.word	0x00000001
        /*03c0*/ 	.word	0x00000001


	//----- nvinfo : EIATTR_CRS_STACK_SIZE
	.align		4
.L_196:
        /*03c4*/ 	.byte	0x04, 0x1e
        /*03c6*/ 	.short	(.L_198 - .L_197)
.L_197:
        /*03c8*/ 	.word	0x00000000


	//----- nvinfo : EIATTR_CBANK_PARAM_SIZE
	.align		4
.L_198:
        /*03cc*/ 	.byte	0x03, 0x19
        /*03ce*/ 	.short	0x0034


	//----- nvinfo : EIATTR_PARAM_CBANK
	.align		4
        /*03d0*/ 	.byte	0x04, 0x0a
        /*03d2*/ 	.short	(.L_200 - .L_199)
	.align		4
.L_199:
        /*03d4*/ 	.word	index@(.nv.constant0._ZN3cub18CUB_300001_SM_10006detail4scan16DeviceScanKernelINS2_10policy_hubIiiijN4cuda3std3__44plusIvEEE10Policy1000EN6thrust24THRUST_300001_SM_1000_NS10device_ptrIiEESF_NS0_13ScanTileStateIiLb1EEES9_NS1_10InputValueIiPiEEjiLb0EiEEvT0_T1_T2_iT3_T4_T5_)
        /*03d8*/ 	.short	0x0380
        /*03da*/ 	.short	0x0034


	//----- nvinfo : EIATTR_SW_WAR
	.align		4
.L_200:
        /*03dc*/ 	.byte	0x04, 0x36
        /*03de*/ 	.short	(.L_202 - .L_201)
.L_201:
        /*03e0*/ 	.word	0x00000008
.L_202:


//--------------------- .nv.info._ZN3cub18CUB_300001_SM_10006detail4scan20DeviceScanInitKernelINS0_13ScanTileStateIiLb1EEEEEvT_i --------------------------
	.section	.nv.info._ZN3cub18CUB_300001_SM_10006detail4scan20DeviceScanInitKernelINS0_13ScanTileStateIiLb1EEEEEvT_i,"",@"SHT_CUDA_INFO"
	.sectionflags	@""
	.align	4


	//----- nvinfo : EIATTR_CUDA_API_VERSION
	.align		4
        /*0000*/ 	.byte	0x04, 0x37
        /*0002*/ 	.short	(.L_204 - .L_203)
.L_203:
        /*0004*/ 	.word	0x00000082


	//----- nvinfo : EIATTR_KPARAM_INFO
	.align		4
.L_204:
        /*0008*/ 	.byte	0x04, 0x17
        /*000a*/ 	.short	(.L_206 - .L_205)
.L_205:
        /*000c*/ 	.word	0x00000000
        /*0010*/ 	.short	0x0001
        /*0012*/ 	.short	0x0008
        /*0014*/ 	.byte	0x00, 0xf0, 0x11, 0x00


	//----- nvinfo : EIATTR_KPARAM_INFO
	.align		4
.L_206:
        /*0018*/ 	.byte	0x04, 0x17
        /*001a*/ 	.short	(.L_208 - .L_207)
.L_207:
        /*001c*/ 	.word	0x00000000
        /*0020*/ 	.short	0x0000
        /*0022*/ 	.short	0x0000
        /*0024*/ 	.byte	0x00, 0xf0, 0x21, 0x00


	//----- nvinfo : EIATTR_SPARSE_MMA_MASK
	.align		4
.L_208:
        /*0028*/ 	.byte	0x03, 0x50
        /*002a*/ 	.short	0x0000


	//----- nvinfo : EIATTR_MAXREG_COUNT
	.align		4
        /*002c*/ 	.byte	0x03, 0x1b
        /*002e*/ 	.short	0x00ff


	//----- nvinfo : EIATTR_MERCURY_ISA_VERSION
	.align		4
        /*0030*/ 	.byte	0x03, 0x5f
        /*0032*/ 	.short	0x0101


	//----- nvinfo : EIATTR_VRC_CTA_INIT_COUNT
	.align		4
        /*0034*/ 	.byte	0x02, 0x4a
	.zero		1
	.zero		1


	//----- nvinfo : EIATTR_EXIT_INSTR_OFFSETS
	.align		4
        /*0038*/ 	.byte	0x04, 0x1c
        /*003a*/ 	.short	(.L_210 - .L_209)


	//   ....[0]....
.L_209:
        /*003c*/ 	.word	0x000000f0


	//   ....[1]....
        /*0040*/ 	.word	0x00000130


	//----- nvinfo : EIATTR_CBANK_PARAM_SIZE
	.align		4
.L_210:
        /*0044*/ 	.byte	0x03, 0x19
        /*0046*/ 	.short	0x000c


	//----- nvinfo : EIATTR_PARAM_CBANK
	.align		4
        /*0048*/ 	.byte	0x04, 0x0a
        /*004a*/ 	.short	(.L_212 - .L_211)
	.align		4
.L_211:
        /*004c*/ 	.word	index@(.nv.constant0._ZN3cub18CUB_300001_SM_10006detail4scan20DeviceScanInitKernelINS0_13ScanTileStateIiLb1EEEEEvT_i)
        /*0050*/ 	.short	0x0380
        /*0052*/ 	.short	0x000c


	//----- nvinfo : EIATTR_SW_WAR
	.align		4
.L_212:
        /*0054*/ 	.byte	0x04, 0x36
        /*0056*/ 	.short	(.L_214 - .L_213)
.L_213:
        /*0058*/ 	.word	0x00000008
.L_214:


//--------------------- .nv.info._ZN3cub18CUB_300001_SM_10006detail11EmptyKernelIvEEvv --------------------------
	.section	.nv.info._ZN3cub18CUB_300001_SM_10006detail11EmptyKernelIvEEvv,"",@"SHT_CUDA_INFO"
	.sectionflags	@""
	.align	4


	//----- nvinfo : EIATTR_CUDA_API_VERSION
	.align		4
        /*0000*/ 	.byte	0x04, 0x37
        /*0002*/ 	.short	(.L_216 - .L_215)
.L_215:
        /*0004*/ 	.word	0x00000082


	//----- nvinfo : EIATTR_SPARSE_MMA_MASK
	.align		4
.L_216:
        /*0008*/ 	.byte	0x03, 0x50
        /*000a*/ 	.short	0x0000


	//----- nvinfo : EIATTR_MAXREG_COUNT
	.align		4
        /*000c*/ 	.byte	0x03, 0x1b
        /*000e*/ 	.short	0x00ff


	//----- nvinfo : EIATTR_MERCURY_ISA_VERSION
	.align		4
        /*0010*/ 	.byte	0x03, 0x5f
        /*0012*/ 	.short	0x0101


	//----- nvinfo : EIATTR_VRC_CTA_INIT_COUNT
	.align		4
        /*0014*/ 	.byte	0x02, 0x4a
	.zero		1
	.zero		1


	//----- nvinfo : EIATTR_EXIT_INSTR_OFFSETS
	.align		4
        /*0018*/ 	.byte	0x04, 0x1c
        /*001a*/ 	.short	(.L_218 - .L_217)


	//   ....[0]....
.L_217:
        /*001c*/ 	.word	0x00000010


	//----- nvinfo : EIATTR_SW_WAR
	.align		4
.L_218:
        /*0020*/ 	.byte	0x04, 0x36
        /*0022*/ 	.short	(.L_220 - .L_219)
.L_219:
        /*0024*/ 	.word	0x00000008
.L_220:


//--------------------- .nv.info._ZN6thrust24THRUST_300001_SM_1000_NS8cuda_cub4core6detail13_kernel_agentINS1_8__reduce11ReduceAgentIPN4cuda3std3__45tupleIJilEEESC_SB_lNS1_9__extrema9arg_max_fIilNS9_4lessIiEEEEEEJSC_SC_iSH_EEEvDpT0_ --------------------------
	.section	.nv.info._ZN6thrust24THRUST_300001_SM_1000_NS8cuda_cub4core6detail13_kernel_agentINS1_8__reduce11ReduceAgentIPN4cuda3std3__45tupleIJilEEESC_SB_lNS1_9__extrema9arg_max_fIilNS9_4lessIiEEEEEEJSC_SC_iSH_EEEvDpT0_,"",@"SHT_CUDA_INFO"
	.sectionflags	@""
	.align	4


	//----- nvinfo : EIATTR_CUDA_API_VERSION
	.align		4
        /*0000*/ 	.byte	0x04, 0x37
        /*0002*/ 	.short	(.L_222 - .L_221)
.L_221:
        /*0004*/ 	.word	0x00000082


	//----- nvinfo : EIATTR_KPARAM_INFO
	.align		4
.L_222:
        /*0008*/ 	.byte	0x04, 0x17
        /*000a*/ 	.short	(.L_224 - .L_223)
.L_223:
        /*000c*/ 	.word	0x00000000
        /*0010*/ 	.short	0x0003
        /*0012*/ 	.short	0x0014
        /*0014*/ 	.byte	0x00, 0xf0, 0x05, 0x00


	//----- nvinfo : EIATTR_KPARAM_INFO
	.align		4
.L_224:
        /*0018*/ 	.byte	0x04, 0x17
        /*001a*/ 	.short	(.L_226 - .L_225)
.L_225:
        /*001c*/ 	.word	0x00000000
        /*0020*/ 	.short	0x0002
        /*0022*/ 	.short	0x0010
        /*0024*/ 	.byte	0x00, 0xf0, 0x11, 0x00


	//----- nvinfo : EIATTR_KPARAM_INFO
	.align		4
.L_226:
        /*0028*/ 	.byte	0x04, 0x17
        /*002a*/ 	.short	(.L_228 - .L_227)
.L_227:
        /*002c*/ 	.word	0x00000000
        /*0030*/ 	.short	0x0001
        /*0032*/ 	.short	0x0008
        /*0034*/ 	.byte	0x00, 0xf5, 0x21, 0x00


	//----- nvinfo : EIATTR_KPARAM_INFO
	.align		4
.L_228:
        /*0038*/ 	.byte	0x04, 0x17
        /*003a*/ 	.short	(.L_230 - .L_229)
.L_229:
        /*003c*/ 	.word	0x00000000
        /*0040*/ 	.short	0x0000
        /*0042*/ 	.short	0x0000
        /*0044*/ 	.byte	0x00, 0xf5, 0x21, 0x00


	//----- nvinfo : EIATTR_SPARSE_MMA_MASK
	.align		4
.L_230:
        /*0048*/ 	.byte	0x03, 0x50
        /*004a*/ 	.short	0x0000


	//----- nvinfo : EIATTR_MAXREG_COUNT
	.align		4
        /*004c*/ 	.byte	0x03, 0x1b
        /*004e*/ 	.short	0x00ff


	//----- nvinfo : EIATTR_NUM_BARRIERS
	.align		4
        /*0050*/ 	.byte	0x02, 0x4c
        /*0052*/ 	.byte	0x01
	.zero		1


	//----- nvinfo : EIATTR_MERCURY_ISA_VERSION
	.align		4
        /*0054*/ 	.byte	0x03, 0x5f
        /*0056*/ 	.short	0x0101


	//----- nvinfo : EIATTR_COOP_GROUP_MASK_REGIDS
	.align		4
        /*0058*/ 	.byte	0x04, 0x29
        /*005a*/ 	.short	(.L_232 - .L_231)


	//   ....[0]....
.L_231:
        /*005c*/ 	.word	0xffffffff


	//   ....[1]....
        /*0060*/ 	.word	0xffffffff


	//   ....[2]....
        /*0064*/ 	.word	0xffffffff


	//   ....[3]....
        /*0068*/ 	.word	0xffffffff


	//   ....[4]....
        /*006c*/ 	.word	0xffffffff


	//   ....[5]....
        /*0070*/ 	.word	0xffffffff


	//   ....[6]....
        /*0074*/ 	.word	0xffffffff


	//   ....[7]....
        /*0078*/ 	.word	0xffffffff


	//   ....[8]....
        /*007c*/ 	.word	0xffffffff


	//   ....[9]....
        /*0080*/ 	.word	0xffffffff


	//   ....[10]....
        /*0084*/ 	.word	0xffffffff


	//   ....[11]....
        /*0088*/ 	.word	0xffffffff


	//   ....[12]....
        /*008c*/ 	.word	0xffffffff


	//   ....[13]....
        /*0090*/ 	.word	0xffffffff


	//   ....[14]....
        /*0094*/ 	.word	0xffffffff


	//   ....[15]....
        /*0098*/ 	.word	0xffffffff


	//   ....[16]....
        /*009c*/ 	.word	0xffffffff


	//   ....[17]....
        /*00a0*/ 	.word	0xffffffff


	//   ....[18]....
        /*00a4*/ 	.word	0xffffffff


	//   ....[19]....
        /*00a8*/ 	.word	0xffffffff


	//   ....[20]....
        /*00ac*/ 	.word	0xffffffff


	//   ....[21]....
        /*00b0*/ 	.word	0xffffffff


	//   ....[22]....
        /*00b4*/ 	.word	0xffffffff


	//   ....[23]....
        /*00b8*/ 	.word	0xffffffff


	//   ....[24]....
        /*00bc*/ 	.word	0xffffffff


	//   ....[25]....
        /*00c0*/ 	.word	0xffffffff


	//   ....[26]....
        /*00c4*/ 	.word	0xffffffff


	//   ....[27]....
        /*00c8*/ 	.word	0xffffffff


	//   ....[28]....
        /*00cc*/ 	.word	0xffffffff


	//   ....[29]....
        /*00d0*/ 	.word	0xffffffff


	//   ....[30]....
        /*00d4*/ 	.word	0xffffffff


	//   ....[31]....
        /*00d8*/ 	.word	0xffffffff


	//   ....[32]....
        /*00dc*/ 	.word	0xffffffff


	//   ....[33]....
        /*00e0*/ 	.word	0xffffffff


	//   ....[34]....
        /*00e4*/ 	.word	0xffffffff


	//   ....[35]....
        /*00e8*/ 	.word	0xffffffff


	//   ....[36]....
        /*00ec*/ 	.word	0xffffffff


	//   ....[37]....
        /*00f0*/ 	.word	0xffffffff


	//   ....[38]....
        /*00f4*/ 	.word	0xffffffff


	//   ....[39]....
        /*00f8*/ 	.word	0xffffffff


	//   ....[40]....
        /*00fc*/ 	.word	0xffffffff


	//   ....[41]....
        /*0100*/ 	.word	0xffffffff


	//   ....[42]....
        /*0104*/ 	.word	0xffffffff


	//   ....[43]....
        /*0108*/ 	.word	0xffffffff


	//   ....[44]....
        /*010c*/ 	.word	0xffffffff


	//----- nvinfo : EIATTR_COOP_GROUP_INSTR_OFFSETS
	.align		4
.L_232:
        /*0110*/ 	.byte	0x04, 0x28
        /*0112*/ 	.short	(.L_234 - .L_233)


	//   ....[0]....
.L_233:
        /*0114*/ 	.word	0x00000a60


	//   ....[1]....
        /*0118*/ 	.word	0x00000a90


	//   ....[2]....
        /*011c*/ 	.word	0x00000aa0


	//   ....[3]....
        /*0120*/ 	.word	0x00000c00


	//   ....[4]....
        /*0124*/ 	.word	0x00000c40


	//   ....[5]....
        /*0128*/ 	.word	0x00000c80


	//   ....[6]....
        /*012c*/ 	.word	0x00000dc0


	//   ....[7]....
        /*0130*/ 	.word	0x00000df0


	//   ....[8]....
        /*0134*/ 	.word	0x00000e20


	//   ....[9]....
        /*0138*/ 	.word	0x00000f50


	//   ....[10]....
        /*013c*/ 	.word	0x00000f80


	//   ....[11]....
        /*0140*/ 	.word	0x00000fb0


	//   ....[12]....
        /*0144*/ 	.word	0x000010e0


	//   ....[13]....
        /*0148*/ 	.word	0x00001110


	//   ....[14]....
        /*014c*/ 	.word	0x00001140


	//   ....[15]....
        /*0150*/ 	.word	0x00001d00


	//   ....[16]....
        /*0154*/ 	.word	0x00001d10


	//   ....[17]....
        /*0158*/ 	.word	0x00001d20


	//   ....[18]....
        /*015c*/ 	.word	0x00001ef0


	//   ....[19]....
        /*0160*/ 	.word	0x00001f30


	//   ....[20]....
        /*0164*/ 	.word	0x00001f60


	//   ....[21]....
        /*0168*/ 	.word	0x00002090


	//   ....[22]....
        /*016c*/ 	.word	0x000020c0


	//   ....[23]....
        /*0170*/ 	.word	0x000020f0


	//   ....[24]....
        /*0174*/ 	.word	0x00002220


	//   ....[25]....
        /*0178*/ 	.word	0x00002250


	//   ....[26]....
        /*017c*/ 	.word	0x00002280


	//   ....[27]....
        /*0180*/ 	.word	0x000023b0


	//   ....[28]....
        /*0184*/ 	.word	0x000023e0


	//   ....[29]....
        /*0188*/ 	.word	0x00002410


	//   ....[30]....
        /*018c*/ 	.word	0x00004a60


	//   ....[31]....
        /*0190*/ 	.word	0x00004a80


	//   ....[32]....
        /*0194*/ 	.word	0x00004a90


	//   ....[33]....
        /*0198*/ 	.word	0x00004c30


	//   ....[34]....
        /*019c*/ 	.word	0x00004c60


	//   ....[35]....
        /*01a0*/ 	.word	0x00004c90


	//   ....[36]....
        /*01a4*/ 	.word	0x00004dc0


	//   ....[37]....
        /*01a8*/ 	.word	0x00004df0


	//   ....[38]....
        /*01ac*/ 	.word	0x00004e20


	//   ....[39]....
        /*01b0*/ 	.word	0x00004f50


	//   ....[40]....
        /*01b4*/ 	.word	0x00004f80


	//   ....[41]....
        /*01b8*/ 	.word	0x00004fb0


	//   ....[42]....
        /*01bc*/ 	.word	0x000050e0


	//   ....[43]....
        /*01c0*/ 	.word	0x00005110


	//   ....[44]....
        /*01c4*/ 	.word	0x00005140


	//----- nvinfo : EIATTR_VRC_CTA_INIT_COUNT
	.align		4
.L_234:
        /*01c8*/ 	.byte	0x02, 0x4a
	.zero		1
	.zero		1


	//----- nvinfo : EIATTR_EXIT_INSTR_OFFSETS
	.align		4
        /*01cc*/ 	.byte	0x04, 0x1c
        /*01ce*/ 	.short	(.L_236 - .L_235)


	//   ....[0]....
.L_235:
        /*01d0*/ 	.word	0x00000030


	//   ....[1]....
        /*01d4*/ 	.word	0x00005c50


	//   ....[2]....
        /*01d8*/ 	.word	0x00005cc0


	//----- nvinfo : EIATTR_MAX_THREADS
	.align		4
.L_236:
        /*01dc*/ 	.byte	0x04, 0x05
        /*01de*/ 	.short	(.L_238 - .L_237)
.L_237:
        /*01e0*/ 	.word	0x00000100
        /*01e4*/ 	.word	0x00000001
        /*01e8*/ 	.word	0x00000001


	//----- nvinfo : EIATTR_CRS_STACK_SIZE
	.align		4
.L_238:
        /*01ec*/ 	.byte	0x04, 0x1e
        /*01ee*/ 	.short	(.L_240 - .L_239)
.L_239:
        /*01f0*/ 	.word	0x00000000


	//----- nvinfo : EIATTR_CBANK_PARAM_SIZE
	.align		4
.L_240:
        /*01f4*/ 	.byte	0x03, 0x19
        /*01f6*/ 	.short	0x0015


	//----- nvinfo : EIATTR_PARAM_CBANK
	.align		4
        /*01f8*/ 	.byte	0x04, 0x0a
        /*01fa*/ 	.short	(.L_242 - .L_241)
	.align		4
.L_241:
        /*01fc*/ 	.word	index@(.nv.constant0._ZN6thrust24THRUST_300001_SM_1000_NS8cuda_cub4core6detail13_kernel_agentINS1_8__reduce11ReduceAgentIPN4cuda3std3__45tupleIJilEEESC_SB_lNS1_9__extrema9arg_max_fIilNS9_4lessIiEEEEEEJSC_SC_iSH_EEEvDpT0_)
        /*0200*/ 	.short	0x0380
        /*0202*/ 	.short	0x0015


	//----- nvinfo : EIATTR_SW_WAR
	.align		4
.L_242:
        /*0204*/ 	.byte	0x04, 0x36
        /*0206*/ 	.short	(.L_244 - .L_243)
.L_243:
        /*0208*/ 	.word	0x00000008
.L_244:


//--------------------- .nv.info._ZN6thrust24THRUST_300001_SM_1000_NS8cuda_cub4core6detail13_kernel_agentINS1_8__reduce10DrainAgentIlEEJN3cub18CUB_300001_SM_10009GridQueueIyEElEEEvDpT0_ --------------------------
	.section	.nv.info._ZN6thrust24THRUST_300001_SM_1000_NS8cuda_cub4core6detail13_kernel_agentINS1_8__reduce10DrainAgentIlEEJN3cub18CUB_300001_SM_10009GridQueueIyEElEEEvDpT0_,"",@"SHT_CUDA_INFO"
	.sectionflags	@""
	.align	4


	//----- nvinfo : EIATTR_CUDA_API_VERSION
	.align		4
        /*0000*/ 	.byte	0x04, 0x37
        /*0002*/ 	.short	(.L_246 - .L_245)
.L_245:
        /*0004*/ 	.word	0x00000082


	//----- nvinfo : EIATTR_KPARAM_INFO
	.align		4
.L_246:
        /*0008*/ 	.byte	0x04, 0x17
        /*000a*/ 	.short	(.L_248 - .L_247)
.L_247:
        /*000c*/ 	.word	0x00000000
        /*0010*/ 	.short	0x0001
        /*0012*/ 	.short	0x0008
        /*0014*/ 	.byte	0x00, 0xf0, 0x21, 0x00


	//----- nvinfo : EIATTR_KPARAM_INFO
	.align		4
.L_248:
        /*0018*/ 	.byte	0x04, 0x17
        /*001a*/ 	.short	(.L_250 - .L_249)
.L_249:
        /*001c*/ 	.word	0x00000000
        /*0020*/ 	.short	0x0000
        /*0022*/ 	.short	0x0000
        /*0024*/ 	.byte	0x00, 0xf0, 0x21, 0x00


	//----- nvinfo : EIATTR_SPARSE_MMA_MASK
	.align		4
.L_250:
        /*0028*/ 	.byte	0x03, 0x50
        /*002a*/ 	.short	0x0000


	//----- nvinfo : EIATTR_MAXREG_COUNT
	.align		4
        /*002c*/ 	.byte	0x03, 0x1b
        /*002e*/ 	.short	0x00ff


	//----- nvinfo : EIATTR_MERCURY_ISA_VERSION
	.align		4
        /*0030*/ 	.byte	0x03, 0x5f
        /*0032*/ 	.short	0x0101


	//----- nvinfo : EIATTR_VRC_CTA_INIT_COUNT
	.align		4
        /*0034*/ 	.byte	0x02, 0x4a
	.zero		1
	.zero		1


	//----- nvinfo : EIATTR_EXIT_INSTR_OFFSETS
	.align		4
        /*0038*/ 	.byte	0x04, 0x1c
        /*003a*/ 	.short	(.L_252 - .L_251)


	//   ....[0]....
.L_251:
        /*003c*/ 	.word	0x00000060


	//----- nvinfo : EIATTR_MAX_THREADS
	.align		4
.L_252:
        /*0040*/ 	.byte	0x04, 0x05
        /*0042*/ 	.short	(.L_254 - .L_253)
.L_253:
        /*0044*/ 	.word	0x00000001
        /*0048*/ 	.word	0x00000001
        /*004c*/ 	.word	0x00000001


	//----- nvinfo : EIATTR_CBANK_PARAM_SIZE
	.align		4
.L_254:
        /*0050*/ 	.byte	0x03, 0x19
        /*0052*/ 	.short	0x0010


	//----- nvinfo : EIATTR_PARAM_CBANK
	.align		4
        /*0054*/ 	.byte	0x04, 0x0a
        /*0056*/ 	.short	(.L_256 - .L_255)
	.align		4
.L_255:
        /*0058*/ 	.word	index@(.nv.constant0._ZN6thrust24THRUST_300001_SM_1000_NS8cuda_cub4core6detail13_kernel_agentINS1_8__reduce10DrainAgentIlEEJN3cub18CUB_300001_SM_10009GridQueueIyEElEEEvDpT0_)
        /*005c*/ 	.short	0x0380
        /*005e*/ 	.short	0x0010


	//----- nvinfo : EIATTR_SW_WAR
	.align		4
.L_256:
        /*0060*/ 	.byte	0x04, 0x36
        /*0062*/ 	.short	(.L_258 - .L_257)
.L_257:
        /*0064*/ 	.word	0x00000008
.L_258:


//--------------------- .nv.info._ZN6thrust24THRUST_300001_SM_1000_NS8cuda_cub4core6detail13_kernel_agentINS1_8__reduce11ReduceAgentINS0_12zip_iteratorIN4cuda3std3__45tupleIJNS0_10device_ptrIiEENS0_17counting_iteratorIlNS0_11use_defaultESF_SF_EEEEEEEPNSB_IJilEEESJ_lNS1_9__extrema9arg_max_fIilNSA_4lessIiEEEEEEJSI_SK_lN3cub18CUB_300001_SM_100013GridEvenShareIlEENSS_9GridQueueIyEESP_EEEvDpT0_ --------------------------
	.section	.nv.info._ZN6thrust24THRUST_300001_SM_1000_NS8cuda_cub4core6detail13_kernel_agentINS1_8__reduce11ReduceAgentINS0_12zip_iteratorIN4cuda3std3__45tupleIJNS0_10device_ptrIiEENS0_17counting_iteratorIlNS0_11use_defaultESF_SF_EEEEEEEPNSB_IJilEEESJ_lNS1_9__extrema9arg_max_fIilNSA_4lessIiEEEEEEJSI_SK_lN3cub18CUB_300001_SM_100013GridEvenShareIlEENSS_9GridQueueIyEESP_EEEvDpT0_,"",@"SHT_CUDA_INFO"
	.sectionflags	@""
	.align	4


	//----- nvinfo : EIATTR_CUDA_API_VERSION
	.align		4
        /*0000*/ 	.byte	0x04, 0x37
        /*0002*/ 	.short	(.L_260 - .L_259)
.L_259:
        /*0004*/ 	.word	0x00000082


	//----- nvinfo : EIATTR_KPARAM_INFO
	.align		4
.L_260:
        /*0008*/ 	.byte	0x04, 0x17
        /*000a*/ 	.short	(.L_262 - .L_261)
.L_261:
        /*000c*/ 	.word	0x00000000
        /*0010*/ 	.short	0x0005
        /*0012*/ 	.short	0x0070
        /*0014*/ 	.byte	0x00, 0xf0, 0x05, 0x00


	//----- nvinfo : EIATTR_KPARAM_INFO
	.align		4
.L_262:
        /*0018*/ 	.byte	0x04, 0x17
        /*001a*/ 	.short	(.L_264 - .L_263)
.L_263:
        /*001c*/ 	.word	0x00000000
        /*0020*/ 	.short	0x0004
        /*0022*/ 	.short	0x0068
        /*0024*/ 	.byte	0x00, 0xf0, 0x21, 0x00


	//----- nvinfo : EIATTR_KPARAM_INFO
	.align		4
.L_264:
        /*0028*/ 	.byte	0x04, 0x17
        /*002a*/ 	.short	(.L_266 - .L_265)
.L_265:
        /*002c*/ 	.word	0x00000000
        /*0030*/ 	.short	0x0003
        /*0032*/ 	.short	0x0020
        /*0034*/ 	.byte	0x00, 0xf0, 0x21, 0x01


	//----- nvinfo : EIATTR_KPARAM_INFO
	.align		4
.L_266:
        /*0038*/ 	.byte	0x04, 0x17
        /*003a*/ 	.short	(.L_268 - .L_267)
.L_267:
        /*003c*/ 	.word	0x00000000
        /*0040*/ 	.short	0x0002
        /*0042*/ 	.short	0x0018
        /*0044*/ 	.byte	0x00, 0xf0, 0x21, 0x00


	//----- nvinfo : EIATTR_KPARAM_INFO
	.align		4
.L_268:
        /*0048*/ 	.byte	0x04, 0x17
        /*004a*/ 	.short	(.L_270 - .L_269)
.L_269:
        /*004c*/ 	.word	0x00000000
        /*0050*/ 	.short	0x0001
        /*0052*/ 	.short	0x0010
        /*0054*/ 	.byte	0x00, 0xf5, 0x21, 0x00


	//----- nvinfo : EIATTR_KPARAM_INFO
	.align		4
.L_270:
        /*0058*/ 	.byte	0x04, 0x17
        /*005a*/ 	.short	(.L_272 - .L_271)
.L_271:
        /*005c*/ 	.word	0x00000000
        /*0060*/ 	.short	0x0000
        /*0062*/ 	.short	0x0000
        /*0064*/ 	.byte	0x00, 0xf0, 0x41, 0x00


	//----- nvinfo : EIATTR_SPARSE_MMA_MASK
	.align		4
.L_272:
        /*0068*/ 	.byte	0x03, 0x50
        /*006a*/ 	.short	0x0000


	//----- nvinfo : EIATTR_MAXREG_COUNT
	.align		4
        /*006c*/ 	.byte	0x03, 0x1b
        /*006e*/ 	.short	0x00ff


	//----- nvinfo : EIATTR_NUM_BARRIERS
	.align		4
        /*0070*/ 	.byte	0x02, 0x4c
        /*0072*/ 	.byte	0x01
	.zero		1


	//----- nvinfo : EIATTR_MERCURY_ISA_VERSION
	.align		4
        /*0074*/ 	.byte	0x03, 0x5f
        /*0076*/ 	.short	0x0101


	//----- nvinfo : EIATTR_COOP_GROUP_MASK_REGIDS
	.align		4
        /*0078*/ 	.byte	0x04, 0x29
        /*007a*/ 	.short	(.L_274 - .L_273)


	//   ....[0]....
.L_273:
        /*007c*/ 	.word	0xffffffff


	//   ....[1]....
        /*0080*/ 	.word	0xffffffff


	//   ....[2]....
        /*0084*/ 	.word	0xffffffff


	//   ....[3]....
        /*0088*/ 	.word	0xffffffff


	//   ....[4]....
        /*008c*/ 	.word	0xffffffff


	//   ....[5]....
        /*0090*/ 	.word	0xffffffff


	//   ....[6]....
        /*0094*/ 	.word	0xffffffff


	//   ....[7]....
        /*0098*/ 	.word	0xffffffff


	//   ....[8]....
        /*009c*/ 	.word	0xffffffff


	//   ....[9]....
        /*00a0*/ 	.word	0xffffffff


	//   ....[10]....
        /*00a4*/ 	.word	0xffffffff


	//   ....[11]....
        /*00a8*/ 	.word	0xffffffff


	//   ....[12]....
        /*00ac*/ 	.word	0xffffffff


	//   ....[13]....
        /*00b0*/ 	.word	0xffffffff


	//   ....[14]....
        /*00b4*/ 	.word	0xffffffff


	//   ....[15]....
        /*00b8*/ 	.word	0xffffffff


	//   ....[16]....
        /*00bc*/ 	.word	0xffffffff


	//   ....[17]....
        /*00c0*/ 	.word	0xffffffff


	//   ....[18]....
        /*00c4*/ 	.word	0xffffffff


	//   ....[19]....
        /*00c8*/ 	.word	0xffffffff


	//   ....[20]....
        /*00cc*/ 	.word	0xffffffff


	//   ....[21]....
        /*00d0*/ 	.word	0xffffffff


	//   ....[22]....
        /*00d4*/ 	.word	0xffffffff


	//   ....[23]....
        /*00d8*/ 	.word	0xffffffff


	//   ....[24]....
        /*00dc*/ 	.word	0xffffffff


	//   ....[25]....
        /*00e0*/ 	.word	0xffffffff


	//   ....[26]....
        /*00e4*/ 	.word	0xffffffff


	//   ....[27]....
        /*00e8*/ 	.word	0xffffffff


	//   ....[28]....
        /*00ec*/ 	.word	0xffffffff


	//   ....[29]....
        /*00f0*/ 	.word	0xffffffff


	//   ....[30]....
        /*00f4*/ 	.word	0xffffffff


	//   ....[31]....
        /*00f8*/ 	.word	0xffffffff


	//   ....[32]....
        /*00fc*/ 	.word	0xffffffff


	//   ....[33]....
        /*0100*/ 	.word	0xffffffff


	//   ....[34]....
        /*0104*/ 	.word	0xffffffff


	//   ....[35]....
        /*0108*/ 	.word	0xffffffff


	//   ....[36]....
        /*010c*/ 	.word	0xffffffff


	//   ....[37]....
        /*0110*/ 	.word	0xffffffff


	//   ....[38]....
        /*0114*/ 	.word	0xffffffff


	//   ....[39]....
        /*0118*/ 	.word	0xffffffff


	//   ....[40]....
        /*011c*/ 	.word	0xffffffff


	//   ....[41]....
        /*0120*/ 	.word	0xffffffff


	//   ....[42]....
        /*0124*/ 	.word	0xffffffff


	//   ....[43]....
        /*0128*/ 	.word	0xffffffff


	//   ....[44]....
        /*012c*/ 	.word	0xffffffff


	//----- nvinfo : EIATTR_COOP_GROUP_INSTR_OFFSETS
	.align		4
.L_274:
        /*0130*/ 	.byte	0x04, 0x28
        /*0132*/ 	.short	(.L_276 - .L_275)


	//   ....[0]....
.L_275:
        /*0134*/ 	.word	0x00000c20


	//   ....[1]....
        /*0138*/ 	.word	0x00000c50


	//   ....[2]....
        /*013c*/ 	.word	0x00000c60


	//   ....[3]....
        /*0140*/ 	.word	0x00000dc0


	//   ....[4]....
        /*0144*/ 	.word	0x00000e00


	//   ....[5]....
        /*0148*/ 	.word	0x00000e40


	//   ....[6]....
        /*014c*/ 	.word	0x00000f80


	//   ....[7]....
        /*0150*/ 	.word	0x00000fb0


	//   ....[8]....
        /*0154*/ 	.word	0x00000fe0


	//   ....[9]....
        /*0158*/ 	.word	0x00001110


	//   ....[10]....
        /*015c*/ 	.word	0x00001140


	//   ....[11]....
        /*0160*/ 	.word	0x00001170


	//   ....[12]....
        /*0164*/ 	.word	0x000012a0


	//   ....[13]....
        /*0168*/ 	.word	0x000012d0


	//   ....[14]....
        /*016c*/ 	.word	0x00001300


	//   ....[15]....
        /*0170*/ 	.word	0x00001eb0


	//   ....[16]....
        /*0174*/ 	.word	0x00001ec0


	//   ....[17]....
        /*0178*/ 	.word	0x00001f40


	//   ....[18]....
        /*017c*/ 	.word	0x000020c0


	//   ....[19]....
        /*0180*/ 	.word	0x000020f0


	//   ....[20]....
        /*0184*/ 	.word	0x00002120


	//   ....[21]....
        /*0188*/ 	.word	0x00002250


	//   ....[22]....
        /*018c*/ 	.word	0x00002280


	//   ....[23]....
        /*0190*/ 	.word	0x000022b0


	//   ....[24]....
        /*0194*/ 	.word	0x000023e0


	//   ....[25]....
        /*0198*/ 	.word	0x00002410


	//   ....[26]....
        /*019c*/ 	.word	0x00002440


	//   ....[27]....
        /*01a0*/ 	.word	0x00002570


	//   ....[28]....
        /*01a4*/ 	.word	0x000025a0


	//   ....[29]....
        /*01a8*/ 	.word	0x000025d0


	//   ....[30]....
        /*01ac*/ 	.word	0x000048a0


	//   ....[31]....
        /*01b0*/ 	.word	0x000048c0


	//   ....[32]....
        /*01b4*/ 	.word	0x000048d0


	//   ....[33]....
        /*01b8*/ 	.word	0x00004a70


	//   ....[34]....
        /*01bc*/ 	.word	0x00004aa0


	//   ....[35]....
        /*01c0*/ 	.word	0x00004ad0


	//   ....[36]....
        /*01c4*/ 	.word	0x00004c00


	//   ....[37]....
        /*01c8*/ 	.word	0x00004c30


	//   ....[38]....
        /*01cc*/ 	.word	0x00004c60


	//   ....[39]....
        /*01d0*/ 	.word	0x00004d90


	//   ....[40]....
        /*01d4*/ 	.word	0x00004dc0


	//   ....[41]....
        /*01d8*/ 	.word	0x00004df0


	//   ....[42]....
        /*01dc*/ 	.word	0x00004f20


	//   ....[43]....
        /*01e0*/ 	.word	0x00004f50


	//   ....[44]....
        /*01e4*/ 	.word	0x00004f80


	//----- nvinfo : EIATTR_VRC_CTA_INIT_COUNT
	.align		4
.L_276:
        /*01e8*/ 	.byte	0x02, 0x4a
	.zero		1
	.zero		1


	//----- nvinfo : EIATTR_EXIT_INSTR_OFFSETS
	.align		4
        /*01ec*/ 	.byte	0x04, 0x1c
        /*01ee*/ 	.short	(.L_278 - .L_277)


	//   ....[0]....
.L_277:
        /*01f0*/ 	.word	0x00005a90


	//   ....[1]....
        /*01f4*/ 	.word	0x00005b00


	//----- nvinfo : EIATTR_MAX_THREADS
	.align		4
.L_278:
        /*01f8*/ 	.byte	0x04, 0x05
        /*01fa*/ 	.short	(.L_280 - .L_279)
.L_279:
        /*01fc*/ 	.word	0x00000100
        /*0200*/ 	.word	0x00000001
        /*0204*/ 	.word	0x00000001


	//----- nvinfo : EIATTR_CRS_STACK_SIZE
	.align		4
.L_280:
        /*0208*/ 	.byte	0x04, 0x1e
        /*020a*/ 	.short	(.L_282 - .L_281)
.L_281:
        /*020c*/ 	.word	0x00000000


	//----- nvinfo : EIATTR_CBANK_PARAM_SIZE
	.align		4
.L_282:
        /*0210*/ 	.byte	0x03, 0x19
        /*0212*/ 	.short	0x0071


	//----- nvinfo : EIATTR_PARAM_CBANK
	.align		4
        /*0214*/ 	.byte	0x04, 0x0a
        /*0216*/ 	.short	(.L_284 - .L_283)
	.align		4
.L_283:
        /*0218*/ 	.word	index@(.nv.constant0._ZN6thrust24THRUST_300001_SM_1000_NS8cuda_cub4core6detail13_kernel_agentINS1_8__reduce11ReduceAgentINS0_12zip_iteratorIN4cuda3std3__45tupleIJNS0_10device_ptrIiEENS0_17counting_iteratorIlNS0_11use_defaultESF_SF_EEEEEEEPNSB_IJilEEESJ_lNS1_9__extrema9arg_max_fIilNSA_4lessIiEEEEEEJSI_SK_lN3cub18CUB_300001_SM_100013GridEvenShareIlEENSS_9GridQueueIyEESP_EEEvDpT0_)
        /*021c*/ 	.short	0x0380
        /*021e*/ 	.short	0x0071


	//----- nvinfo : EIATTR_SW_WAR
	.align		4
.L_284:
        /*0220*/ 	.byte	0x04, 0x36
        /*0222*/ 	.short	(.L_286 - .L_285)
.L_285:
        /*0224*/ 	.word	0x00000008
.L_286:


//--------------------- .nv.info._ZN6thrust24THRUST_300001_SM_1000_NS8cuda_cub4core6detail13_kernel_agentINS1_8__reduce11ReduceAgentINS0_12zip_iteratorIN4cuda3std3__45tupleIJNS0_10device_ptrIiEENS0_17counting_iteratorIlNS0_11use_defaultESF_SF_EEEEEEEPNSB_IJilEEESJ_lNS1_9__extrema9arg_max_fIilNSA_4lessIiEEEEEEJSI_SK_lSP_EEEvDpT0_ --------------------------
	.section	.nv.info._ZN6thrust24THRUST_300001_SM_1000_NS8cuda_cub4core6detail13_kernel_agentINS1_8__reduce11ReduceAgentINS0_12zip_iteratorIN4cuda3std3__45tupleIJNS0_10device_ptrIiEENS0_17counting_iteratorIlNS0_11use_defaultESF_SF_EEEEEEEPNSB_IJilEEESJ_lNS1_9__extrema9arg_max_fIilNSA_4lessIiEEEEEEJSI_SK_lSP_EEEvDpT0_,"",@"SHT_CUDA_INFO"
	.sectionflags	@""
	.align	4


	//----- nvinfo : EIATTR_CUDA_API_VERSION
	.align		4
        /*0000*/ 	.byte	0x04, 0x37
        /*0002*/ 	.short	(.L_288 - .L_287)
.L_287:
        /*0004*/ 	.word	0x00000082


	//----- nvinfo : EIATTR_KPARAM_INFO
	.align		4
.L_288:
        /*0008*/ 	.byte	0x04, 0x17
        /*000a*/ 	.short	(.L_290 - .L_289)
.L_289:
        /*000c*/ 	.word	0x00000000
        /*0010*/ 	.short	0x0003
        /*0012*/ 	.short	0x0020
        /*0014*/ 	.byte	0x00, 0xf0, 0x05, 0x00


	//----- nvinfo : EIATTR_KPARAM_INFO
	.align		4
.L_290:
        /*0018*/ 	.byte	0x04, 0x17
        /*001a*/ 	.short	(.L_292 - .L_291)
.L_291:
        /*001c*/ 	.word	0x00000000
        /*0020*/ 	.short	0x0002
        /*0022*/ 	.short	0x0018
        /*0024*/ 	.byte	0x00, 0xf0, 0x21, 0x00


	//----- nvinfo : EIATTR_KPARAM_INFO
	.align		4
.L_292:
        /*0028*/ 	.byte	0x04, 0x17
        /*002a*/ 	.short	(.L_294 - .L_293)
.L_293:
        /*002c*/ 	.word	0x00000000
        /*0030*/ 	.short	0x0001
        /*0032*/ 	.short	0x0010
        /*0034*/ 	.byte	0x00, 0xf5, 0x21, 0x00


	//----- nvinfo : EIATTR_KPARAM_INFO
	.align		4
.L_294:
        /*0038*/ 	.byte	0x04, 0x17
        /*003a*/ 	.short	(.L_296 - .L_295)
.L_295:
        /*003c*/ 	.word	0x00000000
        /*0040*/ 	.short	0x0000
        /*0042*/ 	.short	0x0000
        /*0044*/ 	.byte	0x00, 0xf0, 0x41, 0x00


	//----- nvinfo : EIATTR_SPARSE_MMA_MASK
	.align		4
.L_296:
        /*0048*/ 	.byte	0x03, 0x50
        /*004a*/ 	.short	0x0000


	//----- nvinfo : EIATTR_MAXREG_COUNT
	.align		4
        /*004c*/ 	.byte	0x03, 0x1b
        /*004e*/ 	.short	0x00ff


	//----- nvinfo : EIATTR_NUM_BARRIERS
	.align		4
        /*0050*/ 	.byte	0x02, 0x4c
        /*0052*/ 	.byte	0x01
	.zero		1


	//----- nvinfo : EIATTR_MERCURY_ISA_VERSION
	.align		4
        /*0054*/ 	.byte	0x03, 0x5f
        /*0056*/ 	.short	0x0101


	//----- nvinfo : EIATTR_COOP_GROUP_MASK_REGIDS
	.align		4
        /*0058*/ 	.byte	0x04, 0x29
        /*005a*/ 	.short	(.L_298 - .L_297)


	//   ....[0]....
.L_297:
        /*005c*/ 	.word	0xffffffff


	//   ....[1]....
        /*0060*/ 	.word	0xffffffff


	//   ....[2]....
        /*0064*/ 	.word	0xffffffff


	//   ....[3]....
        /*0068*/ 	.word	0xffffffff


	//   ....[4]....
        /*006c*/ 	.word	0xffffffff


	//   ....[5]....
        /*0070*/ 	.word	0xffffffff


	//   ....[6]....
        /*0074*/ 	.word	0xffffffff


	//   ....[7]....
        /*0078*/ 	.word	0xffffffff


	//   ....[8]....
        /*007c*/ 	.word	0xffffffff


	//   ....[9]....
        /*0080*/ 	.word	0xffffffff


	//   ....[10]....
        /*0084*/ 	.word	0xffffffff


	//   ....[11]....
        /*0088*/ 	.word	0xffffffff


	//   ....[12]....
        /*008c*/ 	.word	0xffffffff


	//   ....[13]....
        /*0090*/ 	.word	0xffffffff


	//   ....[14]....
        /*0094*/ 	.word	0xffffffff


	//   ....[15]....
        /*0098*/ 	.word	0xffffffff


	//   ....[16]....
        /*009c*/ 	.word	0xffffffff


	//   ....[17]....
        /*00a0*/ 	.word	0xffffffff


	//   ....[18]....
        /*00a4*/ 	.word	0xffffffff


	//   ....[19]....
        /*00a8*/ 	.word	0xffffffff


	//   ....[20]....
        /*00ac*/ 	.word	0xffffffff


	//   ....[21]....
        /*00b0*/ 	.word	0xffffffff


	//   ....[22]....
        /*00b4*/ 	.word	0xffffffff


	//   ....[23]....
        /*00b8*/ 	.word	0xffffffff


	//   ....[24]....
        /*00bc*/ 	.word	0xffffffff


	//   ....[25]....
        /*00c0*/ 	.word	0xffffffff


	//   ....[26]....
        /*00c4*/ 	.word	0xffffffff


	//   ....[27]....
        /*00c8*/ 	.word	0xffffffff


	//   ....[28]....
        /*00cc*/ 	.word	0xffffffff


	//   ....[29]....
        /*00d0*/ 	.word	0xffffffff


	//   ....[30]....
        /*00d4*/ 	.word	0xffffffff


	//   ....[31]....
        /*00d8*/ 	.word	0xffffffff


	//   ....[32]....
        /*00dc*/ 	.word	0xffffffff


	//   ....[33]....
        /*00e0*/ 	.word	0xffffffff


	//   ....[34]....
        /*00e4*/ 	.word	0xffffffff


	//   ....[35]....
        /*00e8*/ 	.word	0xffffffff


	//   ....[36]....
        /*00ec*/ 	.word	0xffffffff


	//   ....[37]....
        /*00f0*/ 	.word	0xffffffff


	//   ....[38]....
        /*00f4*/ 	.word	0xffffffff


	//   ....[39]....
        /*00f8*/ 	.word	0xffffffff


	//   ....[40]....
        /*00fc*/ 	.word	0xffffffff


	//   ....[41]....
        /*0100*/ 	.word	0xffffffff


	//   ....[42]....
        /*0104*/ 	.word	0xffffffff


	//   ....[43]....
        /*0108*/ 	.word	0xffffffff


	//   ....[44]....
        /*010c*/ 	.word	0xffffffff


	//----- nvinfo : EIATTR_COOP_GROUP_INSTR_OFFSETS
	.align		4
.L_298:
        /*0110*/ 	.byte	0x04, 0x28
        /*0112*/ 	.short	(.L_300 - .L_299)


	//   ....[0]....
.L_299:
        /*0114*/ 	.word	0x00000b20


	//   ....[1]....
        /*0118*/ 	.word	0x00000b50


	//   ....[2]....
        /*011c*/ 	.word	0x00000b60


	//   ....[3]....
        /*0120*/ 	.word	0x00000cd0


	//   ....[4]....
        /*0124*/ 	.word	0x00000d10


	//   ....[5]....
        /*0128*/ 	.word	0x00000d40


	//   ....[6]....
        /*012c*/ 	.word	0x00000e80


	//   ....[7]....
        /*0130*/ 	.word	0x00000eb0


	//   ....[8]....
        /*0134*/ 	.word	0x00000ee0


	//   ....[9]....
        /*0138*/ 	.word	0x00001010


	//   ....[10]....
        /*013c*/ 	.word	0x00001040


	//   ....[11]....
        /*0140*/ 	.word	0x00001070


	//   ....[12]....
        /*0144*/ 	.word	0x000011a0


	//   ....[13]....
        /*0148*/ 	.word	0x000011d0


	//   ....[14]....
        /*014c*/ 	.word	0x00001200


	//   ....[15]....
        /*0150*/ 	.word	0x00001dc0


	//   ....[16]....
        /*0154*/ 	.word	0x00001dd0


	//   ....[17]....
        /*0158*/ 	.word	0x00001e50


	//   ....[18]....
        /*015c*/ 	.word	0x00001fc0


	//   ....[19]....
        /*0160*/ 	.word	0x00001ff0


	//   ....[20]....
        /*0164*/ 	.word	0x00002020


	//   ....[21]....
        /*0168*/ 	.word	0x00002150


	//   ....[22]....
        /*016c*/ 	.word	0x00002180


	//   ....[23]....
        /*0170*/ 	.word	0x000021b0


	//   ....[24]....
        /*0174*/ 	.word	0x000022e0


	//   ....[25]....
        /*0178*/ 	.word	0x00002310


	//   ....[26]....
        /*017c*/ 	.word	0x00002340


	//   ....[27]....
        /*0180*/ 	.word	0x00002470


	//   ....[28]....
        /*0184*/ 	.word	0x000024a0


	//   ....[29]....
        /*0188*/ 	.word	0x000024d0


	//   ....[30]....
        /*018c*/ 	.word	0x00004400


	//   ....[31]....
        /*0190*/ 	.word	0x00004420


	//   ....[32]....
        /*0194*/ 	.word	0x00004430


	//   ....[33]....
        /*0198*/ 	.word	0x000045d0


	//   ....[34]....
        /*019c*/ 	.word	0x00004600


	//   ....[35]....
        /*01a0*/ 	.word	0x00004630


	//   ....[36]....
        /*01a4*/ 	.word	0x00004760


	//   ....[37]....
        /*01a8*/ 	.word	0x00004790


	//   ....[38]....
        /*01ac*/ 	.word	0x000047c0


	//   ....[39]....
        /*01b0*/ 	.word	0x000048f0


	//   ....[40]....
        /*01b4*/ 	.word	0x00004920


	//   ....[41]....
        /*01b8*/ 	.word	0x00004950


	//   ....[42]....
        /*01bc*/ 	.word	0x00004a80


	//   ....[43]....
        /*01c0*/ 	.word	0x00004ab0


	//   ....[44]....
        /*01c4*/ 	.word	0x00004ae0


	//----- nvinfo : EIATTR_VRC_CTA_INIT_COUNT
	.align		4
.L_300:
        /*01c8*/ 	.byte	0x02, 0x4a
	.zero		1
	.zero		1


	//----- nvinfo : EIATTR_EXIT_INSTR_OFFSETS
	.align		4
        /*01cc*/ 	.byte	0x04, 0x1c
        /*01ce*/ 	.short	(.L_302 - .L_301)


	//   ....[0]....
.L_301:
        /*01d0*/ 	.word	0x00000040


	//   ....[1]....
        /*01d4*/ 	.word	0x000055f0


	//   ....[2]....
        /*01d8*/ 	.word	0x00005660


	//----- nvinfo : EIATTR_MAX_THREADS
	.align		4
.L_302:
        /*01dc*/ 	.byte	0x04, 0x05
        /*01de*/ 	.short	(.L_304 - .L_303)
.L_303:
        /*01e0*/ 	.word	0x00000100
        /*01e4*/ 	.word	0x00000001
        /*01e8*/ 	.word	0x00000001


	//----- nvinfo : EIATTR_CRS_STACK_SIZE
	.align		4
.L_304:
        /*01ec*/ 	.byte	0x04, 0x1e
        /*01ee*/ 	.short	(.L_306 - .L_305)
.L_305:
        /*01f0*/ 	.word	0x00000000


	//----- nvinfo : EIATTR_CBANK_PARAM_SIZE
	.align		4
.L_306:
        /*01f4*/ 	.byte	0x03, 0x19
        /*01f6*/ 	.short	0x0021


	//----- nvinfo : EIATTR_PARAM_CBANK
	.align		4
        /*01f8*/ 	.byte	0x04, 0x0a
        /*01fa*/ 	.short	(.L_308 - .L_307)
	.align		4
.L_307:
        /*01fc*/ 	.word	index@(.nv.constant0._ZN6thrust24THRUST_300001_SM_1000_NS8cuda_cub4core6detail13_kernel_agentINS1_8__reduce11ReduceAgentINS0_12zip_iteratorIN4cuda3std3__45tupleIJNS0_10device_ptrIiEENS0_17counting_iteratorIlNS0_11use_defaultESF_SF_EEEEEEEPNSB_IJilEEESJ_lNS1_9__extrema9arg_max_fIilNSA_4lessIiEEEEEEJSI_SK_lSP_EEEvDpT0_)
        /*0200*/ 	.short	0x0380
        /*0202*/ 	.short	0x0021


	//----- nvinfo : EIATTR_SW_WAR
	.align		4
.L_308:
        /*0204*/ 	.byte	0x04, 0x36
        /*0206*/ 	.short	(.L_310 - .L_309)
.L_309:
        /*0208*/ 	.word	0x00000008
.L_310:


//--------------------- .nv.info._ZN6thrust24THRUST_300001_SM_1000_NS8cuda_cub4core6detail13_kernel_agentINS1_8__reduce11ReduceAgentIPN4cuda3std3__45tupleIJilEEESC_SB_iNS1_9__extrema9arg_max_fIilNS9_4lessIiEEEEEEJSC_SC_iSH_EEEvDpT0_ --------------------------
	.section	.nv.info._ZN6thrust24THRUST_300001_SM_1000_NS8cuda_cub4core6detail13_kernel_agentINS1_8__reduce11ReduceAgentIPN4cuda3std3__45tupleIJilEEESC_SB_iNS1_9__extrema9arg_max_fIilNS9_4lessIiEEEEEEJSC_SC_iSH_EEEvDpT0_,"",@"SHT_CUDA_INFO"
	.sectionflags	@""
	.align	4


	//----- nvinfo : EIATTR_CUDA_API_VERSION
	.align		4
        /*0000*/ 	.byte	0x04, 0x37
        /*0002*/ 	.short	(.L_312 - .L_311)
.L_311:
        /*0004*/ 	.word	0x00000082


	//----- nvinfo : EIATTR_KPARAM_INFO
	.align		4
.L_312:
        /*0008*/ 	.byte	0x04, 0x17
        /*000a*/ 	.short	(.L_314 - .L_313)
.L_313:
        /*000c*/ 	.word	0x00000000
        /*0010*/ 	.short	0x0003
        /*0012*/ 	.short	0x0014
        /*0014*/ 	.byte	0x00, 0xf0, 0x05, 0x00


	//----- nvinfo : EIATTR_KPARAM_INFO
	.align		4
.L_314:
        /*0018*/ 	.byte	0x04, 0x17
        /*001a*/ 	.short	(.L_316 - .L_315)
.L_315:
        /*001c*/ 	.word	0x00000000
        /*0020*/ 	.short	0x0002
        /*0022*/ 	.short	0x0010
        /*0024*/ 	.byte	0x00, 0xf0, 0x11, 0x00


	//----- nvinfo : EIATTR_KPARAM_INFO
	.align		4
.L_316:
        /*0028*/ 	.byte	0x04, 0x17
        /*002a*/ 	.short	(.L_318 - .L_317)
.L_317:
        /*002c*/ 	.word	0x00000000
        /*0030*/ 	.short	0x0001
        /*0032*/ 	.short	0x0008
        /*0034*/ 	.byte	0x00, 0xf5, 0x21, 0x00


	//----- nvinfo : EIATTR_KPARAM_INFO
	.align		4
.L_318:
        /*0038*/ 	.byte	0x04, 0x17
        /*003a*/ 	.short	(.L_320 - .L_319)
.L_319:
        /*003c*/ 	.word	0x00000000
        /*0040*/ 	.short	0x0000
        /*0042*/ 	.short	0x0000
        /*0044*/ 	.byte	0x00, 0xf5, 0x21, 0x00


	//----- nvinfo : EIATTR_SPARSE_MMA_MASK
	.align		4
.L_320:
        /*0048*/ 	.byte	0x03, 0x50
        /*004a*/ 	.short	0x0000


	//----- nvinfo : EIATTR_MAXREG_COUNT
	.align		4
        /*004c*/ 	.byte	0x03, 0x1b
        /*004e*/ 	.short	0x00ff


	//----- nvinfo : EIATTR_NUM_BARRIERS
	.align		4
        /*0050*/ 	.byte	0x02, 0x4c
        /*0052*/ 	.byte	0x01
	.zero		1


	//----- nvinfo : EIATTR_MERCURY_ISA_VERSION
	.align		4
        /*0054*/ 	.byte	0x03, 0x5f
        /*0056*/ 	.short	0x0101


	//----- nvinfo : EIATTR_COOP_GROUP_MASK_REGIDS
	.align		4
        /*0058*/ 	.byte	0x04, 0x29
        /*005a*/ 	.short	(.L_322 - .L_321)


	//   ....[0]....
.L_321:
        /*005c*/ 	.word	0xffffffff


	//   ....[1]....
        /*0060*/ 	.word	0xffffffff


	//   ....[2]....
        /*0064*/ 	.word	0xffffffff


	//   ....[3]....
        /*0068*/ 	.word	0xffffffff


	//   ....[4]....
        /*006c*/ 	.word	0xffffffff


	//   ....[5]....
        /*0070*/ 	.word	0xffffffff


	//   ....[6]....
        /*0074*/ 	.word	0xffffffff


	//   ....[7]....
        /*0078*/ 	.word	0xffffffff


	//   ....[8]....
        /*007c*/ 	.word	0xffffffff


	//   ....[9]....
        /*0080*/ 	.word	0xffffffff


	//   ....[10]....
        /*0084*/ 	.word	0xffffffff


	//   ....[11]....
        /*0088*/ 	.word	0xffffffff


	//   ....[12]....
        /*008c*/ 	.word	0xffffffff


	//   ....[13]....
        /*0090*/ 	.word	0xffffffff


	//   ....[14]....
        /*0094*/ 	.word	0xffffffff


	//   ....[15]....
        /*0098*/ 	.word	0xffffffff


	//   ....[16]....
        /*009c*/ 	.word	0xffffffff


	//   ....[17]....
        /*00a0*/ 	.word	0xffffffff


	//   ....[18]....
        /*00a4*/ 	.word	0xffffffff


	//   ....[19]....
        /*00a8*/ 	.word	0xffffffff


	//   ....[20]....
        /*00ac*/ 	.word	0xffffffff


	//   ....[21]....
        /*00b0*/ 	.word	0xffffffff


	//   ....[22]....
        /*00b4*/ 	.word	0xffffffff


	//   ....[23]....
        /*00b8*/ 	.word	0xffffffff


	//   ....[24]....
        /*00bc*/ 	.word	0xffffffff


	//   ....[25]....
        /*00c0*/ 	.word	0xffffffff


	//   ....[26]....
        /*00c4*/ 	.word	0xffffffff


	//   ....[27]....
        /*00c8*/ 	.word	0xffffffff


	//   ....[28]....
        /*00cc*/ 	.word	0xffffffff


	//   ....[29]....
        /*00d0*/ 	.word	0xffffffff


	//   ....[30]....
        /*00d4*/ 	.word	0xffffffff


	//   ....[31]....
        /*00d8*/ 	.word	0xffffffff


	//   ....[32]....
        /*00dc*/ 	.word	0xffffffff


	//   ....[33]....
        /*00e0*/ 	.word	0xffffffff


	//   ....[34]....
        /*00e4*/ 	.word	0xffffffff


	//   ....[35]....
        /*00e8*/ 	.word	0xffffffff


	//   ....[36]....
        /*00ec*/ 	.word	0xffffffff


	//   ....[37]....
        /*00f0*/ 	.word	0xffffffff


	//   ....[38]....
        /*00f4*/ 	.word	0xffffffff


	//   ....[39]....
        /*00f8*/ 	.word	0xffffffff


	//   ....[40]....
        /*00fc*/ 	.word	0xffffffff


	//   ....[41]....
        /*0100*/ 	.word	0xffffffff


	//   ....[42]....
        /*0104*/ 	.word	0xffffffff


	//   ....[43]....
        /*0108*/ 	.word	0xffffffff


	//   ....[44]....
        /*010c*/ 	.word	0xffffffff


	//----- nvinfo : EIATTR_COOP_GROUP_INSTR_OFFSETS
	.align		4
.L_322:
        /*0110*/ 	.byte	0x04, 0x28
        /*0112*/ 	.short	(.L_324 - .L_323)


	//   ....[0]....
.L_323:
        /*0114*/ 	.word	0x00000a60


	//   ....[1]....
        /*0118*/ 	.word	0x00000a90


	//   ....[2]....
        /*011c*/ 	.word	0x00000aa0


	//   ....[3]....
        /*0120*/ 	.word	0x00000c00


	//   ....[4]....
        /*0124*/ 	.word	0x00000c40


	//   ....[5]....
        /*0128*/ 	.word	0x00000c80


	//   ....[6]....
        /*012c*/ 	.word	0x00000dc0


	//   ....[7]....
        /*0130*/ 	.word	0x00000df0


	//   ....[8]....
        /*0134*/ 	.word	0x00000e20


	//   ....[9]....
        /*0138*/ 	.word	0x00000f50


	//   ....[10]....
        /*013c*/ 	.word	0x00000f80


	//   ....[11]....
        /*0140*/ 	.word	0x00000fb0


	//   ....[12]....
        /*0144*/ 	.word	0x000010e0


	//   ....[13]....
        /*0148*/ 	.word	0x00001110


	//   ....[14]....
        /*014c*/ 	.word	0x00001140


	//   ....[15]....
        /*0150*/ 	.word	0x00001d00


	//   ....[16]....
        /*0154*/ 	.word	0x00001d10


	//   ....[17]....
        /*0158*/ 	.word	0x00001d20


	//   ....[18]....
        /*015c*/ 	.word	0x00001ef0


	//   ....[19]....
        /*0160*/ 	.word	0x00001f30


	//   ....[20]....
        /*0164*/ 	.word	0x00001f60


	//   ....[21]....
        /*0168*/ 	.word	0x00002090


	//   ....[22]....
        /*016c*/ 	.word	0x000020c0


	//   ....[23]....
        /*0170*/ 	.word	0x000020f0


	//   ....[24]....
        /*0174*/ 	.word	0x00002220


	//   ....[25]....
        /*0178*/ 	.word	0x00002250


	//   ....[26]....
        /*017c*/ 	.word	0x00002280


	//   ....[27]....
        /*0180*/ 	.word	0x000023b0


	//   ....[28]....
        /*0184*/ 	.word	0x000023e0


	//   ....[29]....
        /*0188*/ 	.word	0x00002410


	//   ....[30]....
        /*018c*/ 	.word	0x000042a0


	//   ....[31]....
        /*0190*/ 	.word	0x000042c0


	//   ....[32]....
        /*0194*/ 	.word	0x000042d0


	//   ....[33]....
        /*0198*/ 	.word	0x00004470


	//   ....[34]....
        /*019c*/ 	.word	0x000044a0


	//   ....[35]....
        /*01a0*/ 	.word	0x000044d0


	//   ....[36]....
        /*01a4*/ 	.word	0x00004600


	//   ....[37]....
        /*01a8*/ 	.word	0x00004630


	//   ....[38]....
        /*01ac*/ 	.word	0x00004660


	//   ....[39]....
        /*01b0*/ 	.word	0x00004790


	//   ....[40]....
        /*01b4*/ 	.word	0x000047c0


	//   ....[41]....
        /*01b8*/ 	.word	0x000047f0


	//   ....[42]....
        /*01bc*/ 	.word	0x00004920


	//   ....[43]....
        /*01c0*/ 	.word	0x00004950


	//   ....[44]....
        /*01c4*/ 	.word	0x00004980


	//----- nvinfo : EIATTR_VRC_CTA_INIT_COUNT
	.align		4
.L_324:
        /*01c8*/ 	.byte	0x02, 0x4a
	.zero		1
	.zero		1


	//----- nvinfo : EIATTR_EXIT_INSTR_OFFSETS
	.align		4
        /*01cc*/ 	.byte	0x04, 0x1c
        /*01ce*/ 	.short	(.L_326 - .L_325)


	//   ....[0]....
.L_325:
        /*01d0*/ 	.word	0x00000030


	//   ....[1]....
        /*01d4*/ 	.word	0x00005490


	//   ....[2]....
        /*01d8*/ 	.word	0x00005500


	//----- nvinfo : EIATTR_MAX_THREADS
	.align		4
.L_326:
        /*01dc*/ 	.byte	0x04, 0x05
        /*01de*/ 	.short	(.L_328 - .L_327)
.L_327:
        /*01e0*/ 	.word	0x00000100
        /*01e4*/ 	.word	0x00000001
        /*01e8*/ 	.word	0x00000001


	//----- nvinfo : EIATTR_CRS_STACK_SIZE
	.align		4
.L_328:
        /*01ec*/ 	.byte	0x04, 0x1e
        /*01ee*/ 	.short	(.L_330 - .L_329)
.L_329:
        /*01f0*/ 	.word	0x00000000


	//----- nvinfo : EIATTR_CBANK_PARAM_SIZE
	.align		4
.L_330:
        /*01f4*/ 	.byte	0x03, 0x19
        /*01f6*/ 	.short	0x0015


	//----- nvinfo : EIATTR_PARAM_CBANK
	.align		4
        /*01f8*/ 	.byte	0x04, 0x0a
        /*01fa*/ 	.short	(.L_332 - .L_331)
	.align		4
.L_331:
        /*01fc*/ 	.word	index@(.nv.constant0._ZN6thrust24THRUST_300001_SM_1000_NS8cuda_cub4core6detail13_kernel_agentINS1_8__reduce11ReduceAgentIPN4cuda3std3__45tupleIJilEEESC_SB_iNS1_9__extrema9arg_max_fIilNS9_4lessIiEEEEEEJSC_SC_iSH_EEEvDpT0_)
        /*0200*/ 	.short	0x0380
        /*0202*/ 	.short	0x0015


	//----- nvinfo : EIATTR_SW_WAR
	.align		4
.L_332:
        /*0204*/ 	.byte	0x04, 0x36
        /*0206*/ 	.short	(.L_334 - .L_333)
.L_333:
        /*0208*/ 	.word	0x00000008
.L_334:


//--------------------- .nv.info._ZN6thrust24THRUST_300001_SM_1000_NS8cuda_cub4core6detail13_kernel_agentINS1_8__reduce10DrainAgentIiEEJN3cub18CUB_300001_SM_10009GridQueueIjEEiEEEvDpT0_ --------------------------
	.section	.nv.info._ZN6thrust24THRUST_300001_SM_1000_NS8cuda_cub4core6detail13_kernel_agentINS1_8__reduce10DrainAgentIiEEJN3cub18CUB_300001_SM_10009GridQueueIjEEiEEEvDpT0_,"",@"SHT_CUDA_INFO"
	.sectionflags	@""
	.align	4


	//----- nvinfo : EIATTR_CUDA_API_VERSION
	.align		4
        /*0000*/ 	.byte	0x04, 0x37
        /*0002*/ 	.short	(.L_336 - .L_335)
.L_335:
        /*0004*/ 	.word	0x00000082


	//----- nvinfo : EIATTR_KPARAM_INFO
	.align		4
.L_336:
        /*0008*/ 	.byte	0x04, 0x17
        /*000a*/ 	.short	(.L_338 - .L_337)
.L_337:
        /*000c*/ 	.word	0x00000000
        /*0010*/ 	.short	0x0001
        /*0012*/ 	.short	0x0008
        /*0014*/ 	.byte	0x00, 0xf0, 0x11, 0x00


	//----- nvinfo : EIATTR_KPARAM_INFO
	.align		4
.L_338:
        /*0018*/ 	.byte	0x04, 0x17
        /*001a*/ 	.short	(.L_340 - .L_339)
.L_339:
        /*001c*/ 	.word	0x00000000
        /*0020*/ 	.short	0x0000
        /*0022*/ 	.short	0x0000
        /*0024*/ 	.byte	0x00, 0xf0, 0x21, 0x00


	//----- nvinfo : EIATTR_SPARSE_MMA_MASK
	.align		4
.L_340:
        /*0028*/ 	.byte	0x03, 0x50
        /*002a*/ 	.short	0x0000


	//----- nvinfo : EIATTR_MAXREG_COUNT
	.align		4
        /*002c*/ 	.byte	0x03, 0x1b
        /*002e*/ 	.short	0x00ff


	//----- nvinfo : EIATTR_MERCURY_ISA_VERSION
	.align		4
        /*0030*/ 	.byte	0x03, 0x5f
        /*0032*/ 	.short	0x0101


	//----- nvinfo : EIATTR_VRC_CTA_INIT_COUNT
	.align		4
        /*0034*/ 	.byte	0x02, 0x4a
	.zero		1
	.zero		1


	//----- nvinfo : EIATTR_EXIT_INSTR_OFFSETS
	.align		4
        /*0038*/ 	.byte	0x04, 0x1c
        /*003a*/ 	.short	(.L_342 - .L_341)


	//   ....[0]....
.L_341:
        /*003c*/ 	.word	0x00000060


	//----- nvinfo : EIATTR_MAX_THREADS
	.align		4
.L_342:
        /*0040*/ 	.byte	0x04, 0x05
        /*0042*/ 	.short	(.L_344 - .L_343)
.L_343:
        /*0044*/ 	.word	0x00000001
        /*0048*/ 	.word	0x00000001
        /*004c*/ 	.word	0x00000001


	//----- nvinfo : EIATTR_CBANK_PARAM_SIZE
	.align		4
.L_344:
        /*0050*/ 	.byte	0x03, 0x19
        /*0052*/ 	.short	0x000c


	//----- nvinfo : EIATTR_PARAM_CBANK
	.align		4
        /*0054*/ 	.byte	0x04, 0x0a
        /*0056*/ 	.short	(.L_346 - .L_345)
	.align		4
.L_345:
        /*0058*/ 	.word	index@(.nv.constant0._ZN6thrust24THRUST_300001_SM_1000_NS8cuda_cub4core6detail13_kernel_agentINS1_8__reduce10DrainAgentIiEEJN3cub18CUB_300001_SM_10009GridQueueIjEEiEEEvDpT0_)
        /*005c*/ 	.short	0x0380
        /*005e*/ 	.short	0x000c


	//----- nvinfo : EIATTR_SW_WAR
	.align		4
.L_346:
        /*0060*/ 	.byte	0x04, 0x36
        /*0062*/ 	.short	(.L_348 - .L_347)
.L_347:
        /*0064*/ 	.word	0x00000008
.L_348:


//--------------------- .nv.info._ZN6thrust24THRUST_300001_SM_1000_NS8cuda_cub4core6detail13_kernel_agentINS1_8__reduce11ReduceAgentINS0_12zip_iteratorIN4cuda3std3__45tupleIJNS0_10device_ptrIiEENS0_17counting_iteratorIlNS0_11use_defaultESF_SF_EEEEEEEPNSB_IJilEEESJ_iNS1_9__extrema9arg_max_fIilNSA_4lessIiEEEEEEJSI_SK_iN3cub18CUB_300001_SM_100013GridEvenShareIiEENSS_9GridQueueIjEESP_EEEvDpT0_ --------------------------
	.section	.nv.info._ZN6thrust24THRUST_300001_SM_1000_NS8cuda_cub4core6detail13_kernel_agentINS1_8__reduce11ReduceAgentINS0_12zip_iteratorIN4cuda3std3__45tupleIJNS0_10device_ptrIiEENS0_17counting_iteratorIlNS0_11use_defaultESF_SF_EEEEEEEPNSB_IJilEEESJ_iNS1_9__extrema9arg_max_fIilNSA_4lessIiEEEEEEJSI_SK_iN3cub18CUB_300001_SM_100013GridEvenShareIiEENSS_9GridQueueIjEESP_EEEvDpT0_,"",@"SHT_CUDA_INFO"
	.sectionflags	@""
	.align	4


	//----- nvinfo : EIATTR_CUDA_API_VERSION
	.align		4
        /*0000*/ 	.byte	0x04, 0x37
        /*0002*/ 	.short	(.L_350 - .L_349)
.L_349:
        /*0004*/ 	.word	0x00000082


	//----- nvinfo : EIATTR_KPARAM_INFO
	.align		4
.L_350:
        /*0008*/ 	.byte	0x04, 0x17
        /*000a*/ 	.short	(.L_352 - .L_351)
.L_351:
        /*000c*/ 	.word	0x00000000
        /*0010*/ 	.short	0x0005
        /*0012*/ 	.short	0x0050
        /*0014*/ 	.byte	0x00, 0xf0, 0x05, 0x00


	//----- nvinfo : EIATTR_KPARAM_INFO
	.align		4
.L_352:
        /*0018*/ 	.byte	0x04, 0x17
        /*001a*/ 	.short	(.L_354 - .L_353)
.L_353:
        /*001c*/ 	.word	0x00000000
        /*0020*/ 	.short	0x0004
        /*0022*/ 	.short	0x0048
        /*0024*/ 	.byte	0x00, 0xf0, 0x21, 0x00


	//----- nvinfo : EIATTR_KPARAM_INFO
	.align		4
.L_354:
        /*0028*/ 	.byte	0x04, 0x17
        /*002a*/ 	.short	(.L_356 - .L_355)
.L_355:
        /*002c*/ 	.word	0x00000000
        /*0030*/ 	.short	0x0003
        /*0032*/ 	.short	0x001c
        /*0034*/ 	.byte	0x00, 0xf0, 0xa1, 0x00


	//----- nvinfo : EIATTR_KPARAM_INFO
	.align		4
.L_356:
        /*0038*/ 	.byte	0x04, 0x17
        /*003a*/ 	.short	(.L_358 - .L_357)
.L_357:
        /*003c*/ 	.word	0x00000000
        /*0040*/ 	.short	0x0002
        /*0042*/ 	.short	0x0018
        /*0044*/ 	.byte	0x00, 0xf0, 0x11, 0x00


	//----- nvinfo : EIATTR_KPARAM_INFO
	.align		4
.L_358:
        /*0048*/ 	.byte	0x04, 0x17
        /*004a*/ 	.short	(.L_360 - .L_359)
.L_359:
        /*004c*/ 	.word	0x00000000
        /*0050*/ 	.short	0x0001
        /*0052*/ 	.short	0x0010
        /*0054*/ 	.byte	0x00, 0xf5, 0x21, 0x00


	//----- nvinfo : EIATTR_KPARAM_INFO
	.align		4
.L_360:
        /*0058*/ 	.byte	0x04, 0x17
        /*005a*/ 	.short	(.L_362 - .L_361)
.L_361:
        /*005c*/ 	.word	0x00000000
        /*0060*/ 	.short	0x0000
        /*0062*/ 	.short	0x0000
        /*0064*/ 	.byte	0x00, 0xf0, 0x41, 0x00


	//----- nvinfo : EIATTR_SPARSE_MMA_MASK
	.align		4
.L_362:
        /*0068*/ 	.byte	0x03, 0x50
        /*006a*/ 	.short	0x0000


	//----- nvinfo : EIATTR_MAXREG_COUNT
	.align		4
        /*006c*/ 	.byte	0x03, 0x1b
        /*006e*/ 	.short	0x00ff


	//----- nvinfo : EIATTR_NUM_BARRIERS
	.align		4
        /*0070*/ 	.byte	0x02, 0x4c
        /*0072*/ 	.byte	0x01
	.zero		1


	//----- nvinfo : EIATTR_MERCURY_ISA_VERSION
	.align		4
        /*0074*/ 	.byte	0x03, 0x5f
        /*0076*/ 	.short	0x0101


	//----- nvinfo : EIATTR_COOP_GROUP_MASK_REGIDS
	.align		4
        /*0078*/ 	.byte	0x04, 0x29
        /*007a*/ 	.short	(.L_364 - .L_363)


	//   ....[0]....
.L_363:
        /*007c*/ 	.word	0xffffffff


	//   ....[1]....
        /*0080*/ 	.word	0xffffffff


	//   ....[2]....
        /*0084*/ 	.word	0xffffffff


	//   ....[3]....
        /*0088*/ 	.word	0xffffffff


	//   ....[4]....
        /*008c*/ 	.word	0xffffffff


	//   ....[5]....
        /*0090*/ 	.word	0xffffffff


	//   ....[6]....
        /*0094*/ 	.word	0xffffffff


	//   ....[7]....
        /*0098*/ 	.word	0xffffffff


	//   ....[8]....
        /*009c*/ 	.word	0xffffffff


	//   ....[9]....
        /*00a0*/ 	.word	0xffffffff


	//   ....[10]....
        /*00a4*/ 	.word	0xffffffff


	//   ....[11]....
        /*00a8*/ 	.word	0xffffffff


	//   ....[12]....
        /*00ac*/ 	.word	0xffffffff


	//   ....[13]....
        /*00b0*/ 	.word	0xffffffff


	//   ....[14]....
        /*00b4*/ 	.word	0xffffffff


	//   ....[15]....
        /*00b8*/ 	.word	0xffffffff


	//   ....[16]....
        /*00bc*/ 	.word	0xffffffff


	//   ....[17]....
        /*00c0*/ 	.word	0xffffffff


	//   ....[18]....
        /*00c4*/ 	.word	0xffffffff


	//   ....[19]....
        /*00c8*/ 	.word	0xffffffff


	//   ....[20]....
        /*00cc*/ 	.word	0xffffffff


	//   ....[21]....
        /*00d0*/ 	.word	0xffffffff


	//   ....[22]....
        /*00d4*/ 	.word	0xffffffff


	//   ....[23]....
        /*00d8*/ 	.word	0xffffffff


	//   ....[24]....
        /*00dc*/ 	.word	0xffffffff


	//   ....[25]....
        /*00e0*/ 	.word	0xffffffff


	//   ....[26]....
        /*00e4*/ 	.word	0xffffffff


	//   ....[27]....
        /*00e8*/ 	.word	0xffffffff


	//   ....[28]....
        /*00ec*/ 	.word	0xffffffff


	//   ....[29]....
        /*00f0*/ 	.word	0xffffffff


	//   ....[30]....
        /*00f4*/ 	.word	0xffffffff


	//   ....[31]....
        /*00f8*/ 	.word	0xffffffff


	//   ....[32]....
        /*00fc*/ 	.word	0xffffffff


	//   ....[33]....
        /*0100*/ 	.word	0xffffffff


	//   ....[34]....
        /*0104*/ 	.word	0xffffffff


	//   ....[35]....
        /*0108*/ 	.word	0xffffffff


	//   ....[36]....
        /*010c*/ 	.word	0xffffffff


	//   ....[37]....
        /*0110*/ 	.word	0xffffffff


	//   ....[38]....
        /*0114*/ 	.word	0xffffffff


	//   ....[39]....
        /*0118*/ 	.word	0xffffffff


	//   ....[40]....
        /*011c*/ 	.word	0xffffffff


	//   ....[41]....
        /*0120*/ 	.word	0xffffffff


	//   ....[42]....
        /*0124*/ 	.word	0xffffffff


	//   ....[43]....
        /*0128*/ 	.word	0xffffffff


	//   ....[44]....
        /*012c*/ 	.word	0xffffffff


	//----- nvinfo : EIATTR_COOP_GROUP_INSTR_OFFSETS
	.align		4
.L_364:
        /*0130*/ 	.byte	0x04, 0x28
        /*0132*/ 	.short	(.L_366 - .L_365)


	//   ....[0]....
.L_365:
        /*0134*/ 	.word	0x00000b70


	//   ....[1]....
        /*0138*/ 	.word	0x00000ba0


	//   ....[2]....
        /*013c*/ 	.word	0x00000bb0


	//   ....[3]....
        /*0140*/ 	.word	0x00000d20


	//   ....[4]....
        /*0144*/ 	.word	0x00000d60


	//   ....[5]....
        /*0148*/ 	.word	0x00000d90


	//   ....[6]....
        /*014c*/ 	.word	0x00000ed0


	//   ....[7]....
        /*0150*/ 	.word	0x00000f00


	//   ....[8]....
        /*0154*/ 	.word	0x00000f30


	//   ....[9]....
        /*0158*/ 	.word	0x00001060


	//   ....[10]....
        /*015c*/ 	.word	0x00001090


	//   ....[11]....
        /*0160*/ 	.word	0x000010c0


	//   ....[12]....
        /*0164*/ 	.word	0x000011f0


	//   ....[13]....
        /*0168*/ 	.word	0x00001220


	//   ....[14]....
        /*016c*/ 	.word	0x00001250


	//   ....[15]....
        /*0170*/ 	.word	0x00001e00


	//   ....[16]....
        /*0174*/ 	.word	0x00001e10


	//   ....[17]....
        /*0178*/ 	.word	0x00001e90


	//   ....[18]....
        /*017c*/ 	.word	0x00002010


	//   ....[19]....
        /*0180*/ 	.word	0x00002040


	//   ....[20]....
        /*0184*/ 	.word	0x00002070


	//   ....[21]....
        /*0188*/ 	.word	0x000021a0


	//   ....[22]....
        /*018c*/ 	.word	0x000021d0


	//   ....[23]....
        /*0190*/ 	.word	0x00002200


	//   ....[24]....
        /*0194*/ 	.word	0x00002330


	//   ....[25]....
        /*0198*/ 	.word	0x00002360


	//   ....[26]....
        /*019c*/ 	.word	0x00002390


	//   ....[27]....
        /*01a0*/ 	.word	0x000024c0


	//   ....[28]....
        /*01a4*/ 	.word	0x000024f0


	//   ....[29]....
        /*01a8*/ 	.word	0x00002520


	//   ....[30]....
        /*01ac*/ 	.word	0x000046b0


	//   ....[31]....
        /*01b0*/ 	.word	0x000046d0


	//   ....[32]....
        /*01b4*/ 	.word	0x000046e0


	//   ....[33]....
        /*01b8*/ 	.word	0x00004880


	//   ....[34]....
        /*01bc*/ 	.word	0x000048b0


	//   ....[35]....
        /*01c0*/ 	.word	0x000048e0


	//   ....[36]....
        /*01c4*/ 	.word	0x00004a10


	//   ....[37]....
        /*01c8*/ 	.word	0x00004a40


	//   ....[38]....
        /*01cc*/ 	.word	0x00004a70


	//   ....[39]....
        /*01d0*/ 	.word	0x00004ba0


	//   ....[40]....
        /*01d4*/ 	.word	0x00004bd0


	//   ....[41]....
        /*01d8*/ 	.word	0x00004c00


	//   ....[42]....
        /*01dc*/ 	.word	0x00004d30


	//   ....[43]....
        /*01e0*/ 	.word	0x00004d60


	//   ....[44]....
        /*01e4*/ 	.word	0x00004d90


	//----- nvinfo : EIATTR_VRC_CTA_INIT_COUNT
	.align		4
.L_366:
        /*01e8*/ 	.byte	0x02, 0x4a
	.zero		1
	.zero		1


	//----- nvinfo : EIATTR_EXIT_INSTR_OFFSETS
	.align		4
        /*01ec*/ 	.byte	0x04, 0x1c
        /*01ee*/ 	.short	(.L_368 - .L_367)


	//   ....[0]....
.L_367:
        /*01f0*/ 	.word	0x000058a0


	//   ....[1]....
        /*01f4*/ 	.word	0x00005910


	//----- nvinfo : EIATTR_MAX_THREADS
	.align		4
.L_368:
        /*01f8*/ 	.byte	0x04, 0x05
        /*01fa*/ 	.short	(.L_370 - .L_369)
.L_369:
        /*01fc*/ 	.word	0x00000100
        /*0200*/ 	.word	0x00000001
        /*0204*/ 	.word	0x00000001


	//----- nvinfo : EIATTR_CRS_STACK_SIZE
	.align		4
.L_370:
        /*0208*/ 	.byte	0x04, 0x1e
        /*020a*/ 	.short	(.L_372 - .L_371)
.L_371:
        /*020c*/ 	.word	0x00000000


	//----- nvinfo : EIATTR_CBANK_PARAM_SIZE
	.align		4
.L_372:
        /*0210*/ 	.byte	0x03, 0x19
        /*0212*/ 	.short	0x0051


	//----- nvinfo : EIATTR_PARAM_CBANK
	.align		4
        /*0214*/ 	.byte	0x04, 0x0a
        /*0216*/ 	.short	(.L_374 - .L_373)
	.align		4
.L_373:
        /*0218*/ 	.word	index@(.nv.constant0._ZN6thrust24THRUST_300001_SM_1000_NS8cuda_cub4core6detail13_kernel_agentINS1_8__reduce11ReduceAgentINS0_12zip_iteratorIN4cuda3std3__45tupleIJNS0_10device_ptrIiEENS0_17counting_iteratorIlNS0_11use_defaultESF_SF_EEEEEEEPNSB_IJilEEESJ_iNS1_9__extrema9arg_max_fIilNSA_4lessIiEEEEEEJSI_SK_iN3cub18CUB_300001_SM_100013GridEvenShareIiEENSS_9GridQueueIjEESP_EEEvDpT0_)
        /*021c*/ 	.short	0x0380
        /*021e*/ 	.short	0x0051


	//----- nvinfo : EIATTR_SW_WAR
	.align		4
.L_374:
        /*0220*/ 	.byte	0x04, 0x36
        /*0222*/ 	.short	(.L_376 - .L_375)
.L_375:
        /*0224*/ 	.word	0x00000008
.L_376:


//--------------------- .nv.info._ZN6thrust24THRUST_300001_SM_1000_NS8cuda_cub4core6detail13_kernel_agentINS1_8__reduce11ReduceAgentINS0_12zip_iteratorIN4cuda3std3__45tupleIJNS0_10device_ptrIiEENS0_17counting_iteratorIlNS0_11use_defaultESF_SF_EEEEEEEPNSB_IJilEEESJ_iNS1_9__extrema9arg_max_fIilNSA_4lessIiEEEEEEJSI_SK_iSP_EEEvDpT0_ --------------------------
	.section	.nv.info._ZN6thrust24THRUST_300001_SM_1000_NS8cuda_cub4core6detail13_kernel_agentINS1_8__reduce11ReduceAgentINS0_12zip_iteratorIN4cuda3std3__45tupleIJNS0_10device_ptrIiEENS0_17counting_iteratorIlNS0_11use_defaultESF_SF_EEEEEEEPNSB_IJilEEESJ_iNS1_9__extrema9arg_max_fIilNSA_4lessIiEEEEEEJSI_SK_iSP_EEEvDpT0_,"",@"SHT_CUDA_INFO"
	.sectionflags	@""
	.align	4


	//----- nvinfo : EIATTR_CUDA_API_VERSION
	.align		4
        /*0000*/ 	.byte	0x04, 0x37
        /*0002*/ 	.short	(.L_378 - .L_377)
.L_377:
        /*0004*/ 	.word	0x00000082


	//----- nvinfo : EIATTR_KPARAM_INFO
	.align		4
.L_378:
        /*0008*/ 	.byte	0x04, 0x17
        /*000a*/ 	.short	(.L_380 - .L_379)
.L_379:
        /*000c*/ 	.word	0x00000000
        /*0010*/ 	.short	0x0003
        /*0012*/ 	.short	0x001c
        /*0014*/ 	.byte	0x00, 0xf0, 0x05, 0x00


	//----- nvinfo : EIATTR_KPARAM_INFO
	.align		4
.L_380:
        /*0018*/ 	.byte	0x04, 0x17
        /*001a*/ 	.short	(.L_382 - .L_381)
.L_381:
        /*001c*/ 	.word	0x00000000
        /*0020*/ 	.short	0x0002
        /*0022*/ 	.short	0x0018
        /*0024*/ 	.byte	0x00, 0xf0, 0x11, 0x00


	//----- nvinfo : EIATTR_KPARAM_INFO
	.align		4
.L_382:
        /*0028*/ 	.byte	0x04, 0x17
        /*002a*/ 	.short	(.L_384 - .L_383)
.L_383:
        /*002c*/ 	.word	0x00000000
        /*0030*/ 	.short	0x0001
        /*0032*/ 	.short	0x0010
        /*0034*/ 	.byte	0x00, 0xf5, 0x21, 0x00


	//----- nvinfo : EIATTR_KPARAM_INFO
	.align		4
.L_384:
        /*0038*/ 	.byte	0x04, 0x17
        /*003a*/ 	.short	(.L_386 - .L_385)
.L_385:
        /*003c*/ 	.word	0x00000000
        /*0040*/ 	.short	0x0000
        /*0042*/ 	.short	0x0000
        /*0044*/ 	.byte	0x00, 0xf0, 0x41, 0x00


	//----- nvinfo : EIATTR_SPARSE_MMA_MASK
	.align		4
.L_386:
        /*0048*/ 	.byte	0x03, 0x50
        /*004a*/ 	.short	0x0000


	//----- nvinfo : EIATTR_MAXREG_COUNT
	.align		4
        /*004c*/ 	.byte	0x03, 0x1b
        /*004e*/ 	.short	0x00ff


	//----- nvinfo : EIATTR_NUM_BARRIERS
	.align		4
        /*0050*/ 	.byte	0x02, 0x4c
        /*0052*/ 	.byte	0x01
	.zero		1


	//----- nvinfo : EIATTR_MERCURY_ISA_VERSION
	.align		4
        /*0054*/ 	.byte	0x03, 0x5f
        /*0056*/ 	.short	0x0101


	//----- nvinfo : EIATTR_COOP_GROUP_MASK_REGIDS
	.align		4
        /*0058*/ 	.byte	0x04, 0x29
        /*005a*/ 	.short	(.L_388 - .L_387)


	//   ....[0]....
.L_387:
        /*005c*/ 	.word	0xffffffff


	//   ....[1]....
        /*0060*/ 	.word	0xffffffff


	//   ....[2]....
        /*0064*/ 	.word	0xffffffff


	//   ....[3]....
        /*0068*/ 	.word	0xffffffff


	//   ....[4]....
        /*006c*/ 	.word	0xffffffff


	//   ....[5]....
        /*0070*/ 	.word	0xffffffff


	//   ....[6]....
        /*0074*/ 	.word	0xffffffff


	//   ....[7]....
        /*0078*/ 	.word	0xffffffff


	//   ....[8]....
        /*007c*/ 	.word	0xffffffff


	//   ....[9]....
        /*0080*/ 	.word	0xffffffff


	//   ....[10]....
        /*0084*/ 	.word	0xffffffff


	//   ....[11]....
        /*0088*/ 	.word	0xffffffff


	//   ....[12]....
        /*008c*/ 	.word	0xffffffff


	//   ....[13]....
        /*0090*/ 	.word	0xffffffff


	//   ....[14]....
        /*0094*/ 	.word	0xffffffff


	//   ....[15]....
        /*0098*/ 	.word	0xffffffff


	//   ....[16]....
        /*009c*/ 	.word	0xffffffff


	//   ....[17]....
        /*00a0*/ 	.word	0xffffffff


	//   ....[18]....
        /*00a4*/ 	.word	0xffffffff


	//   ....[19]....
        /*00a8*/ 	.word	0xffffffff


	//   ....[20]....
        /*00ac*/ 	.word	0xffffffff


	//   ....[21]....
        /*00b0*/ 	.word	0xffffffff


	//   ....[22]....
        /*00b4*/ 	.word	0xffffffff


	//   ....[23]....
        /*00b8*/ 	.word	0xffffffff


	//   ....[24]....
        /*00bc*/ 	.word	0xffffffff


	//   ....[25]....
        /*00c0*/ 	.word	0xffffffff


	//   ....[26]....
        /*00c4*/ 	.word	0xffffffff


	//   ....[27]....
        /*00c8*/ 	.word	0xffffffff


	//   ....[28]....
        /*00cc*/ 	.word	0xffffffff


	//   ....[29]....
        /*00d0*/ 	.word	0xffffffff


	//   ....[30]....
        /*00d4*/ 	.word	0xffffffff


	//   ....[31]....
        /*00d8*/ 	.word	0xffffffff


	//   ....[32]....
        /*00dc*/ 	.word	0xffffffff


	//   ....[33]....
        /*00e0*/ 	.word	0xffffffff


	//   ....[34]....
        /*00e4*/ 	.word	0xffffffff


	//   ....[35]....
        /*00e8*/ 	.word	0xffffffff


	//   ....[36]....
        /*00ec*/ 	.word	0xffffffff


	//   ....[37]....
        /*00f0*/ 	.word	0xffffffff


	//   ....[38]....
        /*00f4*/ 	.word	0xffffffff


	//   ....[39]....
        /*00f8*/ 	.word	0xffffffff


	//   ....[40]....
        /*00fc*/ 	.word	0xffffffff


	//   ....[41]....
        /*0100*/ 	.word	0xffffffff


	//   ....[42]....
        /*0104*/ 	.word	0xffffffff


	//   ....[43]....
        /*0108*/ 	.word	0xffffffff


	//   ....[44]....
        /*010c*/ 	.word	0xffffffff


	//----- nvinfo : EIATTR_COOP_GROUP_INSTR_OFFSETS
	.align		4
.L_388:
        /*0110*/ 	.byte	0x04, 0x28
        /*0112*/ 	.short	(.L_390 - .L_389)


	//   ....[0]....
.L_389:
        /*0114*/ 	.word	0x00000b00


	//   ....[1]....
        /*0118*/ 	.word	0x00000b30


	//   ....[2]....
        /*011c*/ 	.word	0x00000b40


	//   ....[3]....
        /*0120*/ 	.word	0x00000cb0


	//   ....[4]....
        /*0124*/ 	.word	0x00000cf0


	//   ....[5]....
        /*0128*/ 	.word	0x00000d20


	//   ....[6]....
        /*012c*/ 	.word	0x00000e60


	//   ....[7]....
        /*0130*/ 	.word	0x00000e90


	//   ....[8]....
        /*0134*/ 	.word	0x00000ec0


	//   ....[9]....
        /*0138*/ 	.word	0x00000ff0


	//   ....[10]....
        /*013c*/ 	.word	0x00001020


	//   ....[11]....
        /*0140*/ 	.word	0x00001050


	//   ....[12]....
        /*0144*/ 	.word	0x00001180


	//   ....[13]....
        /*0148*/ 	.word	0x000011b0


	//   ....[14]....
        /*014c*/ 	.word	0x000011e0


	//   ....[15]....
        /*0150*/ 	.word	0x00001da0


	//   ....[16]....
        /*0154*/ 	.word	0x00001db0


	//   ....[17]....
        /*0158*/ 	.word	0x00001e30


	//   ....[18]....
        /*015c*/ 	.word	0x00001fa0


	//   ....[19]....
        /*0160*/ 	.word	0x00001fd0


	//   ....[20]....
        /*0164*/ 	.word	0x00002000


	//   ....[21]....
        /*0168*/ 	.word	0x00002130


	//   ....[22]....
        /*016c*/ 	.word	0x00002160


	//   ....[23]....
        /*0170*/ 	.word	0x00002190


	//   ....[24]....
        /*0174*/ 	.word	0x000022c0


	//   ....[25]....
        /*0178*/ 	.word	0x000022f0


	//   ....[26]....
        /*017c*/ 	.word	0x00002320


	//   ....[27]....
        /*0180*/ 	.word	0x00002450


	//   ....[28]....
        /*0184*/ 	.word	0x00002480


	//   ....[29]....
        /*0188*/ 	.word	0x000024b0


	//   ....[30]....
        /*018c*/ 	.word	0x000043f0


	//   ....[31]....
        /*0190*/ 	.word	0x00004410


	//   ....[32]....
        /*0194*/ 	.word	0x00004420


	//   ....[33]....
        /*0198*/ 	.word	0x000045c0


	//   ....[34]....
        /*019c*/ 	.word	0x000045f0


	//   ....[35]....
        /*01a0*/ 	.word	0x00004620


	//   ....[36]....
        /*01a4*/ 	.word	0x00004750


	//   ....[37]....
        /*01a8*/ 	.word	0x00004780


	//   ....[38]....
        /*01ac*/ 	.word	0x000047b0


	//   ....[39]....
        /*01b0*/ 	.word	0x000048e0


	//   ....[40]....
        /*01b4*/ 	.word	0x00004910


	//   ....[41]....
        /*01b8*/ 	.word	0x00004940


	//   ....[42]....
        /*01bc*/ 	.word	0x00004a70


	//   ....[43]....
        /*01c0*/ 	.word	0x00004aa0


	//   ....[44]....
        /*01c4*/ 	.word	0x00004ad0


	//----- nvinfo : EIATTR_VRC_CTA_INIT_COUNT
	.align		4
.L_390:
        /*01c8*/ 	.byte	0x02, 0x4a
	.zero		1
	.zero		1


	//----- nvinfo : EIATTR_EXIT_INSTR_OFFSETS
	.align		4
        /*01cc*/ 	.byte	0x04, 0x1c
        /*01ce*/ 	.short	(.L_392 - .L_391)


	//   ....[0]....
.L_391:
        /*01d0*/ 	.word	0x00000030


	//   ....[1]....
        /*01d4*/ 	.word	0x000055e0


	//   ....[2]....
        /*01d8*/ 	.word	0x00005650


	//----- nvinfo : EIATTR_MAX_THREADS
	.align		4
.L_392:
        /*01dc*/ 	.byte	0x04, 0x05
        /*01de*/ 	.short	(.L_394 - .L_393)
.L_393:
        /*01e0*/ 	.word	0x00000100
        /*01e4*/ 	.word	0x00000001
        /*01e8*/ 	.word	0x00000001


	//----- nvinfo : EIATTR_CRS_STACK_SIZE
	.align		4
.L_394:
        /*01ec*/ 	.byte	0x04, 0x1e
        /*01ee*/ 	.short	(.L_396 - .L_395)
.L_395:
        /*01f0*/ 	.word	0x00000000


	//----- nvinfo : EIATTR_CBANK_PARAM_SIZE
	.align		4
.L_396:
        /*01f4*/ 	.byte	0x03, 0x19
        /*01f6*/ 	.short	0x001d


	//----- nvinfo : EIATTR_PARAM_CBANK
	.align		4
        /*01f8*/ 	.byte	0x04, 0x0a
        /*01fa*/ 	.short	(.L_398 - .L_397)
	.align		4
.L_397:
        /*01fc*/ 	.word	index@(.nv.constant0._ZN6thrust24THRUST_300001_SM_1000_NS8cuda_cub4core6detail13_kernel_agentINS1_8__reduce11ReduceAgentINS0_12zip_iteratorIN4cuda3std3__45tupleIJNS0_10device_ptrIiEENS0_17counting_iteratorIlNS0_11use_defaultESF_SF_EEEEEEEPNSB_IJilEEESJ_iNS1_9__extrema9arg_max_fIilNSA_4lessIiEEEEEEJSI_SK_iSP_EEEvDpT0_)
        /*0200*/ 	.short	0x0380
        /*0202*/ 	.short	0x001d


	//----- nvinfo : EIATTR_SW_WAR
	.align		4
.L_398:
        /*0204*/ 	.byte	0x04, 0x36
        /*0206*/ 	.short	(.L_400 - .L_399)
.L_399:
        /*0208*/ 	.word	0x00000008
.L_400:


//--------------------- .nv.info._Z12sudokuKernelP6SudokuPiiPh --------------------------
	.section	.nv.info._Z12sudokuKernelP6SudokuPiiPh,"",@"SHT_CUDA_INFO"
	.sectionflags	@""
	.align	4


	//----- nvinfo : EIATTR_CUDA_API_VERSION
	.align		4
        /*0000*/ 	.byte	0x04, 0x37
        /*0002*/ 	.short	(.L_402 - .L_401)
.L_401:
        /*0004*/ 	.word	0x00000082


	//----- nvinfo : EIATTR_KPARAM_INFO
	.align		4
.L_402:
        /*0008*/ 	.byte	0x04, 0x17
        /*000a*/ 	.short	(.L_404 - .L_403)
.L_403:
        /*000c*/ 	.word	0x00000000
        /*0010*/ 	.short	0x0003
        /*0012*/ 	.short	0x0018
        /*0014*/ 	.byte	0x00, 0xf5, 0x21, 0x00


	//----- nvinfo : EIATTR_KPARAM_INFO
	.align		4
.L_404:
        /*0018*/ 	.byte	0x04, 0x17
        /*001a*/ 	.short	(.L_406 - .L_405)
.L_405:
        /*001c*/ 	.word	0x00000000
        /*0020*/ 	.short	0x0002
        /*0022*/ 	.short	0x0010
        /*0024*/ 	.byte	0x00, 0xf0, 0x11, 0x00


	//----- nvinfo : EIATTR_KPARAM_INFO
	.align		4
.L_406:
        /*0028*/ 	.byte	0x04, 0x17
        /*002a*/ 	.short	(.L_408 - .L_407)
.L_407:
        /*002c*/ 	.word	0x00000000
        /*0030*/ 	.short	0x0001
        /*0032*/ 	.short	0x0008
        /*0034*/ 	.byte	0x00, 0xf5, 0x21, 0x00


	//----- nvinfo : EIATTR_KPARAM_INFO
	.align		4
.L_408:
        /*0038*/ 	.byte	0x04, 0x17
        /*003a*/ 	.short	(.L_410 - .L_409)
.L_409:
        /*003c*/ 	.word	0x00000000
        /*0040*/ 	.short	0x0000
        /*0042*/ 	.short	0x0000
        /*0044*/ 	.byte	0x00, 0xf5, 0x21, 0x00


	//----- nvinfo : EIATTR_SPARSE_MMA_MASK
	.align		4
.L_410:
        /*0048*/ 	.byte	0x03, 0x50
        /*004a*/ 	.short	0x0000


	//----- nvinfo : EIATTR_MAXREG_COUNT
	.align		4
        /*004c*/ 	.byte	0x03, 0x1b
        /*004e*/ 	.short	0x00ff


	//----- nvinfo : EIATTR_MERCURY_ISA_VERSION
	.align		4
        /*0050*/ 	.byte	0x03, 0x5f
        /*0052*/ 	.short	0x0101


	//----- nvinfo : EIATTR_VRC_CTA_INIT_COUNT
	.align		4
        /*0054*/ 	.byte	0x02, 0x4a
	.zero		1
	.zero		1


	//----- nvinfo : EIATTR_EXIT_INSTR_OFFSETS
	.align		4
        /*0058*/ 	.byte	0x04, 0x1c
        /*005a*/ 	.short	(.L_412 - .L_411)


	//   ....[0]....
.L_411:
        /*005c*/ 	.word	0x00000080


	//   ....[1]....
        /*0060*/ 	.word	0x000000d0


	//   ....[2]....
        /*0064*/ 	.word	0x00001040


	//   ....[3]....
        /*0068*/ 	.word	0x00002130


	//   ....[4]....
        /*006c*/ 	.word	0x0000bcc0


	//   ....[5]....
        /*0070*/ 	.word	0x0000bcf0


	//----- nvinfo : EIATTR_CRS_STACK_SIZE
	.align		4
.L_412:
        /*0074*/ 	.byte	0x04, 0x1e
        /*0076*/ 	.short	(.L_414 - .L_413)
.L_413:
        /*0078*/ 	.word	0x00000000


	//----- nvinfo : EIATTR_CBANK_PARAM_SIZE
	.align		4
.L_414:
        /*007c*/ 	.byte	0x03, 0x19
        /*007e*/ 	.short	0x0020


	//----- nvinfo : EIATTR_PARAM_CBANK
	.align		4
        /*0080*/ 	.byte	0x04, 0x0a
        /*0082*/ 	.short	(.L_416 - .L_415)
	.align		4
.L_415:
        /*0084*/ 	.word	index@(.nv.constant0._Z12sudokuKernelP6SudokuPiiPh)
        /*0088*/ 	.short	0x0380
        /*008a*/ 	.short	0x0020


	//----- nvinfo : EIATTR_SW_WAR
	.align		4
.L_416:
        /*008c*/ 	.byte	0x04, 0x36
        /*008e*/ 	.short	(.L_418 - .L_417)
.L_417:
        /*0090*/ 	.word	0x00000008
.L_418:


//--------------------- .nv.info._Z16copyActiveKernelPiS_i --------------------------
	.section	.nv.info._Z16copyActiveKernelPiS_i,"",@"SHT_CUDA_INFO"
	.sectionflags	@""
	.align	4


	//----- nvinfo : EIATTR_CUDA_API_VERSION
	.align		4
        /*0000*/ 	.byte	0x04, 0x37
        /*0002*/ 	.short	(.L_420 - .L_419)
.L_419:
        /*0004*/ 	.word	0x00000082


	//----- nvinfo : EIATTR_KPARAM_INFO
	.align		4
.L_420:
        /*0008*/ 	.byte	0x04, 0x17
        /*000a*/ 	.short	(.L_422 - .L_421)
.L_421:
        /*000c*/ 	.word	0x00000000
        /*0010*/ 	.short	0x0002
        /*0012*/ 	.short	0x0010
        /*0014*/ 	.byte	0x00, 0xf0, 0x11, 0x00


	//----- nvinfo : EIATTR_KPARAM_INFO
	.align		4
.L_422:
        /*0018*/ 	.byte	0x04, 0x17
        /*001a*/ 	.short	(.L_424 - .L_423)
.L_423:
        /*001c*/ 	.word	0x00000000
        /*0020*/ 	.short	0x0001
        /*0022*/ 	.short	0x0008
        /*0024*/ 	.byte	0x00, 0xf5, 0x21, 0x00


	//----- nvinfo : EIATTR_KPARAM_INFO
	.align		4
.L_424:
        /*0028*/ 	.byte	0x04, 0x17
        /*002a*/ 	.short	(.L_426 - .L_425)
.L_425:
        /*002c*/ 	.word	0x00000000
        /*0030*/ 	.short	0x0000
        /*0032*/ 	.short	0x0000
        /*0034*/ 	.byte	0x00, 0xf5, 0x21, 0x00


	//----- nvinfo : EIATTR_SPARSE_MMA_MASK
	.align		4
.L_426:
        /*0038*/ 	.byte	0x03, 0x50
        /*003a*/ 	.short	0x0000


	//----- nvinfo : EIATTR_MAXREG_COUNT
	.align		4
        /*003c*/ 	.byte	0x03, 0x1b
        /*003e*/ 	.short	0x00ff


	//----- nvinfo : EIATTR_MERCURY_ISA_VERSION
	.align		4
        /*0040*/ 	.byte	0x03, 0x5f
        /*0042*/ 	.short	0x0101


	//----- nvinfo : EIATTR_VRC_CTA_INIT_COUNT
	.align		4
        /*0044*/ 	.byte	0x02, 0x4a
	.zero		1
	.zero		1


	//----- nvinfo : EIATTR_EXIT_INSTR_OFFSETS
	.align		4
        /*0048*/ 	.byte	0x04, 0x1c
        /*004a*/ 	.short	(.L_428 - .L_427)


	//   ....[0]....
.L_427:
        /*004c*/ 	.word	0x00000070


	//   ....[1]....
        /*0050*/ 	.word	0x000000f0


	//----- nvinfo : EIATTR_CBANK_PARAM_SIZE
	.align		4
.L_428:
        /*0054*/ 	.byte	0x03, 0x19
        /*0056*/ 	.short	0x0014


	//----- nvinfo : EIATTR_PARAM_CBANK
	.align		4
        /*0058*/ 	.byte	0x04, 0x0a
        /*005a*/ 	.short	(.L_430 - .L_429)
	.align		4
.L_429:
        /*005c*/ 	.word	index@(.nv.constant0._Z16copyActiveKernelPiS_i)
        /*0060*/ 	.short	0x0380
        /*0062*/ 	.short	0x0014


	//----- nvinfo : EIATTR_SW_WAR
	.align		4
.L_430:
        /*0064*/ 	.byte	0x04, 0x36
        /*0066*/ 	.short	(.L_432 - .L_431)
.L_431:
        /*0068*/ 	.word	0x00000008
.L_432:


//--------------------- .nv.info._Z10copyKernelP6SudokuS0_PiS1_S1_ii --------------------------
	.section	.nv.info._Z10copyKernelP6SudokuS0_PiS1_S1_ii,"",@"SHT_CUDA_INFO"
	.sectionflags	@""
	.align	4


	//----- nvinfo : EIATTR_CUDA_API_VERSION
	.align		4
        /*0000*/ 	.byte	0x04, 0x37
        /*0002*/ 	.short	(.L_434 - .L_433)
.L_433:
        /*0004*/ 	.word	0x00000082


	//----- nvinfo : EIATTR_KPARAM_INFO
	.align		4
.L_434:
        /*0008*/ 	.byte	0x04, 0x17
        /*000a*/ 	.short	(.L_436 - .L_435)
.L_435:
        /*000c*/ 	.word	0x00000000
        /*0010*/ 	.short	0x0006
        /*0012*/ 	.short	0x002c
        /*0014*/ 	.byte	0x00, 0xf0, 0x11, 0x00


	//----- nvinfo : EIATTR_KPARAM_INFO
	.align		4
.L_436:
        /*0018*/ 	.byte	0x04, 0x17
        /*001a*/ 	.short	(.L_438 - .L_437)
.L_437:
        /*001c*/ 	.word	0x00000000
        /*0020*/ 	.short	0x0005
        /*0022*/ 	.short	0x0028
        /*0024*/ 	.byte	0x00, 0xf0, 0x11, 0x00


	//----- nvinfo : EIATTR_KPARAM_INFO
	.align		4
.L_438:
        /*0028*/ 	.byte	0x04, 0x17
        /*002a*/ 	.short	(.L_440 - .L_439)
.L_439:
        /*002c*/ 	.word	0x00000000
        /*0030*/ 	.short	0x0004
        /*0032*/ 	.short	0x0020
        /*0034*/ 	.byte	0x00, 0xf5, 0x21, 0x00


	//----- nvinfo : EIATTR_KPARAM_INFO
	.align		4
.L_440:
        /*0038*/ 	.byte	0x04, 0x17
        /*003a*/ 	.short	(.L_442 - .L_441)
.L_441:
        /*003c*/ 	.word	0x00000000
        /*0040*/ 	.short	0x0003
        /*0042*/ 	.short	0x0018
        /*0044*/ 	.byte	0x00, 0xf5, 0x21, 0x00


	//----- nvinfo : EIATTR_KPARAM_INFO
	.align		4
.L_442:
        /*0048*/ 	.byte	0x04, 0x17
        /*004a*/ 	.short	(.L_444 - .L_443)
.L_443:
        /*004c*/ 	.word	0x00000000
        /*0050*/ 	.short	0x0002
        /*0052*/ 	.short	0x0010
        /*0054*/ 	.byte	0x00, 0xf5, 0x21, 0x00


	//----- nvinfo : EIATTR_KPARAM_INFO
	.align		4
.L_444:
        /*0058*/ 	.byte	0x04, 0x17
        /*005a*/ 	.short	(.L_446 - .L_445)
.L_445:
        /*005c*/ 	.word	0x00000000
        /*0060*/ 	.short	0x0001
        /*0062*/ 	.short	0x0008
        /*0064*/ 	.byte	0x00, 0xf5, 0x21, 0x00


	//----- nvinfo : EIATTR_KPARAM_INFO
	.align		4
.L_446:
        /*0068*/ 	.byte	0x04, 0x17
        /*006a*/ 	.short	(.L_448 - .L_447)
.L_447:
        /*006c*/ 	.word	0x00000000
        /*0070*/ 	.short	0x0000
        /*0072*/ 	.short	0x0000
        /*0074*/ 	.byte	0x00, 0xf5, 0x21, 0x00


	//----- nvinfo : EIATTR_SPARSE_MMA_MASK
	.align		4
.L_448:
        /*0078*/ 	.byte	0x03, 0x50
        /*007a*/ 	.short	0x0000


	//----- nvinfo : EIATTR_MAXREG_COUNT
	.align		4
        /*007c*/ 	.byte	0x03, 0x1b
        /*007e*/ 	.short	0x00ff


	//----- nvinfo : EIATTR_MERCURY_ISA_VERSION
	.align		4
        /*0080*/ 	.byte	0x03, 0x5f
        /*0082*/ 	.short	0x0101


	//----- nvinfo : EIATTR_VRC_CTA_INIT_COUNT
	.align		4
        /*0084*/ 	.byte	0x02, 0x4a
	.zero		1
	.zero		1


	//----- nvinfo : EIATTR_EXIT_INSTR_OFFSETS
	.align		4
        /*0088*/ 	.byte	0x04, 0x1c
        /*008a*/ 	.short	(.L_450 - .L_449)


	//   ....[0]....
.L_449:
        /*008c*/ 	.word	0x00000080


	//   ....[1]....
        /*0090*/ 	.word	0x000000e0


	//   ....[2]....
        /*0094*/ 	.word	0x000010b0


	//----- nvinfo : EIATTR_CBANK_PARAM_SIZE
	.align		4
.L_450:
        /*0098*/ 	.byte	0x03, 0x19
        /*009a*/ 	.short	0x0030


	//----- nvinfo : EIATTR_PARAM_CBANK
	.align		4
        /*009c*/ 	.byte	0x04, 0x0a
        /*009e*/ 	.short	(.L_452 - .L_451)
	.align		4
.L_451:
        /*00a0*/ 	.word	index@(.nv.constant0._Z10copyKernelP6SudokuS0_PiS1_S1_ii)
        /*00a4*/ 	.short	0x0380
        /*00a6*/ 	.short	0x0030


	//----- nvinfo : EIATTR_SW_WAR
	.align		4
.L_452:
        /*00a8*/ 	.byte	0x04, 0x36
        /*00aa*/ 	.short	(.L_454 - .L_453)
.L_453:
        /*00ac*/ 	.word	0x00000008
.L_454:


//--------------------- .nv.info._Z17activeResetKernelPii --------------------------
	.section	.nv.info._Z17activeResetKernelPii,"",@"SHT_CUDA_INFO"
	.sectionflags	@""
	.align	4


	//----- nvinfo : EIATTR_CUDA_API_VERSION
	.align		4
        /*0000*/ 	.byte	0x04, 0x37
        /*0002*/ 	.short	(.L_456 - .L_455)
.L_455:
        /*0004*/ 	.word	0x00000082


	//----- nvinfo : EIATTR_KPARAM_INFO
	.align		4
.L_456:
        /*0008*/ 	.byte	0x04, 0x17
        /*000a*/ 	.short	(.L_458 - .L_457)
.L_457:
        /*000c*/ 	.word	0x00000000
        /*0010*/ 	.short	0x0001
        /*0012*/ 	.short	0x0008
        /*0014*/ 	.byte	0x00, 0xf0, 0x11, 0x00


	//----- nvinfo : EIATTR_KPARAM_INFO
	.align		4
.L_458:
        /*0018*/ 	.byte	0x04, 0x17
        /*001a*/ 	.short	(.L_460 - .L_459)
.L_459:
        /*001c*/ 	.word	0x00000000
        /*0020*/ 	.short	0x0000
        /*0022*/ 	.short	0x0000
        /*0024*/ 	.byte	0x00, 0xf5, 0x21, 0x00


	//----- nvinfo : EIATTR_SPARSE_MMA_MASK
	.align		4
.L_460:
        /*0028*/ 	.byte	0x03, 0x50
        /*002a*/ 	.short	0x0000


	//----- nvinfo : EIATTR_MAXREG_COUNT
	.align		4
        /*002c*/ 	.byte	0x03, 0x1b
        /*002e*/ 	.short	0x00ff


	//----- nvinfo : EIATTR_MERCURY_ISA_VERSION
	.align		4
        /*0030*/ 	.byte	0x03, 0x5f
        /*0032*/ 	.short	0x0101


	//----- nvinfo : EIATTR_VRC_CTA_INIT_COUNT
	.align		4
        /*0034*/ 	.byte	0x02, 0x4a
	.zero		1
	.zero		1


	//----- nvinfo : EIATTR_EXIT_INSTR_OFFSETS
	.align		4
        /*0038*/ 	.byte	0x04, 0x1c
        /*003a*/ 	.short	(.L_462 - .L_461)


	//   ....[0]....
.L_461:
        /*003c*/ 	.word	0x00000070


	//   ....[1]....
        /*0040*/ 	.word	0x000000c0


	//----- nvinfo : EIATTR_CBANK_PARAM_SIZE
	.align		4
.L_462:
        /*0044*/ 	.byte	0x03, 0x19
        /*0046*/ 	.short	0x000c


	//----- nvinfo : EIATTR_PARAM_CBANK
	.align		4
        /*0048*/ 	.byte	0x04, 0x0a
        /*004a*/ 	.short	(.L_464 - .L_463)
	.align		4
.L_463:
        /*004c*/ 	.word	index@(.nv.constant0._Z17activeResetKernelPii)
        /*0050*/ 	.short	0x0380
        /*0052*/ 	.short	0x000c


	//----- nvinfo : EIATTR_SW_WAR
	.align		4
.L_464:
        /*0054*/ 	.byte	0x04, 0x36
        /*0056*/ 	.short	(.L_466 - .L_465)
.L_465:
        /*0058*/ 	.word	0x00000008
.L_466:


//--------------------- .nv.callgraph             --------------------------
	.section	.nv.callgraph,"",@"SHT_CUDA_CALLGRAPH"
	.align	4
	.sectionentsize	8
	.align		4
        /*0000*/ 	.word	0x00000000
	.align		4
        /*0004*/ 	.word	0xffffffff
	.align		4
        /*0008*/ 	.word	0x00000000
	.align		4
        /*000c*/ 	.word	0xfffffffe
	.align		4
        /*0010*/ 	.word	0x00000000
	.align		4
        /*0014*/ 	.word	0xfffffffd
	.align		4
        /*0018*/ 	.word	0x00000000
	.align		4
        /*001c*/ 	.word	0xfffffffc


//--------------------- .nv.constant4             --------------------------
	.section	.nv.constant4,"a",@progbits
	.align	8
	.align		8
.nv.constant4:
        /*0000*/ 	.dword	_ZN34_INTERNAL_dd3e799f_4_k_cu_55f434c74cuda3std3__45__cpo5beginE
	.align		8
        /*0008*/ 	.dword	_ZN34_INTERNAL_dd3e799f_4_k_cu_55f434c74cuda3std3__45__cpo3endE
	.align		8
        /*0010*/ 	.dword	_ZN34_INTERNAL_dd3e799f_4_k_cu_55f434c74cuda3std3__45__cpo6cbeginE
	.align		8
        /*0018*/ 	.dword	_ZN34_INTERNAL_dd3e799f_4_k_cu_55f434c74cuda3std3__45__cpo4cendE
	.align		8
        /*0020*/ 	.dword	_ZN34_INTERNAL_dd3e799f_4_k_cu_55f434c74cuda3std3__45__cpo6rbeginE
	.align		8
        /*0028*/ 	.dword	_ZN34_INTERNAL_dd3e799f_4_k_cu_55f434c74cuda3std3__45__cpo4rendE
	.align		8
        /*0030*/ 	.dword	_ZN34_INTERNAL_dd3e799f_4_k_cu_55f434c74cuda3std3__45__cpo7crbeginE
	.align		8
        /*0038*/ 	.dword	_ZN34_INTERNAL_dd3e799f_4_k_cu_55f434c74cuda3std3__45__cpo5crendE
	.align		8
        /*0040*/ 	.dword	_ZN34_INTERNAL_dd3e799f_4_k_cu_55f434c74cuda3std3__436_GLOBAL__N__dd3e799f_4_k_cu_55f434c76ignoreE
	.align		8
        /*0048*/ 	.dword	_ZN34_INTERNAL_dd3e799f_4_k_cu_55f434c74cuda3std3__419piecewise_constructE
	.align		8
        /*0050*/ 	.dword	_ZN34_INTERNAL_dd3e799f_4_k_cu_55f434c74cuda3std3__48in_placeE
	.align		8
        /*0058*/ 	.dword	_ZN34_INTERNAL_dd3e799f_4_k_cu_55f434c74cuda3std3__420unreachable_sentinelE
	.align		8
        /*0060*/ 	.dword	_ZN34_INTERNAL_dd3e799f_4_k_cu_55f434c74cuda3std3__47nulloptE
	.align		8
        /*0068*/ 	.dword	_ZN34_INTERNAL_dd3e799f_4_k_cu_55f434c74cuda3std3__48unexpectE
	.align		8
        /*0070*/ 	.dword	_ZN34_INTERNAL_dd3e799f_4_k_cu_55f434c74cuda3std6ranges3__45__cpo4swapE
	.align		8
        /*0078*/ 	.dword	_ZN34_INTERNAL_dd3e799f_4_k_cu_55f434c74cuda3std6ranges3__45__cpo9iter_moveE
	.align		8
        /*0080*/ 	.dword	_ZN34_INTERNAL_dd3e799f_4_k_cu_55f434c74cuda3std6ranges3__45__cpo5beginE
	.align		8
        /*0088*/ 	.dword	_ZN34_INTERNAL_dd3e799f_4_k_cu_55f434c74cuda3std6ranges3__45__cpo3endE
	.align		8
        /*0090*/ 	.dword	_ZN34_INTERNAL_dd3e799f_4_k_cu_55f434c74cuda3std6ranges3__45__cpo6cbeginE
	.align		8
        /*0098*/ 	.dword	_ZN34_INTERNAL_dd3e799f_4_k_cu_55f434c74cuda3std6ranges3__45__cpo4cendE
	.align		8
        /*00a0*/ 	.dword	_ZN34_INTERNAL_dd3e799f_4_k_cu_55f434c74cuda3std6ranges3__45__cpo7advanceE
	.align		8
        /*00a8*/ 	.dword	_ZN34_INTERNAL_dd3e799f_4_k_cu_55f434c74cuda3std6ranges3__45__cpo9iter_swapE
	.align		8
        /*00b0*/ 	.dword	_ZN34_INTERNAL_dd3e799f_4_k_cu_55f434c74cuda3std6ranges3__45__cpo4nextE
	.align		8
        /*00b8*/ 	.dword	_ZN34_INTERNAL_dd3e799f_4_k_cu_55f434c74cuda3std6ranges3__45__cpo4prevE
	.align		8
        /*00c0*/ 	.dword	_ZN34_INTERNAL_dd3e799f_4_k_cu_55f434c74cuda3std6ranges3__45__cpo4dataE
	.align		8
        /*00c8*/ 	.dword	_ZN34_INTERNAL_dd3e799f_4_k_cu_55f434c74cuda3std6ranges3__45__cpo5cdataE
	.align		8
        /*00d0*/ 	.dword	_ZN34_INTERNAL_dd3e799f_4_k_cu_55f434c74cuda3std6ranges3__45__cpo4sizeE
	.align		8
        /*00d8*/ 	.dword	_ZN34_INTERNAL_dd3e799f_4_k_cu_55f434c74cuda3std6ranges3__45__cpo5ssizeE
	.align		8
        /*00e0*/ 	.dword	_ZN34_INTERNAL_dd3e799f_4_k_cu_55f434c74cuda3std6ranges3__45__cpo8distanceE
	.align		8
        /*00e8*/ 	.dword	_ZN34_INTERNAL_dd3e799f_4_k_cu_55f434c76thrust24THRUST_300001_SM_1000_NS8cuda_cub3parE
	.align		8
        /*00f0*/ 	.dword	_ZN34_INTERNAL_dd3e799f_4_k_cu_55f434c76thrust24THRUST_300001_SM_1000_NS8cuda_cub10par_nosyncE
	.align		8
        /*00f8*/ 	.dword	_ZN34_INTERNAL_dd3e799f_4_k_cu_55f434c76thrust24THRUST_300001_SM_1000_NS6system6detail10sequential3seqE
	.align		8
        /*0100*/ 	.dword	_ZN34_INTERNAL_dd3e799f_4_k_cu_55f434c76thrust24THRUST_300001_SM_1000_NS6system3cpp3parE
	.align		8
        /*0108*/ 	.dword	_ZN34_INTERNAL_dd3e799f_4_k_cu_55f434c76thrust24THRUST_300001_SM_1000_NS12placeholders2_1E
	.align		8
        /*0110*/ 	.dword	_ZN34_INTERNAL_dd3e799f_4_k_cu_55f434c76thrust24THRUST_300001_SM_1000_NS12placeholders2_2E
	.align		8
        /*0118*/ 	.dword	_ZN34_INTERNAL_dd3e799f_4_k_cu_55f434c76thrust24THRUST_300001_SM_1000_NS12placeholders2_3E
	.align		8
        /*0120*/ 	.dword	_ZN34_INTERNAL_dd3e799f_4_k_cu_55f434c76thrust24THRUST_300001_SM_1000_NS12placeholders2_4E
	.align		8
        /*0128*/ 	.dword	_ZN34_INTERNAL_dd3e799f_4_k_cu_55f434c76thrust24THRUST_300001_SM_1000_NS12placeholders2_5E
	.align		8
        /*0130*/ 	.dword	_ZN34_INTERNAL_dd3e799f_4_k_cu_55f434c76thrust24THRUST_300001_SM_1000_NS12placeholders2_6E
	.align		8
        /*0138*/ 	.dword	_ZN34_INTERNAL_dd3e799f_4_k_cu_55f434c76thrust24THRUST_300001_SM_1000_NS12placeholders2_7E
	.align		8
        /*0140*/ 	.dword	_ZN34_INTERNAL_dd3e799f_4_k_cu_55f434c76thrust24THRUST_300001_SM_1000_NS12placeholders2_8E
	.align		8
        /*0148*/ 	.dword	_ZN34_INTERNAL_dd3e799f_4_k_cu_55f434c76thrust24THRUST_300001_SM_1000_NS12placeholders2_9E
	.align		8
        /*0150*/ 	.dword	_ZN34_INTERNAL_dd3e799f_4_k_cu_55f434c76thrust24THRUST_300001_SM_1000_NS12placeholders3_10E
	.align		8
        /*0158*/ 	.dword	_ZN34_INTERNAL_dd3e799f_4_k_cu_55f434c76thrust24THRUST_300001_SM_1000_NS3seqE
	.align		8
        /*0160*/ 	.dword	_ZN34_INTERNAL_dd3e799f_4_k_cu_55f434c76thrust24THRUST_300001_SM_1000_NS6deviceE


//--------------------- .text._ZN3cub18CUB_300001_SM_10006detail4scan16DeviceScanKernelINS2_10policy_hubIiiimN4cuda3std3__44plusIvEEE10Policy1000EN6thrust24THRUST_300001_SM_1000_NS10device_ptrIiEESF_NS0_13ScanTileStateIiLb1EEES9_NS1_10InputValueIiPiEEmiLb0EiEEvT0_T1_T2_iT3_T4_T5_ --------------------------
	.section	.text._ZN3cub18CUB_300001_SM_10006detail4scan16DeviceScanKernelINS2_10policy_hubIiiimN4cuda3std3__44plusIvEEE10Policy1000EN6thrust24THRUST_300001_SM_1000_NS10device_ptrIiEESF_NS0_13ScanTileStateIiLb1EEES9_NS1_10InputValueIiPiEEmiLb0EiEEvT0_T1_T2_iT3_T4_T5_,"ax",@progbits
	.align	128
        .global         _ZN3cub18CUB_300001_SM_10006detail4scan16DeviceScanKernelINS2_10policy_hubIiiimN4cuda3std3__44plusIvEEE10Policy1000EN6thrust24THRUST_300001_SM_1000_NS10device_ptrIiEESF_NS0_13ScanTileStateIiLb1EEES9_NS1_10InputValueIiPiEEmiLb0EiEEvT0_T1_T2_iT3_T4_T5_
        .type           _ZN3cub18CUB_300001_SM_10006detail4scan16DeviceScanKernelINS2_10policy_hubIiiimN4cuda3std3__44plusIvEEE10Policy1000EN6thrust24THRUST_300001_SM_1000_NS10device_ptrIiEESF_NS0_13ScanTileStateIiLb1EEES9_NS1_10InputValueIiPiEEmiLb0EiEEvT0_T1_T2_iT3_T4_T5_,@function
        .size           _ZN3cub18CUB_300001_SM_10006detail4scan16DeviceScanKernelINS2_10policy_hubIiiimN4cuda3std3__44plusIvEEE10Policy1000EN6thrust24THRUST_300001_SM_1000_NS10device_ptrIiEESF_NS0_13ScanTileStateIiLb1EEES9_NS1_10InputValueIiPiEEmiLb0EiEEvT0_T1_T2_iT3_T4_T5_,(.L_x_904 - _ZN3cub18CUB_300001_SM_10006detail4scan16DeviceScanKernelINS2_10policy_hubIiiimN4cuda3std3__44plusIvEEE10Policy1000EN6thrust24THRUST_300001_SM_1000_NS10device_ptrIiEESF_NS0_13ScanTileStateIiLb1EEES9_NS1_10InputValueIiPiEEmiLb0EiEEvT0_T1_T2_iT3_T4_T5_)
        .other          _ZN3cub18CUB_300001_SM_10006detail4scan16DeviceScanKernelINS2_10policy_hubIiiimN4cuda3std3__44plusIvEEE10Policy1000EN6thrust24THRUST_300001_SM_1000_NS10device_ptrIiEESF_NS0_13ScanTileStateIiLb1EEES9_NS1_10InputValueIiPiEEmiLb0EiEEvT0_T1_T2_iT3_T4_T5_,@"STO_CUDA_ENTRY STV_DEFAULT"
_ZN3cub18CUB_300001_SM_10006detail4scan16DeviceScanKernelINS2_10policy_hubIiiimN4cuda3std3__44plusIvEEE10Policy1000EN6thrust24THRUST_300001_SM_1000_NS10device_ptrIiEESF_NS0_13ScanTileStateIiLb1EEES9_NS1_10InputValueIiPiEEmiLb0EiEEvT0_T1_T2_iT3_T4_T5_:
.text._ZN3cub18CUB_300001_SM_10006detail4scan16DeviceScanKernelINS2_10policy_hubIiiimN4cuda3std3__44plusIvEEE10Policy1000EN6thrust24THRUST_300001_SM_1000_NS10device_ptrIiEESF_NS0_13ScanTileStateIiLb1EEES9_NS1_10InputValueIiPiEEmiLb0EiEEvT0_T1_T2_iT3_T4_T5_:
[----:B------:R-:W-:Y:S01]  /*0000*/  LDC R1, c[0x0][0x37c] ;  /* 0x0000df00ff017b82 */ /* 0x000fe20000000800 */
[----:B------:R-:W0:Y:S01]  /*0010*/  LDCU UR4, c[0x0][0x3a0] ;  /* 0x00007400ff0477ac */ /* 0x000e220008000800 */
[----:B------:R-:W1:Y:S06]  /*0020*/  LDCU.64 UR12, c[0x0][0x358] ;  /* 0x00006b00ff0c77ac */ /* 0x000e6c0008000a00 */
[----:B------:R-:W2:Y:S01]  /*0030*/  S2UR UR6, SR_CTAID.X ;  /* 0x00000000000679c3 */ /* 0x000ea20000002500 */
[----:B------:R-:W3:Y:S01]  /*0040*/  LDCU.64 UR8, c[0x0][0x3b0] ;  /* 0x00007600ff0877ac */ /* 0x000ee20008000a00 */
[----:B0-----:R-:W-:-:S06]  /*0050*/  UPRMT UR4, UR4, 0x7770, URZ ;  /* 0x0000777004047896 */ /* 0x001fcc00080000ff */
[----:B------:R-:W-:-:S05]  /*0060*/  ISETP.NE.AND P0, PT, RZ, UR4, PT ;  /* 0x00000004ff007c0c */ /* 0x000fca000bf05270 */
[----:B------:R-:W2:Y:S08]  /*0070*/  LDCU UR4, c[0x0][0x398] ;  /* 0x00007300ff0477ac */ /* 0x000eb00008000800 */
[----:B------:R-:W1:Y:S02]  /*0080*/  @P0 LDC.64 R2, c[0x0][0x3a8] ;  /* 0x0000ea00ff020b82 */ /* 0x000e640000000a00 */
[----:B-1----:R0:W5:Y:S01]  /*0090*/  @P0 LDG.E R39, desc[UR12][R2.64] ;  /* 0x0000000c02270981 */ /* 0x002162000c1e1900 */
[----:B--2---:R-:W-:-:S04]  /*00a0*/  UIADD3 UR6, UPT, UPT, UR6, UR4, URZ ;  /* 0x0000000406067290 */ /* 0x004fc8000fffe0ff */
[----:B------:R-:W-:-:S04]  /*00b0*/  UIMAD.WIDE UR10, UR6, 0x1ee0, URZ ;  /* 0x00001ee0060a78a5 */ /* 0x000fc8000f8e02ff */
[----:B---3--:R-:W-:-:S04]  /*00c0*/  UIADD3 UR7, UP0, UPT, -UR10, UR8, URZ ;  /* 0x000000080a077290 */ /* 0x008fc8000ff1e1ff */
[----:B------:R-:W-:Y:S02]  /*00d0*/  UIADD3.X UR4, UPT, UPT, ~UR11, UR9, URZ, UP0, !UPT ;  /* 0x000000090b047290 */ /* 0x000fe400087fe5ff */
[----:B------:R-:W-:-:S04]  /*00e0*/  UISETP.GE.U32.AND UP0, UPT, UR7, 0x1ee1, UPT ;  /* 0x00001ee10700788c */ /* 0x000fc8000bf06070 */
[----:B------:R-:W-:Y:S01]  /*00f0*/  UISETP.GE.U32.AND.EX UP0, UPT, UR4, URZ, UPT, UP0 ;  /* 0x000000ff0400728c */ /* 0x000fe2000bf06100 */
[----:B------:R-:W1:Y:S08]  /*0100*/  @!P0 LDC R39, c[0x0][0x3a8] ;  /* 0x0000ea00ff278b82 */ /* 0x000e700000000800 */
[----:B0-----:R-:W-:Y:S05]  /*0110*/  BRA.U !UP0, `(.L_x_0) ;  /* 0x0000001908f47547 */ /* 0x001fea000b800000 */
[----:B------:R-:W0:Y:S01]  /*0120*/  S2R R35, SR_TID.X ;  /* 0x0000000000237919 */ /* 0x000e220000002100 */
[----:B------:R-:W2:Y:S01]  /*0130*/  LDCU.64 UR4, c[0x0][0x380] ;  /* 0x00007000ff0477ac */ /* 0x000ea20008000a00 */
[C---:B0-----:R-:W-:Y:S02]  /*0140*/  LOP3.LUT R0, R35.reuse, 0x1f, RZ, 0xc0, !PT ;  /* 0x0000001f23007812 */ /* 0x041fe400078ec0ff */
[----:B------:R-:W-:-:S05]  /*0150*/  LOP3.LUT R3, R35, 0x3e0, RZ, 0xc0, !PT ;  /* 0x000003e023037812 */ /* 0x000fca00078ec0ff */
[----:B------:R-:W-:-:S05]  /*0160*/  IMAD R0, R3, 0x13, R0 ;  /* 0x0000001303007824 */ /* 0x000fca00078e0200 */
[----:B------:R-:W-:-:S05]  /*0170*/  IADD3 R0, P0, PT, R0, UR10, RZ ;  /* 0x0000000a00007c10 */ /* 0x000fca000ff1e0ff */
[----:B------:R-:W-:Y:S02]  /*0180*/  IMAD.X R3, RZ, RZ, UR11, P0 ;  /* 0x0000000bff037e24 */ /* 0x000fe400080e06ff */
[----:B------:R-:W-:-:S03]  /*0190*/  IMAD.SHL.U32 R31, R0, 0x4, RZ ;  /* 0x00000004001f7824 */ /* 0x000fc600078e00ff */
[----:B------:R-:W-:Y:S02]  /*01a0*/  SHF.L.U64.HI R30, R0, 0x2, R3 ;  /* 0x00000002001e7819 */ /* 0x000fe40000010203 */
[----:B--2---:R-:W-:-:S04]  /*01b0*/  IADD3 R2, P0, PT, R31, UR4, RZ ;  /* 0x000000041f027c10 */ /* 0x004fc8000ff1e0ff */
[----:B------:R-:W-:-:S05]  /*01c0*/  IADD3.X R3, PT, PT, R30, UR5, RZ, P0, !PT ;  /* 0x000000051e037c10 */ /* 0x000fca00087fe4ff */
[----:B------:R-:W2:Y:S04]  /*01d0*/  LDG.E R5, desc[UR12][R2.64] ;  /* 0x0000000c02057981 */ /* 0x000ea8000c1e1900 */
[----:B------:R-:W3:Y:S04]  /*01e0*/  LDG.E R7, desc[UR12][R2.64+0x80] ;  /* 0x0000800c02077981 */ /* 0x000ee8000c1e1900 */
[----:B------:R-:W4:Y:S04]  /*01f0*/  LDG.E R9, desc[UR12][R2.64+0x100] ;  /* 0x0001000c02097981 */ /* 0x000f28000c1e1900 */
        /* <DEDUP_REMOVED lines=15> */
[----:B------:R-:W4:Y:S01]  /*02f0*/  LDG.E R8, desc[UR12][R2.64+0x900] ;  /* 0x0009000c02087981 */ /* 0x000f22000c1e1900 */
[----:B------:R-:W0:Y:S01]  /*0300*/  S2UR UR5, SR_CgaCtaId ;  /* 0x00000000000579c3 */ /* 0x000e220000008800 */
[----:B------:R-:W-:Y:S01]  /*0310*/  SHF.R.U32.HI R36, RZ, 0x5, R35 ;  /* 0x00000005ff247819 */ /* 0x000fe20000011623 */
[----:B------:R-:W-:Y:S01]  /*0320*/  UMOV UR4, 0x400 ;  /* 0x0000040000047882 */ /* 0x000fe20000000000 */
[----:B------:R-:W1:Y:S01]  /*0330*/  S2R R37, SR_LANEID ;  /* 0x0000000000257919 */ /* 0x000e620000000000 */
[----:B------:R-:W-:Y:S01]  /*0340*/  UISETP.NE.AND UP0, UPT, UR6, URZ, UPT ;  /* 0x000000ff0600728c */ /* 0x000fe2000bf05270 */
[----:B------:R-:W-:Y:S01]  /*0350*/  BSSY.RECONVERGENT B0, `(.L_x_1) ;  /* 0x0000148000007945 */ /* 0x000fe20003800200 */
[----:B0-----:R-:W-:Y:S01]  /*0360*/  ULEA UR4, UR5, UR4, 0x18 ;  /* 0x0000000405047291 */ /* 0x001fe2000f8ec0ff */
[----:B-1----:R-:W-:-:S05]  /*0370*/  IMAD R34, R36, 0x260, R37 ;  /* 0x0000026024227824 */ /* 0x002fca00078e0225 */
[----:B------:R-:W-:-:S05]  /*0380*/  LEA R34, R34, UR4, 0x2 ;  /* 0x0000000422227c11 */ /* 0x000fca000f8e10ff */
[----:B------:R-:W-:Y:S01]  /*0390*/  IMAD R33, R37, 0x48, R34 ;  /* 0x0000004825217824 */ /* 0x000fe200078e0222 */
[----:B--2---:R0:W-:Y:S04]  /*03a0*/  STS [R34], R5 ;  /* 0x0000000522007388 */ /* 0x0041e80000000800 */
[----:B---3--:R0:W-:Y:S04]  /*03b0*/  STS [R34+0x80], R7 ;  /* 0x0000800722007388 */ /* 0x0081e80000000800 */
[----:B----4-:R0:W-:Y:S04]  /*03c0*/  STS [R34+0x100], R9 ;  /* 0x0001000922007388 */ /* 0x0101e80000000800 */
[----:B------:R0:W-:Y:S04]  /*03d0*/  STS [R34+0x180], R11 ;  /* 0x0001800b22007388 */ /* 0x0001e80000000800 */
        /* <DEDUP_REMOVED lines=14> */
[----:B------:R0:W-:Y:S01]  /*04c0*/  STS [R34+0x900], R8 ;  /* 0x0009000822007388 */ /* 0x0001e20000000800 */
[----:B------:R-:W-:-:S03]  /*04d0*/  NOP ;  /* 0x0000000000007918 */ /* 0x000fc60000000000 */
[----:B------:R0:W1:Y:S04]  /*04e0*/  LDS R32, [R33] ;  /* 0x0000000021207984 */ /* 0x0000680000000800 */
[----:B------:R0:W2:Y:S04]  /*04f0*/  LDS R29, [R33+0x4] ;  /* 0x00000400211d7984 */ /* 0x0000a80000000800 */
[----:B------:R0:W3:Y:S04]  /*0500*/  LDS R28, [R33+0x8] ;  /* 0x00000800211c7984 */ /* 0x0000e80000000800 */
[----:B------:R0:W4:Y:S04]  /*0510*/  LDS R27, [R33+0xc] ;  /* 0x00000c00211b7984 */ /* 0x0001280000000800 */
[----:B------:R0:W0:Y:S04]  /*0520*/  LDS R26, [R33+0x10] ;  /* 0x00001000211a7984 */ /* 0x0000280000000800 */
        /* <DEDUP_REMOVED lines=13> */
[----:B------:R0:W0:Y:S01]  /*0600*/  LDS R9, [R33+0x48] ;  /* 0x0000480021097984 */ /* 0x0000220000000800 */
[----:B------:R-:W-:Y:S06]  /*0610*/  BAR.SYNC.DEFER_BLOCKING 0x0 ;  /* 0x0000000000007b1d */ /* 0x000fec0000010000 */
[----:B-1234-:R-:W-:Y:S05]  /*0620*/  BRA.U UP0, `(.L_x_2) ;  /* 0x0000000500247547 */ /* 0x01efea000b800000 */
[----:B0-----:R-:W-:Y:S02]  /*0630*/  IADD3 R8, PT, PT, R28, R29, R32 ;  /* 0x0000001d1c087210 */ /* 0x001fe40007ffe020 */
[C---:B------:R-:W-:Y:S02]  /*0640*/  ISETP.NE.AND P1, PT, R37.reuse, 0x1f, PT ;  /* 0x0000001f2500780c */ /* 0x040fe40003f25270 */
[----:B------:R-:W-:Y:S02]  /*0650*/  IADD3 R8, PT, PT, R26, R27, R8 ;  /* 0x0000001b1a087210 */ /* 0x000fe40007ffe008 */
[----:B------:R-:W-:Y:S02]  /*0660*/  ISETP.NE.AND P2, PT, R37, RZ, PT ;  /* 0x000000ff2500720c */ /* 0x000fe40003f45270 */
[----:B------:R-:W-:-:S04]  /*0670*/  IADD3 R8, PT, PT, R24, R25, R8 ;  /* 0x0000001918087210 */ /* 0x000fc80007ffe008 */
[----:B------:R-:W-:-:S03]  /*0680*/  IADD3 R8, PT, PT, R22, R23, R8 ;  /* 0x0000001716087210 */ /* 0x000fc60007ffe008 */
[----:B------:R-:W-:Y:S02]  /*0690*/  @!P1 LEA R42, R36, UR4, 0x2 ;  /* 0x00000004242a9c11 */ /* 0x000fe4000f8e10ff */
[----:B------:R-:W-:-:S04]  /*06a0*/  IADD3 R8, PT, PT, R20, R21, R8 ;  /* 0x0000001514087210 */ /* 0x000fc80007ffe008 */
[----:B------:R-:W-:-:S04]  /*06b0*/  IADD3 R8, PT, PT, R6, R7, R8 ;  /* 0x0000000706087210 */ /* 0x000fc80007ffe008 */
[----:B------:R-:W-:-:S04]  /*06c0*/  IADD3 R8, PT, PT, R4, R5, R8 ;  /* 0x0000000504087210 */ /* 0x000fc80007ffe008 */
[----:B------:R-:W-:-:S04]  /*06d0*/  IADD3 R8, PT, PT, R2, R3, R8 ;  /* 0x0000000302087210 */ /* 0x000fc80007ffe008 */
[----:B------:R-:W-:-:S05]  /*06e0*/  IADD3 R38, PT, PT, R9, R0, R8 ;  /* 0x0000000009267210 */ /* 0x000fca0007ffe008 */
[----:B------:R-:W0:Y:S02]  /*06f0*/  SHFL.UP P0, R9, R38, 0x1, RZ ;  /* 0x0420000026097989 */ /* 0x000e2400000000ff */
[----:B0-----:R-:W-:-:S05]  /*0700*/  @P0 IMAD.IADD R9, R38, 0x1, R9 ;  /* 0x0000000126090824 */ /* 0x001fca00078e0209 */
[----:B------:R-:W0:Y:S02]  /*0710*/  SHFL.UP P0, R12, R9, 0x2, RZ ;  /* 0x04400000090c7989 */ /* 0x000e2400000000ff */
[----:B0-----:R-:W-:-:S05]  /*0720*/  @P0 IMAD.IADD R12, R9, 0x1, R12 ;  /* 0x00000001090c0824 */ /* 0x001fca00078e020c */
[----:B------:R-:W0:Y:S02]  /*0730*/  SHFL.UP P0, R17, R12, 0x4, RZ ;  /* 0x048000000c117989 */ /* 0x000e2400000000ff */
[----:B0-----:R-:W-:-:S05]  /*0740*/  @P0 IMAD.IADD R17, R12, 0x1, R17 ;  /* 0x000000010c110824 */ /* 0x001fca00078e0211 */
[----:B------:R-:W0:Y:S02]  /*0750*/  SHFL.UP P0, R40, R17, 0x8, RZ ;  /* 0x0500000011287989 */ /* 0x000e2400000000ff */
[----:B0-----:R-:W-:-:S05]  /*0760*/  @P0 IMAD.IADD R40, R17, 0x1, R40 ;  /* 0x0000000111280824 */ /* 0x001fca00078e0228 */
[----:B------:R-:W0:Y:S02]  /*0770*/  SHFL.UP P0, R41, R40, 0x10, RZ ;  /* 0x0600000028297989 */ /* 0x000e2400000000ff */
[----:B0-----:R-:W-:Y:S01]  /*0780*/  @P0 IMAD.IADD R41, R40, 0x1, R41 ;  /* 0x0000000128290824 */ /* 0x001fe200078e0229 */
[----:B------:R-:W-:-:S03]  /*0790*/  ISETP.NE.AND P0, PT, R36, 0x2, PT ;  /* 0x000000022400780c */ /* 0x000fc60003f05270 */
[----:B------:R-:W-:Y:S01]  /*07a0*/  IMAD.IADD R38, R41, 0x1, -R38 ;  /* 0x0000000129267824 */ /* 0x000fe200078e0a26 */
[----:B------:R-:W-:Y:S01]  /*07b0*/  @!P1 STS [R42+0x10], R41 ;  /* 0x000010292a009388 */ /* 0x000fe20000000800 */
[----:B------:R-:W-:Y:S01]  /*07c0*/  BAR.SYNC.DEFER_BLOCKING 0x0 ;  /* 0x0000000000007b1d */ /* 0x000fe20000010000 */
[----:B------:R-:W-:Y:S02]  /*07d0*/  ISETP.NE.AND P1, PT, R36, 0xc, PT ;  /* 0x0000000c2400780c */ /* 0x000fe40003f25270 */
[----:B------:R-:W-:-:S03]  /*07e0*/  SEL R38, R38, RZ, P2 ;  /* 0x000000ff26267207 */ /* 0x000fc60001000000 */
[----:B------:R-:W0:Y:S04]  /*07f0*/  LDS.128 R8, [UR4+0x10] ;  /* 0x00001004ff087984 */ /* 0x000e280008000c00 */
[----:B------:R-:W1:Y:S04]  /*0800*/  LDS.128 R12, [UR4+0x20] ;  /* 0x00002004ff0c7984 */ /* 0x000e680008000c00 */
[----:B------:R-:W2:Y:S01]  /*0810*/  LDS.128 R16, [UR4+0x30] ;  /* 0x00003004ff107984 */ /* 0x000ea20008000c00 */
[----:B0-----:R-:W-:-:S04]  /*0820*/  IMAD.IADD R9, R8, 0x1, R9 ;  /* 0x0000000108097824 */ /* 0x001fc800078e0209 */
[----:B------:R-:W-:Y:S01]  /*0830*/  IMAD.IADD R10, R10, 0x1, R9 ;  /* 0x000000010a0a7824 */ /* 0x000fe200078e0209 */
[----:B------:R-:W-:Y:S02]  /*0840*/  SEL R8, R9, R8, !P0 ;  /* 0x0000000809087207 */ /* 0x000fe40004000000 */
[----:B------:R-:W-:Y:S01]  /*0850*/  ISETP.NE.AND P0, PT, R36, 0x3, PT ;  /* 0x000000032400780c */ /* 0x000fe20003f05270 */
[----:B------:R-:W-:-:S03]  /*0860*/  IMAD.IADD R11, R11, 0x1, R10 ;  /* 0x000000010b0b7824 */ /* 0x000fc600078e020a */
[----:B------:R-:W-:Y:S01]  /*0870*/  SEL R8, R10, R8, !P0 ;  /* 0x000000080a087207 */ /* 0x000fe20004000000 */
[----:B-1----:R-:W-:Y:S01]  /*0880*/  IMAD.IADD R12, R11, 0x1, R12 ;  /* 0x000000010b0c7824 */ /* 0x002fe200078e020c */
[----:B------:R-:W-:-:S03]  /*0890*/  ISETP.NE.AND P0, PT, R36, 0x4, PT ;  /* 0x000000042400780c */ /* 0x000fc60003f05270 */
[----:B------:R-:W-:Y:S01]  /*08a0*/  IMAD.IADD R13, R13, 0x1, R12 ;  /* 0x000000010d0d7824 */ /* 0x000fe200078e020c */
[----:B------:R-:W-:Y:S02]  /*08b0*/  SEL R8, R11, R8, !P0 ;  /* 0x000000080b087207 */ /* 0x000fe40004000000 */
[----:B------:R-:W-:Y:S01]  /*08c0*/  ISETP.NE.AND P0, PT, R36, 0x5, PT ;  /* 0x000000052400780c */ /* 0x000fe20003f05270 */
[----:B------:R-:W-:-:S03]  /*08d0*/  IMAD.IADD R14, R14, 0x1, R13 ;  /* 0x000000010e0e7824 */ /* 0x000fc600078e020d */
[----:B------:R-:W-:Y:S01]  /*08e0*/  SEL R8, R12, R8, !P0 ;  /* 0x000000080c087207 */ /* 0x000fe20004000000 */
[----:B------:R-:W-:Y:S01]  /*08f0*/  IMAD.IADD R15, R15, 0x1, R14 ;  /* 0x000000010f0f7824 */ /* 0x000fe200078e020e */
[----:B------:R-:W-:-:S03]  /*0900*/  ISETP.NE.AND P0, PT, R36, 0x6, PT ;  /* 0x000000062400780c */ /* 0x000fc60003f05270 */
[----:B--2---:R-:W-:Y:S01]  /*0910*/  IMAD.IADD R16, R15, 0x1, R16 ;  /* 0x000000010f107824 */ /* 0x004fe200078e0210 */
[----:B------:R-:W-:Y:S02]  /*0920*/  SEL R9, R13, R8, !P0 ;  /* 0x000000080d097207 */ /* 0x000fe40004000000 */
[----:B------:R-:W-:Y:S01]  /*0930*/  ISETP.NE.AND P0, PT, R36, 0x7, PT ;  /* 0x000000072400780c */ /* 0x000fe20003f05270 */
[----:B------:R-:W0:Y:S01]  /*0940*/  LDS R8, [UR4+0x40] ;  /* 0x00004004ff087984 */ /* 0x000e220008000800 */
[----:B------:R-:W-:Y:S02]  /*0950*/  IMAD.IADD R17, R17, 0x1, R16 ;  /* 0x0000000111117824 */ /* 0x000fe400078e0210 */
[----:B------:R-:W-:Y:S02]  /*0960*/  SEL R9, R14, R9, !P0 ;  /* 0x000000090e097207 */ /* 0x000fe40004000000 */
[----:B------:R-:W-:Y:S01]  /*0970*/  ISETP.NE.AND P0, PT, R36, 0x8, PT ;  /* 0x000000082400780c */ /* 0x000fe20003f05270 */
[----:B------:R-:W-:-:S03]  /*0980*/  IMAD.IADD R18, R18, 0x1, R17 ;  /* 0x0000000112127824 */ /* 0x000fc600078e0211 */
[----:B------:R-:W-:Y:S02]  /*0990*/  SEL R9, R15, R9, !P0 ;  /* 0x000000090f097207 */ /* 0x000fe40004000000 */
[----:B------:R-:W-:-:S04]  /*09a0*/  ISETP.NE.AND P0, PT, R36, 0x9, PT ;  /* 0x000000092400780c */ /* 0x000fc80003f05270 */
[----:B------:R-:W-:Y:S02]  /*09b0*/  SEL R9, R16, R9, !P0 ;  /* 0x0000000910097207 */ /* 0x000fe40004000000 */
[----:B------:R-:W-:-:S04]  /*09c0*/  ISETP.NE.AND P0, PT, R36, 0xa, PT ;  /* 0x0000000a2400780c */ /* 0x000fc80003f05270 */
[----:B------:R-:W-:Y:S02]  /*09d0*/  SEL R9, R17, R9, !P0 ;  /* 0x0000000911097207 */ /* 0x000fe40004000000 */
[----:B------:R-:W-:-:S04]  /*09e0*/  ISETP.NE.AND P0, PT, R36, 0xb, PT ;  /* 0x0000000b2400780c */ /* 0x000fc80003f05270 */
[----:B------:R-:W-:Y:S01]  /*09f0*/  SEL R9, R18, R9, !P0 ;  /* 0x0000000912097207 */ /* 0x000fe20004000000 */
[----:B------:R-:W-:Y:S01]  /*0a00*/  IMAD.IADD R18, R19, 0x1, R18 ;  /* 0x0000000113127824 */ /* 0x000fe200078e0212 */
[----:B------:R-:W-:-:S04]  /*0a10*/  ISETP.GE.U32.AND P0, PT, R35, 0x20, PT ;  /* 0x000000202300780c */ /* 0x000fc80003f06070 */
[C---:B------:R-:W-:Y:S02]  /*0a20*/  SEL R9, R18.reuse, R9, !P1 ;  /* 0x0000000912097207 */ /* 0x040fe40004800000 */
[----:B------:R-:W-:Y:S02]  /*0a30*/  ISETP.NE.AND P1, PT, R35, RZ, PT ;  /* 0x000000ff2300720c */ /* 0x000fe40003f25270 */
[----:B------:R-:W-:Y:S02]  /*0a40*/  SEL R10, R9, RZ, P0 ;  /* 0x000000ff090a7207 */ /* 0x000fe40000000000 */
[--C-:B0----5:R-:W-:Y:S02]  /*0a50*/  IADD3 R9, PT, PT, R18, R8, R39.reuse ;  /* 0x0000000812097210 */ /* 0x121fe40007ffe027 */
[----:B------:R-:W-:-:S07]  /*0a60*/  IADD3 R38, PT, PT, R10, R38, R39 ;  /* 0x000000260a267210 */ /* 0x000fce0007ffe027 */
[----:B------:R-:W-:Y:S05]  /*0a70*/  @P1 BRA `(.L_x_3) ;  /* 0x0000000c00541947 */ /* 0x000fea0003800000 */
[----:B------:R-:W0:Y:S01]  /*0a80*/  LDC.64 R10, c[0x0][0x390] ;  /* 0x0000e400ff0a7b82 */ /* 0x000e220000000a00 */
[----:B------:R-:W-:-:S05]  /*0a90*/  IMAD.MOV.U32 R8, RZ, RZ, 0x65 ;  /* 0x00000065ff087424 */ /* 0x000fca00078e00ff */
[----:B0-----:R0:W-:Y:S01]  /*0aa0*/  ST.E.64.STRONG.GPU desc[UR12][R10.64+0x100], R8 ;  /* 0x000100080a007985 */ /* 0x0011e2000c10fb0c */
[----:B------:R-:W-:Y:S05]  /*0ab0*/  BRA `(.L_x_3) ;  /* 0x0000000c00447947 */ /* 0x000fea0003800000 */
.L_x_2:
        /* <DEDUP_REMOVED lines=20> */
[----:B-----5:R-:W0:Y:S02]  /*0c00*/  SHFL.UP P0, R39, R40, 0x10, RZ ;  /* 0x0600000028277989 */ /* 0x020e2400000000ff */
[----:B0-----:R-:W-:Y:S01]  /*0c10*/  @P0 IMAD.IADD R39, R40, 0x1, R39 ;  /* 0x0000000128270824 */ /* 0x001fe200078e0227 */
[----:B------:R-:W-:-:S04]  /*0c20*/  ISETP.NE.AND P0, PT, R36, 0x2, PT ;  /* 0x000000022400780c */ /* 0x000fc80003f05270 */
[----:B------:R-:W-:Y:S01]  /*0c30*/  @!P1 STS [R42+0x10], R39 ;  /* 0x000010272a009388 */ /* 0x000fe20000000800 */
[----:B------:R-:W-:Y:S01]  /*0c40*/  BAR.SYNC.DEFER_BLOCKING 0x0 ;  /* 0x0000000000007b1d */ /* 0x000fe20000010000 */
[----:B------:R-:W-:-:S05]  /*0c50*/  ISETP.NE.AND P1, PT, R36, 0xc, PT ;  /* 0x0000000c2400780c */ /* 0x000fca0003f25270 */
[----:B------:R-:W0:Y:S04]  /*0c60*/  LDS.128 R8, [UR4+0x10] ;  /* 0x00001004ff087984 */ /* 0x000e280008000c00 */
[----:B------:R-:W1:Y:S04]  /*0c70*/  LDS.128 R12, [UR4+0x20] ;  /* 0x00002004ff0c7984 */ /* 0x000e680008000c00 */
[----:B------:R-:W2:Y:S01]  /*0c80*/  LDS.128 R16, [UR4+0x30] ;  /* 0x00003004ff107984 */ /* 0x000ea20008000c00 */
[----:B0-----:R-:W-:-:S04]  /*0c90*/  IMAD.IADD R9, R8, 0x1, R9 ;  /* 0x0000000108097824 */ /* 0x001fc800078e0209 */
[----:B------:R-:W-:Y:S01]  /*0ca0*/  IMAD.IADD R10, R10, 0x1, R9 ;  /* 0x000000010a0a7824 */ /* 0x000fe200078e0209 */
[----:B------:R-:W-:Y:S02]  /*0cb0*/  SEL R8, R9, R8, !P0 ;  /* 0x0000000809087207 */ /* 0x000fe40004000000 */
[----:B------:R-:W-:Y:S01]  /*0cc0*/  ISETP.NE.AND P0, PT, R36, 0x3, PT ;  /* 0x000000032400780c */ /* 0x000fe20003f05270 */
[----:B------:R-:W-:Y:S01]  /*0cd0*/  IMAD.IADD R11, R11, 0x1, R10 ;  /* 0x000000010b0b7824 */ /* 0x000fe200078e020a */
[----:B------:R-:W0:Y:S02]  /*0ce0*/  LDS R9, [UR4+0x40] ;  /* 0x00004004ff097984 */ /* 0x000e240008000800 */
        /* <DEDUP_REMOVED lines=13> */
[----:B------:R-:W-:-:S03]  /*0dc0*/  IMAD.IADD R17, R17, 0x1, R16 ;  /* 0x0000000111117824 */ /* 0x000fc600078e0210 */
[----:B------:R-:W-:Y:S01]  /*0dd0*/  SEL R8, R14, R8, !P0 ;  /* 0x000000080e087207 */ /* 0x000fe20004000000 */
[----:B------:R-:W-:Y:S01]  /*0de0*/  IMAD.IADD R18, R18, 0x1, R17 ;  /* 0x0000000112127824 */ /* 0x000fe200078e0211 */
[----:B------:R-:W-:-:S03]  /*0df0*/  ISETP.NE.AND P0, PT, R36, 0x8, PT ;  /* 0x000000082400780c */ /* 0x000fc60003f05270 */
[----:B------:R-:W-:Y:S01]  /*0e00*/  IMAD.IADD R19, R19, 0x1, R18 ;  /* 0x0000000113137824 */ /* 0x000fe200078e0212 */
[----:B------:R-:W-:Y:S02]  /*0e10*/  SEL R8, R15, R8, !P0 ;  /* 0x000000080f087207 */ /* 0x000fe40004000000 */
[----:B------:R-:W-:-:S04]  /*0e20*/  ISETP.NE.AND P0, PT, R36, 0x9, PT ;  /* 0x000000092400780c */ /* 0x000fc80003f05270 */
[----:B------:R-:W-:Y:S02]  /*0e30*/  SEL R8, R16, R8, !P0 ;  /* 0x0000000810087207 */ /* 0x000fe40004000000 */
[----:B------:R-:W-:Y:S01]  /*0e40*/  ISETP.NE.AND P0, PT, R36, 0xa, PT ;  /* 0x0000000a2400780c */ /* 0x000fe20003f05270 */
[----:B0-----:R-:W-:-:S03]  /*0e50*/  IMAD.IADD R9, R19, 0x1, R9 ;  /* 0x0000000113097824 */ /* 0x001fc600078e0209 */
[----:B------:R-:W-:Y:S01]  /*0e60*/  SEL R8, R17, R8, !P0 ;  /* 0x0000000811087207 */ /* 0x000fe20004000000 */
[----:B------:R-:W-:Y:S01]  /*0e70*/  IMAD.IADD R17, R39, 0x1, -R38 ;  /* 0x0000000127117824 */ /* 0x000fe200078e0a26 */
[----:B------:R-:W-:-:S04]  /*0e80*/  ISETP.NE.AND P0, PT, R36, 0xb, PT ;  /* 0x0000000b2400780c */ /* 0x000fc80003f05270 */
[----:B------:R-:W-:Y:S02]  /*0e90*/  SEL R8, R18, R8, !P0 ;  /* 0x0000000812087207 */ /* 0x000fe40004000000 */
[----:B------:R-:W-:Y:S02]  /*0ea0*/  ISETP.GT.U32.AND P0, PT, R35, 0x1f, PT ;  /* 0x0000001f2300780c */ /* 0x000fe40003f04070 */
[----:B------:R-:W-:Y:S02]  /*0eb0*/  SEL R11, R17, RZ, P2 ;  /* 0x000000ff110b7207 */ /* 0x000fe40001000000 */
[----:B------:R-:W-:Y:S02]  /*0ec0*/  SEL R8, R19, R8, !P1 ;  /* 0x0000000813087207 */ /* 0x000fe40004800000 */
[----:B------:R-:W-:-:S03]  /*0ed0*/  ISETP.GE.U32.AND P1, PT, R35, 0x20, PT ;  /* 0x000000202300780c */ /* 0x000fc60003f26070 */
[----:B------:R-:W-:-:S05]  /*0ee0*/  IMAD.IADD R38, R8, 0x1, R11 ;  /* 0x0000000108267824 */ /* 0x000fca00078e020b */
[----:B------:R-:W-:Y:S01]  /*0ef0*/  SEL R17, R17, R38, !P1 ;  /* 0x0000002611117207 */ /* 0x000fe20004800000 */
[----:B------:R-:W-:Y:S06]  /*0f00*/  @P0 BRA `(.L_x_4) ;  /* 0x00000008000c0947 */ /* 0x000fec0003800000 */
[----:B------:R-:W0:Y:S01]  /*0f10*/  LDC.64 R14, c[0x0][0x390] ;  /* 0x0000e400ff0e7b82 */ /* 0x000e220000000a00 */
[----:B------:R-:W-:Y:S01]  /*0f20*/  ISETP.NE.AND P1, PT, R35, RZ, PT ;  /* 0x000000ff2300720c */ /* 0x000fe20003f25270 */
[----:B------:R-:W-:Y:S01]  /*0f30*/  IMAD.U32 R45, RZ, RZ, UR6 ;  /* 0x00000006ff2d7e24 */ /* 0x000fe2000f8e00ff */
[----:B------:R-:W-:-:S05]  /*0f40*/  LOP3.LUT R18, RZ, R35, RZ, 0x33, !PT ;  /* 0x00000023ff127212 */ /* 0x000fca00078e33ff */
[----:B------:R-:W-:-:S06]  /*0f50*/  VIADD R18, R18, UR6 ;  /* 0x0000000612127c36 */ /* 0x000fcc0008000000 */
[----:B------:R-:W-:Y:S01]  /*0f60*/  @!P1 IMAD.MOV.U32 R8, RZ, RZ, 0x64 ;  /* 0x00000064ff089424 */ /* 0x000fe200078e00ff */
[----:B------:R1:W-:Y:S01]  /*0f70*/  @!P1 STS [UR4+0xc], R9 ;  /* 0x00000c09ff009988 */ /* 0x0003e20008000804 */
[----:B0-----:R-:W-:-:S04]  /*0f80*/  IMAD.WIDE R44, R45, 0x8, R14 ;  /* 0x000000082d2c7825 */ /* 0x001fc800078e020e */
[----:B------:R-:W-:Y:S01]  /*0f90*/  IMAD.WIDE R14, R18, 0x8, R14 ;  /* 0x00000008120e7825 */ /* 0x000fe200078e020e */
[----:B------:R1:W-:Y:S01]  /*0fa0*/  @!P1 ST.E.64.STRONG.GPU desc[UR12][R44.64+0x100], R8 ;  /* 0x000100082c009985 */ /* 0x0003e2000c10fb0c */
[----:B------:R-:W-:Y:S05]  /*0fb0*/  NANOSLEEP 0x226 ;  /* 0x000002260000795d */ /* 0x000fea0003800000 */
[----:B------:R-:W2:Y:S01]  /*0fc0*/  LD.E.64.STRONG.GPU R12, desc[UR12][R14.64+0x100] ;  /* 0x0001000c0e0c7980 */ /* 0x000ea2000c10fb00 */
[----:B------:R-:W-:Y:S01]  /*0fd0*/  UMOV UR5, 0xffffffff ;  /* 0xffffffff00057882 */ /* 0x000fe20000000000 */
[----:B--2---:R-:W-:Y:S02]  /*0fe0*/  ISETP.NE.AND P0, PT, R12, 0x63, PT ;  /* 0x000000630c00780c */ /* 0x004fe40003f05270 */
[----:B-1----:R-:W-:Y:S11]  /*0ff0*/  BRA.DIV UR5, `(.L_x_5) ;  /* 0x0000002e05bc7947 */ /* 0x002ff6000b800000 */
[----:B------:R-:W-:-:S13]  /*1000*/  VOTE.ANY P0, !P0 ;  /* 0x0000000000ff7806 */ /* 0x000fda0004000100 */
.L_x_34:
[----:B------:R-:W-:Y:S05]  /*1010*/  @!P0 BRA `(.L_x_6) ;  /* 0x0000000000248947 */ /* 0x000fea0003800000 */
[----:B------:R-:W-:-:S07]  /*1020*/  IMAD.MOV.U32 R8, RZ, RZ, 0x1de ;  /* 0x000001deff087424 */ /* 0x000fce00078e00ff */
.L_x_8:
[----:B------:R-:W-:Y:S05]  /*1030*/  NANOSLEEP R8 ;  /* 0x000000080000735d */ /* 0x000fea0003800000 */
[----:B------:R-:W2:Y:S01]  /*1040*/  LD.E.64.STRONG.GPU R12, desc[UR12][R14.64+0x100] ;  /* 0x0001000c0e0c7980 */ /* 0x000ea2000c10fb00 */
[----:B------:R-:W-:Y:S01]  /*1050*/  UMOV UR5, 0xffffffff ;  /* 0xffffffff00057882 */ /* 0x000fe20000000000 */
[----:B------:R-:W-:Y:S02]  /*1060*/  SHF.R.U32.HI R8, RZ, 0x1, R8 ;  /* 0x00000001ff087819 */ /* 0x000fe40000011608 */
[----:B--2---:R-:W-:Y:S01]  /*1070*/  ISETP.NE.AND P0, PT, R12, 0x63, PT ;  /* 0x000000630c00780c */ /* 0x004fe20003f05270 */
[----:B------:R-:W-:-:S12]  /*1080*/  BRA.DIV UR5, `(.L_x_7) ;  /* 0x0000002e05b87947 */ /* 0x000fd8000b800000 */
[----:B------:R-:W-:-:S13]  /*1090*/  VOTE.ANY P0, !P0 ;  /* 0x0000000000ff7806 */ /* 0x000fda0004000100 */
.L_x_37:
[----:B------:R-:W-:Y:S05]  /*10a0*/  @P0 BRA `(.L_x_8) ;  /* 0xfffffffc00e00947 */ /* 0x000fea000383ffff */
.L_x_6:
[----:B------:R-:W-:Y:S01]  /*10b0*/  UMOV UR5, 0xffffffff ;  /* 0xffffffff00057882 */ /* 0x000fe20000000000 */
[----:B------:R-:W-:Y:S02]  /*10c0*/  ISETP.NE.AND P0, PT, R12, 0x65, PT ;  /* 0x000000650c00780c */ /* 0x000fe40003f05270 */
[----:B------:R-:W-:Y:S11]  /*10d0*/  BRA.DIV UR5, `(.L_x_9) ;  /* 0x0000002e05c47947 */ /* 0x000ff6000b800000 */
[----:B------:R-:W0:Y:S01]  /*10e0*/  S2R R8, SR_GEMASK ;  /* 0x0000000000087919 */ /* 0x000e220000003c00 */
[----:B------:R-:W-:Y:S01]  /*10f0*/  VOTE.ANY R10, PT, !P0 ;  /* 0x00000000000a7806 */ /* 0x000fe200040e0100 */
[C---:B------:R-:W-:Y:S02]  /*1100*/  VIADD R38, R37.reuse, 0x2 ;  /* 0x0000000225267836 */ /* 0x040fe40000000000 */
[----:B------:R-:W-:Y:S01]  /*1110*/  VIADD R39, R37, 0x10 ;  /* 0x0000001025277836 */ /* 0x000fe20000000000 */
[----:B0-----:R-:W-:-:S05]  /*1120*/  LOP3.LUT R10, R10, 0x80000000, R8, 0xec, !PT ;  /* 0x800000000a0a7812 */ /* 0x001fca00078eec08 */
[----:B------:R-:W-:-:S05]  /*1130*/  VIADD R11, R10, 0xffffffff ;  /* 0xffffffff0a0b7836 */ /* 0x000fca0000000000 */
[----:B------:R-:W-:-:S04]  /*1140*/  LOP3.LUT R11, R10, R11, RZ, 0xc, !PT ;  /* 0x0000000b0a0b7212 */ /* 0x000fc800078e0cff */
[----:B------:R-:W0:Y:S02]  /*1150*/  POPC R15, R11 ;  /* 0x0000000b000f7309 */ /* 0x000e240000000000 */
[----:B0-----:R-:W0:Y:S01]  /*1160*/  SHFL.DOWN PT, R16, R13, 0x1, R15 ;  /* 0x082000000d107989 */ /* 0x001e2200000e000f */
[-C--:B------:R-:W-:Y:S02]  /*1170*/  ISETP.GE.AND P0, PT, R37, R15.reuse, PT ;  /* 0x0000000f2500720c */ /* 0x080fe40003f06270 */
[-C--:B------:R-:W-:Y:S02]  /*1180*/  ISETP.GT.AND P2, PT, R39, R15.reuse, PT ;  /* 0x0000000f2700720c */ /* 0x080fe40003f44270 */
[----:B0-----:R-:W-:Y:S02]  /*1190*/  SEL R16, R16, RZ, !P0 ;  /* 0x000000ff10107207 */ /* 0x001fe40004000000 */
[----:B------:R-:W-:-:S03]  /*11a0*/  ISETP.GT.AND P0, PT, R38, R15, PT ;  /* 0x0000000f2600720c */ /* 0x000fc60003f04270 */
[----:B------:R-:W-:-:S05]  /*11b0*/  IMAD.IADD R36, R16, 0x1, R13 ;  /* 0x0000000110247824 */ /* 0x000fca00078e020d */
[----:B------:R-:W0:Y:S02]  /*11c0*/  SHFL.DOWN PT, R16, R36, 0x2, R15 ;  /* 0x0840000024107989 */ /* 0x000e2400000e000f */
[----:B0-----:R-:W-:-:S05]  /*11d0*/  SEL R19, R16, RZ, !P0 ;  /* 0x000000ff10137207 */ /* 0x001fca0004000000 */
[----:B------:R-:W-:Y:S02]  /*11e0*/  IMAD.IADD R40, R36, 0x1, R19 ;  /* 0x0000000124287824 */ /* 0x000fe400078e0213 */
[C---:B------:R-:W-:Y:S02]  /*11f0*/  VIADD R19, R37.reuse, 0x4 ;  /* 0x0000000425137836 */ /* 0x040fe40000000000 */
[----:B------:R-:W-:Y:S01]  /*1200*/  VIADD R36, R37, 0x8 ;  /* 0x0000000825247836 */ /* 0x000fe20000000000 */
[----:B------:R-:W0:Y:S02]  /*1210*/  SHFL.DOWN PT, R16, R40, 0x4, R15 ;  /* 0x0880000028107989 */ /* 0x000e2400000e000f */
[----:B------:R-:W-:-:S04]  /*1220*/  ISETP.GT.AND P0, PT, R19, R15, PT ;  /* 0x0000000f1300720c */ /* 0x000fc80003f04270 */
[----:B0-----:R-:W-:Y:S02]  /*1230*/  SEL R11, R16, RZ, !P0 ;  /* 0x000000ff100b7207 */ /* 0x001fe40004000000 */
[----:B------:R-:W-:-:S03]  /*1240*/  ISETP.GT.AND P0, PT, R36, R15, PT ;  /* 0x0000000f2400720c */ /* 0x000fc60003f04270 */
[----:B------:R-:W-:Y:S02]  /*1250*/  IMAD.IADD R42, R40, 0x1, R11 ;  /* 0x00000001282a7824 */ /* 0x000fe400078e020b */
[----:B------:R-:W0:Y:S03]  /*1260*/  LDC.64 R10, c[0x0][0x390] ;  /* 0x0000e400ff0a7b82 */ /* 0x000e260000000a00 */
[----:B------:R-:W1:Y:S02]  /*1270*/  SHFL.DOWN PT, R16, R42, 0x8, R15 ;  /* 0x090000002a107989 */ /* 0x000e6400000e000f */
[----:B-1----:R-:W-:Y:S02]  /*1280*/  SEL R41, R16, RZ, !P0 ;  /* 0x000000ff10297207 */ /* 0x002fe40004000000 */
[----:B------:R-:W-:-:S03]  /*1290*/  ISETP.NE.AND P0, PT, R12, 0x65, PT ;  /* 0x000000650c00780c */ /* 0x000fc60003f05270 */
[----:B------:R-:W-:Y:S01]  /*12a0*/  IMAD.IADD R41, R42, 0x1, R41 ;  /* 0x000000012a297824 */ /* 0x000fe200078e0229 */
[----:B0-----:R-:W-:-:S04]  /*12b0*/  IADD3 R42, P3, PT, R10, 0x100, RZ ;  /* 0x000001000a2a7810 */ /* 0x001fc80007f7e0ff */
[----:B------:R-:W0:Y:S01]  /*12c0*/  SHFL.DOWN PT, R16, R41, 0x10, R15 ;  /* 0x0a00000029107989 */ /* 0x000e2200000e000f */
[----:B------:R-:W-:-:S04]  /*12d0*/  IMAD.X R43, RZ, RZ, R11, P3 ;  /* 0x000000ffff2b7224 */ /* 0x000fc800018e060b */
[----:B------:R-:W-:Y:S02]  /*12e0*/  VOTE.ALL P0, P0 ;  /* 0x0000000000ff7806 */ /* 0x000fe40000000000 */
[----:B0-----:R-:W-:-:S05]  /*12f0*/  SEL R16, R16, RZ, !P2 ;  /* 0x000000ff10107207 */ /* 0x001fca0005000000 */
[----:B------:R-:W-:-:S07]  /*1300*/  IMAD.IADD R40, R41, 0x1, R16 ;  /* 0x0000000129287824 */ /* 0x000fce00078e0210 */
.L_x_46:
[----:B------:R-:W-:Y:S05]  /*1310*/  @!P0 BRA `(.L_x_10) ;  /* 0x0000000000cc8947 */ /* 0x000fea0003800000 */
[----:B------:R-:W-:-:S07]  /*1320*/  IMAD.MOV.U32 R11, RZ, RZ, 0x1de ;  /* 0x000001deff0b7424 */ /* 0x000fce00078e00ff */
.L_x_16:
[----:B------:R-:W-:-:S05]  /*1330*/  IMAD.WIDE R14, R18, 0x8, R42 ;  /* 0x00000008120e7825 */ /* 0x000fca00078e022a */
[----:B------:R-:W2:Y:S01]  /*1340*/  LD.E.64.STRONG.GPU R12, desc[UR12][R14.64+-0x100] ;  /* 0xffff000c0e0c7980 */ /* 0x000ea2000c10fb00 */
[----:B------:R-:W-:Y:S05]  /*1350*/  YIELD ;  /* 0x0000000000007946 */ /* 0x000fea0003800000 */
[----:B------:R-:W-:Y:S01]  /*1360*/  UMOV UR5, 0xffffffff ;  /* 0xffffffff00057882 */ /* 0x000fe20000000000 */
[----:B------:R-:W-:Y:S02]  /*1370*/  SHF.R.U32.HI R11, RZ, 0x1, R11 ;  /* 0x00000001ff0b7819 */ /* 0x000fe4000001160b */
[----:B--2---:R-:W-:Y:S01]  /*1380*/  ISETP.NE.AND P0, PT, R12, 0x63, PT ;  /* 0x000000630c00780c */ /* 0x004fe20003f05270 */
[----:B------:R-:W-:-:S12]  /*1390*/  BRA.DIV UR5, `(.L_x_11) ;  /* 0x0000003205147947 */ /* 0x000fd8000b800000 */
[----:B------:R-:W-:-:S13]  /*13a0*/  VOTE.ANY P0, !P0 ;  /* 0x0000000000ff7806 */ /* 0x000fda0004000100 */
.L_x_49:
[----:B------:R-:W-:Y:S05]  /*13b0*/  @!P0 BRA `(.L_x_12) ;  /* 0x0000000000248947 */ /* 0x000fea0003800000 */
[----:B------:R-:W-:-:S07]  /*13c0*/  IMAD.MOV.U32 R16, RZ, RZ, R11 ;  /* 0x000000ffff107224 */ /* 0x000fce00078e000b */
.L_x_14:
[----:B------:R-:W-:Y:S05]  /*13d0*/  NANOSLEEP R16 ;  /* 0x000000100000735d */ /* 0x000fea0003800000 */
[----:B------:R-:W2:Y:S01]  /*13e0*/  LD.E.64.STRONG.GPU R12, desc[UR12][R14.64+-0x100] ;  /* 0xffff000c0e0c7980 */ /* 0x000ea2000c10fb00 */
[----:B------:R-:W-:Y:S01]  /*13f0*/  UMOV UR5, 0xffffffff ;  /* 0xffffffff00057882 */ /* 0x000fe20000000000 */
[----:B------:R-:W-:Y:S02]  /*1400*/  SHF.R.U32.HI R16, RZ, 0x1, R16 ;  /* 0x00000001ff107819 */ /* 0x000fe40000011610 */
[----:B--2---:R-:W-:Y:S01]  /*1410*/  ISETP.NE.AND P0, PT, R12, 0x63, PT ;  /* 0x000000630c00780c */ /* 0x004fe20003f05270 */
[----:B------:R-:W-:-:S12]  /*1420*/  BRA.DIV UR5, `(.L_x_13) ;  /* 0x0000003205107947 */ /* 0x000fd8000b800000 */
[----:B------:R-:W-:-:S13]  /*1430*/  VOTE.ANY P0, !P0 ;  /* 0x0000000000ff7806 */ /* 0x000fda0004000100 */
.L_x_52:
[----:B------:R-:W-:Y:S05]  /*1440*/  @P0 BRA `(.L_x_14) ;  /* 0xfffffffc00e00947 */ /* 0x000fea000383ffff */
.L_x_12:
[----:B------:R-:W-:Y:S01]  /*1450*/  UMOV UR5, 0xffffffff ;  /* 0xffffffff00057882 */ /* 0x000fe20000000000 */
[----:B------:R-:W-:Y:S02]  /*1460*/  ISETP.NE.AND P0, PT, R12, 0x65, PT ;  /* 0x000000650c00780c */ /* 0x000fe40003f05270 */
[----:B------:R-:W-:Y:S11]  /*1470*/  BRA.DIV UR5, `(.L_x_15) ;  /* 0x00000032051c7947 */ /* 0x000ff6000b800000 */
[----:B------:R-:W-:Y:S01]  /*1480*/  VOTE.ANY R10, PT, !P0 ;  /* 0x00000000000a7806 */ /* 0x000fe200040e0100 */
[----:B------:R-:W-:-:S03]  /*1490*/  VIADD R18, R18, 0xffffffe0 ;  /* 0xffffffe012127836 */ /* 0x000fc60000000000 */
[----:B------:R-:W-:-:S05]  /*14a0*/  LOP3.LUT R10, R10, 0x80000000, R8, 0xec, !PT ;  /* 0x800000000a0a7812 */ /* 0x000fca00078eec08 */
[----:B------:R-:W-:-:S05]  /*14b0*/  VIADD R15, R10, 0xffffffff ;  /* 0xffffffff0a0f7836 */ /* 0x000fca0000000000 */
[----:B------:R-:W-:-:S06]  /*14c0*/  LOP3.LUT R15, R10, R15, RZ, 0xc, !PT ;  /* 0x0000000f0a0f7212 */ /* 0x000fcc00078e0cff */
        /* <DEDUP_REMOVED lines=17> */
[----:B------:R-:W-:-:S03]  /*15e0*/  ISETP.NE.AND P0, PT, R12, 0x65, PT ;  /* 0x000000650c00780c */ /* 0x000fc60003f05270 */
[----:B------:R-:W-:-:S05]  /*15f0*/  IMAD.IADD R41, R13, 0x1, R16 ;  /* 0x000000010d297824 */ /* 0x000fca00078e0210 */
[----:B------:R-:W0:Y:S05]  /*1600*/  SHFL.DOWN PT, R16, R41, 0x10, R15 ;  /* 0x0a00000029107989 */ /* 0x000e2a00000e000f */
[----:B------:R-:W-:Y:S02]  /*1610*/  VOTE.ALL P0, P0 ;  /* 0x0000000000ff7806 */ /* 0x000fe40000000000 */
[----:B0-----:R-:W-:-:S04]  /*1620*/  SEL R16, R16, RZ, !P2 ;  /* 0x000000ff10107207 */ /* 0x001fc80005000000 */
[----:B------:R-:W-:-:S07]  /*1630*/  IADD3 R40, PT, PT, R41, R16, R40 ;  /* 0x0000001029287210 */ /* 0x000fce0007ffe028 */
.L_x_61:
[----:B------:R-:W-:Y:S05]  /*1640*/  @P0 BRA `(.L_x_16) ;  /* 0xfffffffc00380947 */ /* 0x000fea000383ffff */
.L_x_10:
[----:B------:R-:W-:Y:S01]  /*1650*/  ISETP.NE.AND P0, PT, R37, RZ, PT ;  /* 0x000000ff2500720c */ /* 0x000fe20003f05270 */
[----:B------:R-:W0:Y:S01]  /*1660*/  @!P1 S2R R11, SR_CgaCtaId ;  /* 0x00000000000b9919 */ /* 0x000e220000008800 */
[----:B------:R-:W-:Y:S01]  /*1670*/  @!P1 MOV R10, 0x400 ;  /* 0x00000400000a9802 */ /* 0x000fe20000000f00 */
[----:B------:R-:W-:Y:S02]  /*1680*/  @!P1 IMAD.IADD R9, R9, 0x1, R40 ;  /* 0x0000000109099824 */ /* 0x000fe400078e0228 */
[----:B------:R-:W-:Y:S02]  /*1690*/  @!P1 IMAD.MOV.U32 R8, RZ, RZ, 0x65 ;  /* 0x00000065ff089424 */ /* 0x000fe400078e00ff */
[----:B------:R-:W-:-:S03]  /*16a0*/  IMAD.MOV.U32 R38, RZ, RZ, R17 ;  /* 0x000000ffff267224 */ /* 0x000fc600078e0011 */
[----:B------:R1:W-:Y:S03]  /*16b0*/  @!P1 ST.E.64.STRONG.GPU desc[UR12][R44.64+0x100], R8 ;  /* 0x000100082c009985 */ /* 0x0003e6000c10fb0c */
[----:B------:R-:W-:Y:S01]  /*16c0*/  @!P0 MOV R12, 0x400 ;  /* 0x00000400000c8802 */ /* 0x000fe20000000f00 */
[----:B------:R-:W2:Y:S01]  /*16d0*/  @!P0 S2R R13, SR_CgaCtaId ;  /* 0x00000000000d8919 */ /* 0x000ea20000008800 */
[----:B------:R-:W-:Y:S01]  /*16e0*/  @!P0 IMAD.MOV.U32 R38, RZ, RZ, R40 ;  /* 0x000000ffff268224 */ /* 0x000fe200078e0028 */
[----:B0-----:R-:W-:-:S05]  /*16f0*/  @!P1 LEA R10, R11, R10, 0x18 ;  /* 0x0000000a0b0a9211 */ /* 0x001fca00078ec0ff */
[----:B------:R1:W-:Y:S04]  /*1700*/  @!P1 STS [R10+0x8], R9 ;  /* 0x000008090a009388 */ /* 0x0003e80000000800 */
[----:B------:R1:W-:Y:S01]  /*1710*/  @!P1 STS [R10+0x4], R40 ;  /* 0x000004280a009388 */ /* 0x0003e20000000800 */
[----:B--2---:R-:W-:-:S05]  /*1720*/  @!P0 LEA R13, R13, R12, 0x18 ;  /* 0x0000000c0d0d8211 */ /* 0x004fca00078ec0ff */
[----:B------:R1:W-:Y:S02]  /*1730*/  @!P0 STS [R13+0x54], R40 ;  /* 0x000054280d008388 */ /* 0x0003e40000000800 */
.L_x_4:
[----:B------:R-:W-:Y:S05]  /*1740*/  WARPSYNC.ALL ;  /* 0x0000000000007948 */ /* 0x000fea0003800000 */
[----:B------:R-:W0:Y:S08]  /*1750*/  S2UR UR7, SR_CgaCtaId ;  /* 0x00000000000779c3 */ /* 0x000e300000008800 */
[----:B------:R-:W-:Y:S01]  /*1760*/  BAR.SYNC.DEFER_BLOCKING 0x0 ;  /* 0x0000000000007b1d */ /* 0x000fe20000010000 */
[----:B------:R-:W-:-:S05]  /*1770*/  ISETP.NE.AND P0, PT, R35, RZ, PT ;  /* 0x000000ff2300720c */ /* 0x000fca0003f05270 */
[----:B------:R-:W-:Y:S02]  /*1780*/  UMOV UR5, 0x400 ;  /* 0x0000040000057882 */ /* 0x000fe40000000000 */
[----:B0-----:R-:W-:-:S09]  /*1790*/  ULEA UR5, UR7, UR5, 0x18 ;  /* 0x0000000507057291 */ /* 0x001fd2000f8ec0ff */
[----:B-1----:R-:W0:Y:S02]  /*17a0*/  LDS R8, [UR5+0x54] ;  /* 0x00005405ff087984 */ /* 0x002e240008000800 */
[----:B0-----:R-:W-:-:S05]  /*17b0*/  SEL R9, R8, RZ, P0 ;  /* 0x000000ff08097207 */ /* 0x001fca0000000000 */
[----:B------:R-:W-:-:S07]  /*17c0*/  IMAD.IADD R38, R9, 0x1, R38 ;  /* 0x0000000109267824 */ /* 0x000fce00078e0226 */
.L_x_3:
[----:B------:R-:W-:Y:S05]  /*17d0*/  BSYNC.RECONVERGENT B0 ;  /* 0x0000000000007941 */ /* 0x000fea0003800200 */
.L_x_1:
[----:B------:R-:W-:Y:S01]  /*17e0*/  IMAD.IADD R32, R32, 0x1, R38 ;  /* 0x0000000120207824 */ /* 0x000fe200078e0226 */
[----:B------:R-:W-:Y:S03]  /*17f0*/  BAR.SYNC.DEFER_BLOCKING 0x0 ;  /* 0x0000000000007b1d */ /* 0x000fe60000010000 */
[----:B------:R-:W-:-:S03]  /*1800*/  IMAD.IADD R29, R29, 0x1, R32 ;  /* 0x000000011d1d7824 */ /* 0x000fc600078e0220 */
[----:B------:R-:W1:Y:S01]  /*1810*/  LDCU.64 UR8, c[0x0][0x388] ;  /* 0x00007100ff0877ac */ /* 0x000e620008000a00 */
[----:B------:R-:W-:-:S04]  /*1820*/  IMAD.IADD R28, R28, 0x1, R29 ;  /* 0x000000011c1c7824 */ /* 0x000fc800078e021d */
[----:B------:R-:W-:-:S04]  /*1830*/  IMAD.IADD R27, R27, 0x1, R28 ;  /* 0x000000011b1b7824 */ /* 0x000fc800078e021c */
[----:B------:R-:W-:-:S04]  /*1840*/  IMAD.IADD R26, R26, 0x1, R27 ;  /* 0x000000011a1a7824 */ /* 0x000fc800078e021b */
[----:B------:R-:W-:-:S04]  /*1850*/  IMAD.IADD R25, R25, 0x1, R26 ;  /* 0x0000000119197824 */ /* 0x000fc800078e021a */
[----:B------:R-:W-:Y:S01]  /*1860*/  IMAD.IADD R24, R24, 0x1, R25 ;  /* 0x0000000118187824 */ /* 0x000fe200078e0219 */
[----:B------:R-:W-:Y:S03]  /*1870*/  STS [R33], R38 ;  /* 0x0000002621007388 */ /* 0x000fe60000000800 */
[----:B------:R-:W-:Y:S01]  /*1880*/  IMAD.IADD R23, R23, 0x1, R24 ;  /* 0x0000000117177824 */ /* 0x000fe200078e0218 */
[----:B------:R-:W-:Y:S03]  /*1890*/  STS [R33+0x4], R32 ;  /* 0x0000042021007388 */ /* 0x000fe60000000800 */
        /* <DEDUP_REMOVED lines=19> */
[----:B------:R-:W-:Y:S04]  /*19d0*/  STS [R33+0x2c], R20 ;  /* 0x00002c1421007388 */ /* 0x000fe80000000800 */
[----:B------:R-:W-:Y:S04]  /*19e0*/  STS [R33+0x30], R7 ;  /* 0x0000300721007388 */ /* 0x000fe80000000800 */
[----:B------:R-:W-:Y:S04]  /*19f0*/  STS [R33+0x34], R6 ;  /* 0x0000340621007388 */ /* 0x000fe80000000800 */
[----:B------:R-:W-:Y:S04]  /*1a00*/  STS [R33+0x38], R5 ;  /* 0x0000380521007388 */ /* 0x000fe80000000800 */
[----:B------:R-:W-:Y:S04]  /*1a10*/  STS [R33+0x3c], R4 ;  /* 0x00003c0421007388 */ /* 0x000fe80000000800 */
[----:B------:R-:W-:Y:S04]  /*1a20*/  STS [R33+0x40], R3 ;  /* 0x0000400321007388 */ /* 0x000fe80000000800 */
[----:B------:R1:W-:Y:S04]  /*1a30*/  STS [R33+0x44], R2 ;  /* 0x0000440221007388 */ /* 0x0003e80000000800 */
[----:B------:R-:W-:Y:S01]  /*1a40*/  STS [R33+0x48], R0 ;  /* 0x0000480021007388 */ /* 0x000fe20000000800 */
[----:B------:R-:W-:-:S03]  /*1a50*/  NOP ;  /* 0x0000000000007918 */ /* 0x000fc60000000000 */
[----:B0-----:R-:W0:Y:S01]  /*1a60*/  LDS R9, [R34] ;  /* 0x0000000022097984 */ /* 0x001e220000000800 */
[----:B-1----:R-:W-:-:S03]  /*1a70*/  IADD3 R2, P0, PT, R31, UR8, RZ ;  /* 0x000000081f027c10 */ /* 0x002fc6000ff1e0ff */
[----:B------:R-:W1:Y:S01]  /*1a80*/  LDS R7, [R34+0x80] ;  /* 0x0000800022077984 */ /* 0x000e620000000800 */
[----:B------:R-:W-:-:S03]  /*1a90*/  IADD3.X R3, PT, PT, R30, UR9, RZ, P0, !PT ;  /* 0x000000091e037c10 */ /* 0x000fc600087fe4ff */
[----:B------:R-:W2:Y:S04]  /*1aa0*/  LDS R11, [R34+0x100] ;  /* 0x00010000220b7984 */ /* 0x000ea80000000800 */
[----:B------:R-:W3:Y:S04]  /*1ab0*/  LDS R13, [R34+0x180] ;  /* 0x00018000220d7984 */ /* 0x000ee80000000800 */
[----:B------:R-:W4:Y:S04]  /*1ac0*/  LDS R5, [R34+0x200] ;  /* 0x0002000022057984 */ /* 0x000f280000000800 */
[----:B------:R-:W5:Y:S04]  /*1ad0*/  LDS R15, [R34+0x280] ;  /* 0x00028000220f7984 */ /* 0x000f680000000800 */
        /* <DEDUP_REMOVED lines=13> */
[----:B0-----:R-:W-:Y:S04]  /*1bb0*/  STG.E desc[UR12][R2.64], R9 ;  /* 0x0000000902007986 */ /* 0x001fe8000c10190c */
[----:B-1----:R-:W-:Y:S04]  /*1bc0*/  STG.E desc[UR12][R2.64+0x80], R7 ;  /* 0x0000800702007986 */ /* 0x002fe8000c10190c */
[----:B--2---:R-:W-:Y:S04]  /*1bd0*/  STG.E desc[UR12][R2.64+0x100], R11 ;  /* 0x0001000b02007986 */ /* 0x004fe8000c10190c */
[----:B---3--:R-:W-:Y:S04]  /*1be0*/  STG.E desc[UR12][R2.64+0x180], R13 ;  /* 0x0001800d02007986 */ /* 0x008fe8000c10190c */
[----:B----4-:R-:W-:Y:S04]  /*1bf0*/  STG.E desc[UR12][R2.64+0x200], R5 ;  /* 0x0002000502007986 */ /* 0x010fe8000c10190c */
[----:B-----5:R-:W-:Y:S04]  /*1c00*/  STG.E desc[UR12][R2.64+0x280], R15 ;  /* 0x0002800f02007986 */ /* 0x020fe8000c10190c */
[----:B------:R-:W-:Y:S04]  /*1c10*/  STG.E desc[UR12][R2.64+0x300], R17 ;  /* 0x0003001102007986 */ /* 0x000fe8000c10190c */
        /* <DEDUP_REMOVED lines=11> */
[----:B------:R-:W-:Y:S01]  /*1cd0*/  STG.E desc[UR12][R2.64+0x900], R43 ;  /* 0x0009002b02007986 */ /* 0x000fe2000c10190c */
[----:B------:R-:W-:Y:S05]  /*1ce0*/  EXIT ;  /* 0x000000000000794d */ /* 0x000fea0003800000 */
.L_x_0:
[----:B------:R-:W-:-:S04]  /*1cf0*/  ISETP.NE.U32.AND P0, PT, RZ, UR7, PT ;  /* 0x00000007ff007c0c */ /* 0x000fc8000bf05070 */
[----:B------:R-:W-:-:S13]  /*1d00*/  ISETP.NE.AND.EX P0, PT, RZ, UR4, PT, P0 ;  /* 0x00000004ff007c0c */ /* 0x000fda000bf05300 */
[----:B------:R-:W-:Y:S05]  /*1d10*/  @!P0 EXIT ;  /* 0x000000000000894d */ /* 0x000fea0003800000 */
[----:B------:R-:W0:Y:S02]  /*1d20*/  LDCU.64 UR4, c[0x0][0x380] ;  /* 0x00007000ff0477ac */ /* 0x000e240008000a00 */
[----:B0-----:R-:W-:-:S06]  /*1d30*/  UIMAD.WIDE UR4, UR6, 0x7b80, UR4 ;  /* 0x00007b80060478a5 */ /* 0x001fcc000f8e0204 */
[----:B------:R-:W-:Y:S02]  /*1d40*/  IMAD.U32 R2, RZ, RZ, UR4 ;  /* 0x00000004ff027e24 */ /* 0x000fe4000f8e00ff */
[----:B------:R-:W-:-:S05]  /*1d50*/  IMAD.U32 R3, RZ, RZ, UR5 ;  /* 0x00000005ff037e24 */ /* 0x000fca000f8e00ff */
[----:B------:R0:W2:Y:S01]  /*1d60*/  LDG.E R0, desc[UR12][R2.64] ;  /* 0x0000000c02007981 */ /* 0x0000a2000c1e1900 */
[----:B------:R-:W3:Y:S02]  /*1d70*/  S2R R31, SR_TID.X ;  /* 0x00000000001f7919 */ /* 0x000ee40000002100 */
[C---:B---3--:R-:W-:Y:S02]  /*1d80*/  LOP3.LUT R30, R31.reuse, 0x1f, RZ, 0xc0, !PT ;  /* 0x0000001f1f1e7812 */ /* 0x048fe400078ec0ff */
[----:B------:R-:W-:-:S05]  /*1d90*/  LOP3.LUT R5, R31, 0x3e0, RZ, 0xc0, !PT ;  /* 0x000003e01f057812 */ /* 0x000fca00078ec0ff */
[----:B------:R-:W-:-:S04]  /*1da0*/  IMAD R30, R5, 0x13, R30 ;  /* 0x00000013051e7824 */ /* 0x000fc800078e021e */
[C---:B------:R-:W-:Y:S01]  /*1db0*/  VIADD R4, R30.reuse, 0x20 ;  /* 0x000000201e047836 */ /* 0x040fe20000000000 */
[C---:B------:R-:W-:Y:S01]  /*1dc0*/  ISETP.GE.U32.AND P1, PT, R30.reuse, UR7, PT ;  /* 0x000000071e007c0c */ /* 0x040fe2000bf26070 */
[C---:B------:R-:W-:Y:S01]  /*1dd0*/  VIADD R5, R30.reuse, 0x40 ;  /* 0x000000401e057836 */ /* 0x040fe20000000000 */
[C---:B0-----:R-:W-:Y:S01]  /*1de0*/  LEA R2, P0, R30.reuse, UR4, 0x2 ;  /* 0x000000041e027c11 */ /* 0x041fe2000f8010ff */
[----:B------:R-:W-:Y:S01]  /*1df0*/  VIADD R3, R30, 0x80 ;  /* 0x000000801e037836 */ /* 0x000fe20000000000 */
[----:B------:R-:W-:Y:S01]  /*1e00*/  ISETP.GE.U32.AND P2, PT, R4, UR7, PT ;  /* 0x0000000704007c0c */ /* 0x000fe2000bf46070 */
[C---:B------:R-:W-:Y:S01]  /*1e10*/  VIADD R4, R30.reuse, 0xa0 ;  /* 0x000000a01e047836 */ /* 0x040fe20000000000 */
[----:B------:R-:W-:Y:S01]  /*1e20*/  ISETP.GE.U32.AND P3, PT, R5, UR7, PT ;  /* 0x0000000705007c0c */ /* 0x000fe2000bf66070 */
[----:B------:R-:W-:Y:S01]  /*1e30*/  VIADD R5, R30, 0xc0 ;  /* 0x000000c01e057836 */ /* 0x000fe20000000000 */
[----:B------:R-:W-:Y:S01]  /*1e40*/  ISETP.GE.U32.AND P5, PT, R3, UR7, PT ;  /* 0x0000000703007c0c */ /* 0x000fe2000bfa6070 */
[----:B------:R-:W-:Y:S01]  /*1e50*/  IMAD.X R3, RZ, RZ, UR5, P0 ;  /* 0x00000005ff037e24 */ /* 0x000fe200080e06ff */
[----:B------:R-:W-:Y:S01]  /*1e60*/  ISETP.GE.U32.AND P6, PT, R4, UR7, PT ;  /* 0x0000000704007c0c */ /* 0x000fe2000bfc6070 */
[C---:B------:R-:W-:Y:S01]  /*1e70*/  VIADD R6, R30.reuse, 0x60 ;  /* 0x000000601e067836 */ /* 0x040fe20000000000 */
[----:B------:R-:W-:Y:S01]  /*1e80*/  ISETP.GE.U32.AND P0, PT, R5, UR7, PT ;  /* 0x0000000705007c0c */ /* 0x000fe2000bf06070 */
[----:B------:R-:W-:-:S02]  /*1e90*/  VIADD R5, R30, 0xe0 ;  /* 0x000000e01e057836 */ /* 0x000fc40000000000 */
[----:B------:R-:W-:Y:S01]  /*1ea0*/  VIADD R37, R30, 0x100 ;  /* 0x000001001e257836 */ /* 0x000fe20000000000 */
[----:B------:R-:W-:Y:S01]  /*1eb0*/  ISETP.GE.U32.AND P4, PT, R6, UR7, PT ;  /* 0x0000000706007c0c */ /* 0x000fe2000bf86070 */
[C---:B------:R-:W-:Y:S02]  /*1ec0*/  VIADD R7, R30.reuse, 0x140 ;  /* 0x000001401e077836 */ /* 0x040fe40000000000 */
[C---:B------:R-:W-:Y:S02]  /*1ed0*/  VIADD R36, R30.reuse, 0x120 ;  /* 0x000001201e247836 */ /* 0x040fe40000000000 */
[C---:B------:R-:W-:Y:S02]  /*1ee0*/  VIADD R35, R30.reuse, 0x220 ;  /* 0x000002201e237836 */ /* 0x040fe40000000000 */
[----:B------:R-:W-:Y:S02]  /*1ef0*/  VIADD R34, R30, 0x240 ;  /* 0x000002401e227836 */ /* 0x000fe40000000000 */
[----:B--2---:R-:W-:-:S02]  /*1f00*/  IMAD.MOV.U32 R4, RZ, RZ, R0 ;  /* 0x000000ffff047224 */ /* 0x004fc400078e0000 */
[----:B------:R-:W2:Y:S02]  /*1f10*/  @!P1 LDG.E R0, desc[UR12][R2.64] ;  /* 0x0000000c02009981 */ /* 0x000ea4000c1e1900 */
[--C-:B------:R-:W-:Y:S01]  /*1f20*/  IMAD.MOV.U32 R12, RZ, RZ, R4.reuse ;  /* 0x000000ffff0c7224 */ /* 0x100fe200078e0004 */
[----:B------:R-:W-:Y:S01]  /*1f30*/  ISETP.GE.U32.AND P1, PT, R5, UR7, PT ;  /* 0x0000000705007c0c */ /* 0x000fe2000bf26070 */
[--C-:B------:R-:W-:Y:S02]  /*1f40*/  IMAD.MOV.U32 R8, RZ, RZ, R4.reuse ;  /* 0x000000ffff087224 */ /* 0x100fe400078e0004 */
[C---:B------:R-:W-:Y:S02]  /*1f50*/  VIADD R5, R30.reuse, 0x160 ;  /* 0x000001601e057836 */ /* 0x040fe40000000000 */
[--C-:B------:R-:W-:Y:S01]  /*1f60*/  IMAD.MOV.U32 R6, RZ, RZ, R4.reuse ;  /* 0x000000ffff067224 */ /* 0x100fe200078e0004 */
[----:B------:R-:W3:Y:S01]  /*1f70*/  @!P5 LDG.E R12, desc[UR12][R2.64+0x200] ;  /* 0x0002000c020cd981 */ /* 0x000ee2000c1e1900 */
[--C-:B------:R-:W-:Y:S01]  /*1f80*/  IMAD.MOV.U32 R14, RZ, RZ, R4.reuse ;  /* 0x000000ffff0e7224 */ /* 0x100fe200078e0004 */
[----:B------:R-:W-:Y:S01]  /*1f90*/  ISETP.GE.U32.AND P5, PT, R37, UR7, PT ;  /* 0x0000000725007c0c */ /* 0x000fe2000bfa6070 */
[----:B------:R-:W-:Y:S01]  /*1fa0*/  IMAD.MOV.U32 R16, RZ, RZ, R4 ;  /* 0x000000ffff107224 */ /* 0x000fe200078e0004 */
[----:B------:R-:W4:Y:S01]  /*1fb0*/  @!P3 LDG.E R8, desc[UR12][R2.64+0x100] ;  /* 0x0001000c0208b981 */ /* 0x000f22000c1e1900 */
[----:B------:R-:W-:Y:S01]  /*1fc0*/  ISETP.GE.U32.AND P3, PT, R5, UR7, PT ;  /* 0x0000000705007c0c */ /* 0x000fe2000bf66070 */
[----:B------:R-:W-:-:S02]  /*1fd0*/  VIADD R5, R30, 0x1a0 ;  /* 0x000001a01e057836 */ /* 0x000fc40000000000 */
[----:B------:R-:W4:Y:S01]  /*1fe0*/  @!P2 LDG.E R6, desc[UR12][R2.64+0x80] ;  /* 0x0000800c0206a981 */ /* 0x000f22000c1e1900 */
[----:B------:R-:W-:Y:S01]  /*1ff0*/  ISETP.GE.U32.AND P2, PT, R7, UR7, PT ;  /* 0x0000000707007c0c */ /* 0x000fe2000bf46070 */
[--C-:B------:R-:W-:Y:S02]  /*2000*/  IMAD.MOV.U32 R10, RZ, RZ, R4.reuse ;  /* 0x000000ffff0a7224 */ /* 0x100fe400078e0004 */
[----:B------:R-:W4:Y:S01]  /*2010*/  @!P6 LDG.E R14, desc[UR12][R2.64+0x280] ;  /* 0x0002800c020ee981 */ /* 0x000f22000c1e1900 */
[----:B------:R-:W-:Y:S01]  /*2020*/  ISETP.GE.U32.AND P6, PT, R36, UR7, PT ;  /* 0x0000000724007c0c */ /* 0x000fe2000bfc6070 */
[----:B------:R-:W-:Y:S02]  /*2030*/  IMAD.MOV.U32 R20, RZ, RZ, R4 ;  /* 0x000000ffff147224 */ /* 0x000fe400078e0004 */
[----:B------:R-:W4:Y:S01]  /*2040*/  @!P0 LDG.E R16, desc[UR12][R2.64+0x300] ;  /* 0x0003000c02108981 */ /* 0x000f22000c1e1900 */
[----:B------:R-:W-:Y:S01]  /*2050*/  ISETP.GE.U32.AND P0, PT, R5, UR7, PT ;  /* 0x0000000705007c0c */ /* 0x000fe2000bf06070 */
[----:B------:R-:W-:-:S02]  /*2060*/  VIADD R7, R30, 0x180 ;  /* 0x000001801e077836 */ /* 0x000fc40000000000 */
[C---:B------:R-:W-:Y:S01]  /*2070*/  VIADD R5, R30.reuse, 0x1e0 ;  /* 0x000001e01e057836 */ /* 0x040fe20000000000 */
[----:B------:R-:W4:Y:S01]  /*2080*/  @!P4 LDG.E R10, desc[UR12][R2.64+0x180] ;  /* 0x0001800c020ac981 */ /* 0x000f22000c1e1900 */
[--C-:B------:R-:W-:Y:S01]  /*2090*/  IMAD.MOV.U32 R18, RZ, RZ, R4.reuse ;  /* 0x000000ffff127224 */ /* 0x100fe200078e0004 */
[----:B------:R-:W-:Y:S01]  /*20a0*/  ISETP.GE.U32.AND P4, PT, R7, UR7, PT ;  /* 0x0000000707007c0c */ /* 0x000fe2000bf86070 */
[--C-:B------:R-:W-:Y:S01]  /*20b0*/  IMAD.MOV.U32 R22, RZ, RZ, R4.reuse ;  /* 0x000000ffff167224 */ /* 0x100fe200078e0004 */
[----:B------:R-:W4:Y:S01]  /*20c0*/  @!P5 LDG.E R20, desc[UR12][R2.64+0x400] ;  /* 0x0004000c0214d981 */ /* 0x000f22000c1e1900 */
[--C-:B------:R-:W-:Y:S01]  /*20d0*/  IMAD.MOV.U32 R24, RZ, RZ, R4.reuse ;  /* 0x000000ffff187224 */ /* 0x100fe200078e0004 */
[----:B------:R-:W-:Y:S01]  /*20e0*/  ISETP.GE.U32.AND P5, PT, R5, UR7, PT ;  /* 0x0000000705007c0c */ /* 0x000fe2000bfa6070 */
[----:B------:R-:W-:Y:S01]  /*20f0*/  IMAD.MOV.U32 R26, RZ, RZ, R4 ;  /* 0x000000ffff1a7224 */ /* 0x000fe200078e0004 */
[----:B------:R-:W4:Y:S01]  /*2100*/  @!P1 LDG.E R18, desc[UR12][R2.64+0x380] ;  /* 0x0003800c02129981 */ /* 0x000f22000c1e1900 */
[----:B------:R-:W-:-:S02]  /*2110*/  VIADD R7, R30, 0x1c0 ;  /* 0x000001c01e077836 */ /* 0x000fc40000000000 */
[----:B------:R-:W-:Y:S01]  /*2120*/  VIADD R5, R30, 0x200 ;  /* 0x000002001e057836 */ /* 0x000fe20000000000 */
[----:B------:R-:W4:Y:S02]  /*2130*/  @!P6 LDG.E R22, desc[UR12][R2.64+0x480] ;  /* 0x0004800c0216e981 */ /* 0x000f24000c1e1900 */
[----:B------:R-:W-:Y:S02]  /*2140*/  ISETP.GE.U32.AND P1, PT, R7, UR7, PT ;  /* 0x0000000707007c0c */ /* 0x000fe4000bf26070 */
[----:B------:R-:W4:Y:S01]  /*2150*/  @!P2 LDG.E R24, desc[UR12][R2.64+0x500] ;  /* 0x0005000c0218a981 */ /* 0x000f22000c1e1900 */
[----:B------:R-:W-:Y:S02]  /*2160*/  ISETP.GE.U32.AND P6, PT, R5, UR7, PT ;  /* 0x0000000705007c0c */ /* 0x000fe4000bfc6070 */
[----:B------:R-:W-:Y:S01]  /*2170*/  ISETP.GE.U32.AND P2, PT, R35, UR7, PT ;  /* 0x0000000723007c0c */ /* 0x000fe2000bf46070 */
[----:B------:R-:W4:Y:S01]  /*2180*/  @!P3 LDG.E R26, desc[UR12][R2.64+0x580] ;  /* 0x0005800c021ab981 */ /* 0x000f22000c1e1900 */
[----:B------:R-:W-:Y:S01]  /*2190*/  ISETP.GE.U32.AND P3, PT, R34, UR7, PT ;  /* 0x0000000722007c0c */ /* 0x000fe2000bf66070 */
[----:B------:R-:W-:-:S02]  /*21a0*/  IMAD.MOV.U32 R28, RZ, RZ, R4 ;  /* 0x000000ffff1c7224 */ /* 0x000fc400078e0004 */
[--C-:B------:R-:W-:Y:S02]  /*21b0*/  IMAD.MOV.U32 R40, RZ, RZ, R4.reuse ;  /* 0x000000ffff287224 */ /* 0x100fe400078e0004 */
[--C-:B------:R-:W-:Y:S02]  /*21c0*/  IMAD.MOV.U32 R42, RZ, RZ, R4.reuse ;  /* 0x000000ffff2a7224 */ /* 0x100fe400078e0004 */
[--C-:B------:R-:W-:Y:S01]  /*21d0*/  IMAD.MOV.U32 R44, RZ, RZ, R4.reuse ;  /* 0x000000ffff2c7224 */ /* 0x100fe200078e0004 */
[----:B------:R-:W4:Y:S01]  /*21e0*/  @!P4 LDG.E R28, desc[UR12][R2.64+0x600] ;  /* 0x0006000c021cc981 */ /* 0x000f22000c1e1900 */
[--C-:B------:R-:W-:Y:S02]  /*21f0*/  IMAD.MOV.U32 R5, RZ, RZ, R4.reuse ;  /* 0x000000ffff057224 */ /* 0x100fe400078e0004 */
[----:B------:R-:W-:Y:S01]  /*2200*/  IMAD.MOV.U32 R7, RZ, RZ, R4 ;  /* 0x000000ffff077224 */ /* 0x000fe200078e0004 */
[----:B------:R-:W4:Y:S04]  /*2210*/  @!P0 LDG.E R40, desc[UR12][R2.64+0x680] ;  /* 0x0006800c02288981 */ /* 0x000f28000c1e1900 */
[----:B------:R-:W4:Y:S04]  /*2220*/  @!P1 LDG.E R42, desc[UR12][R2.64+0x700] ;  /* 0x0007000c022a9981 */ /* 0x000f28000c1e1900 */
[----:B------:R-:W4:Y:S04]  /*2230*/  @!P5 LDG.E R44, desc[UR12][R2.64+0x780] ;  /* 0x0007800c022cd981 */ /* 0x000f28000c1e1900 */
[----:B------:R-:W4:Y:S04]  /*2240*/  @!P6 LDG.E R5, desc[UR12][R2.64+0x800] ;  /* 0x0008000c0205e981 */ /* 0x000f28000c1e1900 */
[----:B------:R-:W4:Y:S04]  /*2250*/  @!P2 LDG.E R7, desc[UR12][R2.64+0x880] ;  /* 0x0008800c0207a981 */ /* 0x000f28000c1e1900 */
[----:B------:R-:W4:Y:S01]  /*2260*/  @!P3 LDG.E R4, desc[UR12][R2.64+0x900] ;  /* 0x0009000c0204b981 */ /* 0x000f22000c1e1900 */
[----:B------:R-:W0:Y:S01]  /*2270*/  S2R R38, SR_LANEID ;  /* 0x0000000000267919 */ /* 0x000e220000000000 */
[----:B------:R-:W1:Y:S01]  /*2280*/  S2UR UR5, SR_CgaCtaId ;  /* 0x00000000000579c3 */ /* 0x000e620000008800 */
[----:B------:R-:W-:Y:S01]  /*2290*/  SHF.R.U32.HI R41, RZ, 0x5, R31 ;  /* 0x00000005ff297819 */ /* 0x000fe2000001161f */
[----:B------:R-:W-:-:S02]  /*22a0*/  UMOV UR4, 0x400 ;  /* 0x0000040000047882 */ /* 0x000fc40000000000 */
[----:B-1----:R-:W-:Y:S02]  /*22b0*/  ULEA UR4, UR5, UR4, 0x18 ;  /* 0x0000000405047291 */ /* 0x002fe4000f8ec0ff */
[----:B0-----:R-:W-:-:S05]  /*22c0*/  IMAD R29, R41, 0x260, R38 ;  /* 0x00000260291d7824 */ /* 0x001fca00078e0226 */
[----:B------:R-:W-:Y:S01]  /*22d0*/  LEA R29, R29, UR4, 0x2 ;  /* 0x000000041d1d7c11 */ /* 0x000fe2000f8e10ff */
[----:B------:R-:W-:-:S04]  /*22e0*/  UISETP.NE.AND UP0, UPT, UR6, URZ, UPT ;  /* 0x000000ff0600728c */ /* 0x000fc8000bf05270 */
[----:B--2---:R-:W-:Y:S04]  /*22f0*/  STS [R29], R0 ;  /* 0x000000001d007388 */ /* 0x004fe80000000800 */
[----:B---3--:R-:W-:Y:S04]  /*2300*/  STS [R29+0x200], R12 ;  /* 0x0002000c1d007388 */ /* 0x008fe80000000800 */
[----:B----4-:R0:W-:Y:S04]  /*2310*/  STS [R29+0x100], R8 ;  /* 0x000100081d007388 */ /* 0x0101e80000000800 */
[----:B------:R1:W-:Y:S01]  /*2320*/  STS [R29+0x80], R6 ;  /* 0x000080061d007388 */ /* 0x0003e20000000800 */
[----:B0-----:R-:W-:-:S03]  /*2330*/  IMAD R8, R38, 0x48, R29 ;  /* 0x0000004826087824 */ /* 0x001fc600078e021d */
        /* <DEDUP_REMOVED lines=16> */
[----:B------:R1:W0:Y:S04]  /*2440*/  LDS R32, [R8] ;  /* 0x0000000008207984 */ /* 0x0002280000000800 */
        /* <DEDUP_REMOVED lines=19> */
[----:B--234-:R-:W-:Y:S05]  /*2580*/  BRA.U UP0, `(.L_x_17) ;  /* 0x0000000500047547 */ /* 0x01cfea000b800000 */
[----:B01----:R-:W-:Y:S02]  /*2590*/  IADD3 R8, PT, PT, R28, R33, R32 ;  /* 0x000000211c087210 */ /* 0x003fe40007ffe020 */
[----:B------:R-:W-:Y:S02]  /*25a0*/  ISETP.NE.AND P1, PT, R38, 0x1f, PT ;  /* 0x0000001f2600780c */ /* 0x000fe40003f25270 */
[----:B------:R-:W-:Y:S02]  /*25b0*/  IADD3 R8, PT, PT, R26, R27, R8 ;  /* 0x0000001b1a087210 */ /* 0x000fe40007ffe008 */
[----:B------:R-:W-:Y:S02]  /*25c0*/  ISETP.NE.AND P2, PT, R41, 0xc, PT ;  /* 0x0000000c2900780c */ /* 0x000fe40003f45270 */
        /* <DEDUP_REMOVED lines=47> */
[----:B------:R-:W-:-:S04]  /*28c0*/  ISETP.NE.AND P0, PT, R41, 0x8, PT ;  /* 0x000000082900780c */ /* 0x000fc80003f05270 */
[----:B------:R-:W-:Y:S02]  /*28d0*/  SEL R8, R15, R8, !P0 ;  /* 0x000000080f087207 */ /* 0x000fe40004000000 */
[C---:B------:R-:W-:Y:S02]  /*28e0*/  ISETP.NE.AND P0, PT, R41.reuse, 0xa, PT ;  /* 0x0000000a2900780c */ /* 0x040fe40003f05270 */
[----:B------:R-:W-:Y:S02]  /*28f0*/  SEL R8, R16, R8, !P1 ;  /* 0x0000000810087207 */ /* 0x000fe40004800000 */
[----:B------:R-:W-:Y:S02]  /*2900*/  ISETP.NE.AND P1, PT, R41, 0xb, PT ;  /* 0x0000000b2900780c */ /* 0x000fe40003f25270 */
[----:B------:R-:W-:Y:S02]  /*2910*/  SEL R8, R17, R8, !P0 ;  /* 0x0000000811087207 */ /* 0x000fe40004000000 */
[----:B------:R-:W-:-:S02]  /*2920*/  ISETP.GE.U32.AND P0, PT, R31, 0x20, PT ;  /* 0x000000201f00780c */ /* 0x000fc40003f06070 */
[----:B------:R-:W-:Y:S01]  /*2930*/  SEL R8, R18, R8, !P1 ;  /* 0x0000000812087207 */ /* 0x000fe20004800000 */
[----:B------:R-:W-:Y:S01]  /*2940*/  @!P2 IMAD.IADD R8, R19, 0x1, R18 ;  /* 0x000000011308a824 */ /* 0x000fe200078e0212 */
[----:B------:R-:W-:-:S04]  /*2950*/  ISETP.NE.AND P1, PT, R38, RZ, PT ;  /* 0x000000ff2600720c */ /* 0x000fc80003f25270 */
[----:B------:R-:W-:Y:S02]  /*2960*/  SEL R40, R40, RZ, P1 ;  /* 0x000000ff28287207 */ /* 0x000fe40000800000 */
[----:B------:R-:W-:-:S04]  /*2970*/  SEL R8, R8, RZ, P0 ;  /* 0x000000ff08087207 */ /* 0x000fc80000000000 */
[----:B-----5:R-:W-:Y:S01]  /*2980*/  IADD3 R39, PT, PT, R8, R40, R39 ;  /* 0x0000002808277210 */ /* 0x020fe20007ffe027 */
[----:B------:R-:W-:Y:S06]  /*2990*/  BRA `(.L_x_18) ;  /* 0x0000000c00547947 */ /* 0x000fec0003800000 */
.L_x_17:
[----:B01----:R-:W-:Y:S02]  /*29a0*/  IADD3 R8, PT, PT, R28, R33, R32 ;  /* 0x000000211c087210 */ /* 0x003fe40007ffe020 */
[----:B------:R-:W-:Y:S02]  /*29b0*/  ISETP.NE.AND P1, PT, R38, 0x1f, PT ;  /* 0x0000001f2600780c */ /* 0x000fe40003f25270 */
        /* <DEDUP_REMOVED lines=9> */
[----:B-----5:R-:W-:-:S05]  /*2a50*/  IADD3 R39, PT, PT, R9, R0, R8 ;  /* 0x0000000009277210 */ /* 0x020fca0007ffe008 */
        /* <DEDUP_REMOVED lines=28> */
[----:B------:R-:W-:Y:S01]  /*2c20*/  IMAD.IADD R14, R14, 0x1, R13 ;  /* 0x000000010e0e7824 */ /* 0x000fe200078e020d */
[----:B------:R-:W0:Y:S02]  /*2c30*/  LDS R11, [UR4+0x40] ;  /* 0x00004004ff0b7984 */ /* 0x000e240008000800 */
        /* <DEDUP_REMOVED lines=14> */
[----:B------:R-:W-:-:S04]  /*2d20*/  ISETP.NE.AND P0, PT, R41, 0xa, PT ;  /* 0x0000000a2900780c */ /* 0x000fc80003f05270 */
[----:B------:R-:W-:Y:S01]  /*2d30*/  SEL R8, R17, R8, !P0 ;  /* 0x0000000811087207 */ /* 0x000fe20004000000 */
[----:B------:R-:W-:Y:S01]  /*2d40*/  IMAD.IADD R17, R40, 0x1, -R39 ;  /* 0x0000000128117824 */ /* 0x000fe200078e0a27 */
[----:B------:R-:W-:-:S04]  /*2d50*/  ISETP.NE.AND P0, PT, R41, 0xb, PT ;  /* 0x0000000b2900780c */ /* 0x000fc80003f05270 */
[----:B------:R-:W-:Y:S02]  /*2d60*/  SEL R8, R18, R8, !P0 ;  /* 0x0000000812087207 */ /* 0x000fe40004000000 */
[----:B------:R-:W-:Y:S01]  /*2d70*/  ISETP.GT.U32.AND P0, PT, R31, 0x1f, PT ;  /* 0x0000001f1f00780c */ /* 0x000fe20003f04070 */
[----:B0-----:R-:W-:Y:S01]  /*2d80*/  IMAD.IADD R11, R19, 0x1, R11 ;  /* 0x00000001130b7824 */ /* 0x001fe200078e020b */
        /* <DEDUP_REMOVED lines=22> */
.L_x_64:
[----:B------:R-:W-:Y:S05]  /*2ef0*/  @!P0 BRA `(.L_x_21) ;  /* 0x0000000000248947 */ /* 0x000fea0003800000 */
[----:B------:R-:W-:-:S07]  /*2f00*/  IMAD.MOV.U32 R14, RZ, RZ, 0x1de ;  /* 0x000001deff0e7424 */ /* 0x000fce00078e00ff */
.L_x_23:
[----:B------:R-:W-:Y:S05]  /*2f10*/  NANOSLEEP R14 ;  /* 0x0000000e0000735d */ /* 0x000fea0003800000 */
[----:B------:R-:W2:Y:S01]  /*2f20*/  LD.E.64.STRONG.GPU R8, desc[UR12][R12.64+0x100] ;  /* 0x0001000c0c087980 */ /* 0x000ea2000c10fb00 */
[----:B------:R-:W-:Y:S01]  /*2f30*/  UMOV UR5, 0xffffffff ;  /* 0xffffffff00057882 */ /* 0x000fe20000000000 */
[----:B------:R-:W-:Y:S02]  /*2f40*/  SHF.R.U32.HI R14, RZ, 0x1, R14 ;  /* 0x00000001ff0e7819 */ /* 0x000fe4000001160e */
[----:B--2---:R-:W-:Y:S01]  /*2f50*/  ISETP.NE.AND P0, PT, R8, 0x63, PT ;  /* 0x000000630800780c */ /* 0x004fe20003f05270 */
[----:B------:R-:W-:-:S12]  /*2f60*/  BRA.DIV UR5, `(.L_x_22) ;  /* 0x0000001a05607947 */ /* 0x000fd8000b800000 */
[----:B------:R-:W-:-:S13]  /*2f70*/  VOTE.ANY P0, !P0 ;  /* 0x0000000000ff7806 */ /* 0x000fda0004000100 */
.L_x_67:
[----:B------:R-:W-:Y:S05]  /*2f80*/  @P0 BRA `(.L_x_23) ;  /* 0xfffffffc00e00947 */ /* 0x000fea000383ffff */
.L_x_21:
[----:B------:R-:W-:Y:S01]  /*2f90*/  UMOV UR5, 0xffffffff ;  /* 0xffffffff00057882 */ /* 0x000fe20000000000 */
[----:B------:R-:W-:Y:S02]  /*2fa0*/  ISETP.NE.AND P2, PT, R8, 0x65, PT ;  /* 0x000000650800780c */ /* 0x000fe40003f45270 */
[----:B------:R-:W-:Y:S11]  /*2fb0*/  BRA.DIV UR5, `(.L_x_24) ;  /* 0x0000001a056c7947 */ /* 0x000ff6000b800000 */
[----:B------:R-:W0:Y:S01]  /*2fc0*/  S2R R19, SR_GEMASK ;  /* 0x0000000000137919 */ /* 0x000e220000003c00 */
[----:B------:R-:W-:-:S04]  /*2fd0*/  VOTE.ANY R10, PT, !P2 ;  /* 0x00000000000a7806 */ /* 0x000fc800050e0100 */
[----:B0-----:R-:W-:-:S05]  /*2fe0*/  LOP3.LUT R10, R10, 0x80000000, R19, 0xec, !PT ;  /* 0x800000000a0a7812 */ /* 0x001fca00078eec13 */
[----:B------:R-:W-:-:S05]  /*2ff0*/  VIADD R13, R10, 0xffffffff ;  /* 0xffffffff0a0d7836 */ /* 0x000fca0000000000 */
[----:B------:R-:W-:Y:S01]  /*3000*/  LOP3.LUT R13, R10, R13, RZ, 0xc, !PT ;  /* 0x0000000d0a0d7212 */ /* 0x000fe200078e0cff */
[----:B------:R-:W-:-:S03]  /*3010*/  VIADD R10, R38, 0x2 ;  /* 0x00000002260a7836 */ /* 0x000fc60000000000 */
[----:B------:R-:W0:Y:S02]  /*3020*/  POPC R15, R13 ;  /* 0x0000000d000f7309 */ /* 0x000e240000000000 */
[----:B0-----:R-:W0:Y:S01]  /*3030*/  SHFL.DOWN PT, R16, R9, 0x1, R15 ;  /* 0x0820000009107989 */ /* 0x001e2200000e000f */
[----:B------:R-:W-:-:S04]  /*3040*/  ISETP.GE.AND P0, PT, R38, R15, PT ;  /* 0x0000000f2600720c */ /* 0x000fc80003f06270 */
[----:B0-----:R-:W-:Y:S02]  /*3050*/  SEL R16, R16, RZ, !P0 ;  /* 0x000000ff10107207 */ /* 0x001fe40004000000 */
[----:B------:R-:W-:Y:S01]  /*3060*/  ISETP.GT.AND P0, PT, R10, R15, PT ;  /* 0x0000000f0a00720c */ /* 0x000fe20003f04270 */
[----:B------:R-:W-:Y:S02]  /*3070*/  VIADD R10, R38, 0x4 ;  /* 0x00000004260a7836 */ /* 0x000fe40000000000 */
[----:B------:R-:W-:-:S05]  /*3080*/  IMAD.IADD R12, R16, 0x1, R9 ;  /* 0x00000001100c7824 */ /* 0x000fca00078e0209 */
[----:B------:R-:W0:Y:S02]  /*3090*/  SHFL.DOWN PT, R16, R12, 0x2, R15 ;  /* 0x084000000c107989 */ /* 0x000e2400000e000f */
[----:B0-----:R-:W-:Y:S02]  /*30a0*/  SEL R39, R16, RZ, !P0 ;  /* 0x000000ff10277207 */ /* 0x001fe40004000000 */
[----:B------:R-:W-:Y:S01]  /*30b0*/  ISETP.GT.AND P0, PT, R10, R15, PT ;  /* 0x0000000f0a00720c */ /* 0x000fe20003f04270 */
[----:B------:R-:W-:Y:S02]  /*30c0*/  VIADD R10, R38, 0x8 ;  /* 0x00000008260a7836 */ /* 0x000fe40000000000 */
[----:B------:R-:W-:Y:S02]  /*30d0*/  IMAD.IADD R40, R12, 0x1, R39 ;  /* 0x000000010c287824 */ /* 0x000fe400078e0227 */
[----:B------:R-:W0:Y:S03]  /*30e0*/  LDC.64 R12, c[0x0][0x390] ;  /* 0x0000e400ff0c7b82 */ /* 0x000e260000000a00 */
[----:B------:R-:W1:Y:S02]  /*30f0*/  SHFL.DOWN PT, R16, R40, 0x4, R15 ;  /* 0x0880000028107989 */ /* 0x000e6400000e000f */
[----:B-1----:R-:W-:-:S02]  /*3100*/  SEL R9, R16, RZ, !P0 ;  /* 0x000000ff10097207 */ /* 0x002fc40004000000 */
[----:B------:R-:W-:-:S03]  /*3110*/  ISETP.GT.AND P0, PT, R10, R15, PT ;  /* 0x0000000f0a00720c */ /* 0x000fc60003f04270 */
[----:B------:R-:W-:Y:S01]  /*3120*/  IMAD.IADD R9, R40, 0x1, R9 ;  /* 0x0000000128097824 */ /* 0x000fe200078e0209 */
[----:B0-----:R-:W-:-:S04]  /*3130*/  IADD3 R40, P3, PT, R12, 0x100, RZ ;  /* 0x000001000c287810 */ /* 0x001fc80007f7e0ff */
[----:B------:R-:W0:Y:S01]  /*3140*/  SHFL.DOWN PT, R16, R9, 0x8, R15 ;  /* 0x0900000009107989 */ /* 0x000e2200000e000f */
[----:B------:R-:W-:Y:S01]  /*3150*/  IMAD.X R41, RZ, RZ, R13, P3 ;  /* 0x000000ffff297224 */ /* 0x000fe200018e060d */
[----:B0-----:R-:W-:Y:S02]  /*3160*/  SEL R16, R16, RZ, !P0 ;  /* 0x000000ff10107207 */ /* 0x001fe40004000000 */
[----:B------:R-:W-:Y:S01]  /*3170*/  ISETP.NE.AND P0, PT, R8, 0x65, PT ;  /* 0x000000650800780c */ /* 0x000fe20003f05270 */
[----:B------:R-:W-:Y:S02]  /*3180*/  VIADD R8, R38, 0x10 ;  /* 0x0000001026087836 */ /* 0x000fe40000000000 */
[----:B------:R-:W-:-:S03]  /*3190*/  IMAD.IADD R44, R9, 0x1, R16 ;  /* 0x00000001092c7824 */ /* 0x000fc600078e0210 */
[----:B------:R-:W-:Y:S02]  /*31a0*/  ISETP.GT.AND P2, PT, R8, R15, PT ;  /* 0x0000000f0800720c */ /* 0x000fe40003f44270 */
[----:B------:R-:W0:Y:S05]  /*31b0*/  SHFL.DOWN PT, R16, R44, 0x10, R15 ;  /* 0x0a0000002c107989 */ /* 0x000e2a00000e000f */
[----:B------:R-:W-:Y:S02]  /*31c0*/  VOTE.ALL P0, P0 ;  /* 0x0000000000ff7806 */ /* 0x000fe40000000000 */
[----:B0-----:R-:W-:-:S05]  /*31d0*/  SEL R9, R16, RZ, !P2 ;  /* 0x000000ff10097207 */ /* 0x001fca0005000000 */
[----:B------:R-:W-:-:S07]  /*31e0*/  IMAD.IADD R12, R44, 0x1, R9 ;  /* 0x000000012c0c7824 */ /* 0x000fce00078e0209 */
.L_x_76:
[----:B------:R-:W-:Y:S05]  /*31f0*/  @!P0 BRA `(.L_x_25) ;  /* 0x0000000000dc8947 */ /* 0x000fea0003800000 */
[----:B------:R-:W-:-:S07]  /*3200*/  IMAD.MOV.U32 R39, RZ, RZ, 0x1de ;  /* 0x000001deff277424 */ /* 0x000fce00078e00ff */
.L_x_31:
        /* <DEDUP_REMOVED lines=8> */
.L_x_79:
[----:B------:R-:W-:Y:S05]  /*3290*/  @!P0 BRA `(.L_x_27) ;  /* 0x0000000000248947 */ /* 0x000fea0003800000 */
[----:B------:R-:W-:-:S07]  /*32a0*/  IMAD.MOV.U32 R13, RZ, RZ, R39 ;  /* 0x000000ffff0d7224 */ /* 0x000fce00078e0027 */
.L_x_29:
[----:B------:R-:W-:Y:S05]  /*32b0*/  NANOSLEEP R13 ;  /* 0x0000000d0000735d */ /* 0x000fea0003800000 */
[----:B------:R-:W2:Y:S01]  /*32c0*/  LD.E.64.STRONG.GPU R8, desc[UR12][R14.64+-0x100] ;  /* 0xffff000c0e087980 */ /* 0x000ea2000c10fb00 */
[----:B------:R-:W-:Y:S01]  /*32d0*/  UMOV UR5, 0xffffffff ;  /* 0xffffffff00057882 */ /* 0x000fe20000000000 */
[----:B------:R-:W-:Y:S02]  /*32e0*/  SHF.R.U32.HI R13, RZ, 0x1, R13 ;  /* 0x00000001ff0d7819 */ /* 0x000fe4000001160d */
[----:B--2---:R-:W-:Y:S01]  /*32f0*/  ISETP.NE.AND P0, PT, R8, 0x63, PT ;  /* 0x000000630800780c */ /* 0x004fe20003f05270 */
[----:B------:R-:W-:-:S12]  /*3300*/  BRA.DIV UR5, `(.L_x_28) ;  /* 0x0000001a05bc7947 */ /* 0x000fd8000b800000 */
[----:B------:R-:W-:-:S13]  /*3310*/  VOTE.ANY P0, !P0 ;  /* 0x0000000000ff7806 */ /* 0x000fda0004000100 */
.L_x_82:
[----:B------:R-:W-:Y:S05]  /*3320*/  @P0 BRA `(.L_x_29) ;  /* 0xfffffffc00e00947 */ /* 0x000fea000383ffff */
.L_x_27:
[----:B------:R-:W-:Y:S01]  /*3330*/  UMOV UR5, 0xffffffff ;  /* 0xffffffff00057882 */ /* 0x000fe20000000000 */
[----:B------:R-:W-:Y:S02]  /*3340*/  ISETP.NE.AND P0, PT, R8, 0x65, PT ;  /* 0x000000650800780c */ /* 0x000fe40003f05270 */
[----:B------:R-:W-:Y:S11]  /*3350*/  BRA.DIV UR5, `(.L_x_30) ;  /* 0x0000001a05c87947 */ /* 0x000ff6000b800000 */
[----:B------:R-:W-:Y:S01]  /*3360*/  VOTE.ANY R10, PT, !P0 ;  /* 0x00000000000a7806 */ /* 0x000fe200040e0100 */
[----:B------:R-:W-:-:S03]  /*3370*/  VIADD R18, R18, 0xffffffe0 ;  /* 0xffffffe012127836 */ /* 0x000fc60000000000 */
[----:B------:R-:W-:-:S05]  /*3380*/  LOP3.LUT R10, R10, 0x80000000, R19, 0xec, !PT ;  /* 0x800000000a0a7812 */ /* 0x000fca00078eec13 */
        /* <DEDUP_REMOVED lines=14> */
[----:B------:R-:W-:-:S05]  /*3470*/  IMAD.IADD R45, R44, 0x1, R45 ;  /* 0x000000012c2d7824 */ /* 0x000fca00078e022d */
[----:B------:R-:W0:Y:S02]  /*3480*/  SHFL.DOWN PT, R16, R45, 0x4, R15 ;  /* 0x088000002d107989 */ /* 0x000e2400000e000f */
[----:B0-----:R-:W-:Y:S02]  /*3490*/  SEL R16, R16, RZ, !P0 ;  /* 0x000000ff10107207 */ /* 0x001fe40004000000 */
[----:B------:R-:W-:-:S03]  /*34a0*/  ISETP.GT.AND P0, PT, R10, R15, PT ;  /* 0x0000000f0a00720c */ /* 0x000fc60003f04270 */
[----:B------:R-:W-:-:S05]  /*34b0*/  IMAD.IADD R9, R45, 0x1, R16 ;  /* 0x000000012d097824 */ /* 0x000fca00078e0210 */
[----:B------:R-:W0:Y:S02]  /*34c0*/  SHFL.DOWN PT, R16, R9, 0x8, R15 ;  /* 0x0900000009107989 */ /* 0x000e2400000e000f */
[----:B0-----:R-:W-:Y:S02]  /*34d0*/  SEL R16, R16, RZ, !P0 ;  /* 0x000000ff10107207 */ /* 0x001fe40004000000 */
[----:B------:R-:W-:Y:S01]  /*34e0*/  ISETP.NE.AND P0, PT, R8, 0x65, PT ;  /* 0x000000650800780c */ /* 0x000fe20003f05270 */
[----:B------:R-:W-:Y:S02]  /*34f0*/  VIADD R8, R38, 0x10 ;  /* 0x0000001026087836 */ /* 0x000fe40000000000 */
[----:B------:R-:W-:-:S03]  /*3500*/  IMAD.IADD R44, R9, 0x1, R16 ;  /* 0x00000001092c7824 */ /* 0x000fc600078e0210 */
[----:B------:R-:W-:Y:S02]  /*3510*/  ISETP.GT.AND P2, PT, R8, R15, PT ;  /* 0x0000000f0800720c */ /* 0x000fe40003f44270 */
[----:B------:R-:W0:Y:S05]  /*3520*/  SHFL.DOWN PT, R16, R44, 0x10, R15 ;  /* 0x0a0000002c107989 */ /* 0x000e2a00000e000f */
[----:B------:R-:W-:Y:S02]  /*3530*/  VOTE.ALL P0, P0 ;  /* 0x0000000000ff7806 */ /* 0x000fe40000000000 */
[----:B0-----:R-:W-:-:S04]  /*3540*/  SEL R13, R16, RZ, !P2 ;  /* 0x000000ff100d7207 */ /* 0x001fc80005000000 */
[----:B------:R-:W-:-:S07]  /*3550*/  IADD3 R12, PT, PT, R44, R13, R12 ;  /* 0x0000000d2c0c7210 */ /* 0x000fce0007ffe00c */
.L_x_91:
[----:B------:R-:W-:Y:S05]  /*3560*/  @P0 BRA `(.L_x_31) ;  /* 0xfffffffc00280947 */ /* 0x000fea000383ffff */
.L_x_25:
[----:B------:R-:W-:Y:S01]  /*3570*/  ISETP.NE.AND P0, PT, R38, RZ, PT ;  /* 0x000000ff2600720c */ /* 0x000fe20003f05270 */
[----:B------:R-:W0:Y:S01]  /*3580*/  @!P1 S2R R9, SR_CgaCtaId ;  /* 0x0000000000099919 */ /* 0x000e220000008800 */
[----:B------:R-:W-:Y:S01]  /*3590*/  @!P1 MOV R8, 0x400 ;  /* 0x0000040000089802 */ /* 0x000fe20000000f00 */
[----:B------:R-:W-:Y:S02]  /*35a0*/  @!P1 IMAD.IADD R11, R11, 0x1, R12 ;  /* 0x000000010b0b9824 */ /* 0x000fe400078e020c */
[----:B------:R-:W-:-:S05]  /*35b0*/  @!P1 IMAD.MOV.U32 R10, RZ, RZ, 0x65 ;  /* 0x00000065ff0a9424 */ /* 0x000fca00078e00ff */
[----:B------:R1:W-:Y:S03]  /*35c0*/  @!P1 ST.E.64.STRONG.GPU desc[UR12][R42.64+0x100], R10 ;  /* 0x0001000a2a009985 */ /* 0x0003e6000c10fb0c */
[----:B------:R-:W-:Y:S01]  /*35d0*/  @!P0 MOV R13, 0x400 ;  /* 0x00000400000d8802 */ /* 0x000fe20000000f00 */
[----:B------:R-:W2:Y:S01]  /*35e0*/  @!P0 S2R R14, SR_CgaCtaId ;  /* 0x00000000000e8919 */ /* 0x000ea20000008800 */
[----:B0-----:R-:W-:Y:S01]  /*35f0*/  @!P1 LEA R9, R9, R8, 0x18 ;  /* 0x0000000809099211 */ /* 0x001fe200078ec0ff */
[----:B------:R-:W-:Y:S02]  /*3600*/  IMAD.MOV.U32 R8, RZ, RZ, R17 ;  /* 0x000000ffff087224 */ /* 0x000fe400078e0011 */
[----:B------:R-:W-:Y:S02]  /*3610*/  @!P0 IMAD.MOV.U32 R8, RZ, RZ, R12 ;  /* 0x000000ffff088224 */ /* 0x000fe400078e000c */
[----:B------:R1:W-:Y:S04]  /*3620*/  @!P1 STS [R9+0x8], R11 ;  /* 0x0000080b09009388 */ /* 0x0003e80000000800 */
[----:B------:R1:W-:Y:S01]  /*3630*/  @!P1 STS [R9+0x4], R12 ;  /* 0x0000040c09009388 */ /* 0x0003e20000000800 */
[----:B--2---:R-:W-:-:S05]  /*3640*/  @!P0 LEA R13, R14, R13, 0x18 ;  /* 0x0000000d0e0d8211 */ /* 0x004fca00078ec0ff */
[----:B------:R1:W-:Y:S02]  /*3650*/  @!P0 STS [R13+0x54], R12 ;  /* 0x0000540c0d008388 */ /* 0x0003e40000000800 */
.L_x_19:
        /* <DEDUP_REMOVED lines=9> */
.L_x_18:
[----:B------:R-:W-:Y:S01]  /*36f0*/  IMAD.IADD R32, R32, 0x1, R39 ;  /* 0x0000000120207824 */ /* 0x000fe200078e0227 */
[----:B------:R-:W0:Y:S01]  /*3700*/  S2R R8, SR_LANEID ;  /* 0x0000000000087919 */ /* 0x000e220000000000 */
[----:B------:R-:W-:Y:S02]  /*3710*/  BAR.SYNC.DEFER_BLOCKING 0x0 ;  /* 0x0000000000007b1d */ /* 0x000fe40000010000 */
[----:B------:R-:W-:Y:S01]  /*3720*/  IMAD.IADD R33, R33, 0x1, R32 ;  /* 0x0000000121217824 */ /* 0x000fe200078e0220 */
[----:B------:R-:W-:Y:S01]  /*3730*/  ISETP.NE.AND P0, PT, R31, RZ, PT ;  /* 0x000000ff1f00720c */ /* 0x000fe20003f05270 */
[----:B------:R-:W-:Y:S02]  /*3740*/  IMAD.U32 R12, RZ, RZ, UR7 ;  /* 0x00000007ff0c7e24 */ /* 0x000fe4000f8e00ff */
[----:B------:R-:W-:Y:S01]  /*3750*/  IMAD.IADD R28, R28, 0x1, R33 ;  /* 0x000000011c1c7824 */ /* 0x000fe200078e0221 */
[----:B------:R-:W1:Y:S03]  /*3760*/  LDCU.64 UR8, c[0x0][0x388] ;  /* 0x00007100ff0877ac */ /* 0x000e660008000a00 */
[----:B------:R-:W-:-:S04]  /*3770*/  IMAD.IADD R27, R27, 0x1, R28 ;  /* 0x000000011b1b7824 */ /* 0x000fc800078e021c */
[----:B------:R-:W-:-:S04]  /*3780*/  IMAD.IADD R26, R26, 0x1, R27 ;  /* 0x000000011a1a7824 */ /* 0x000fc800078e021b */
[----:B------:R-:W-:-:S04]  /*3790*/  IMAD.IADD R25, R25, 0x1, R26 ;  /* 0x0000000119197824 */ /* 0x000fc800078e021a */
[----:B------:R-:W-:-:S04]  /*37a0*/  IMAD.IADD R24, R24, 0x1, R25 ;  /* 0x0000000118187824 */ /* 0x000fc800078e0219 */
[----:B------:R-:W-:Y:S02]  /*37b0*/  IMAD.IADD R23, R23, 0x1, R24 ;  /* 0x0000000117177824 */ /* 0x000fe400078e0218 */
[----:B0-----:R-:W-:Y:S02]  /*37c0*/  IMAD R8, R8, 0x48, R29 ;  /* 0x0000004808087824 */ /* 0x001fe400078e021d */
[----:B------:R-:W-:-:S03]  /*37d0*/  IMAD.IADD R22, R22, 0x1, R23 ;  /* 0x0000000116167824 */ /* 0x000fc600078e0217 */
[----:B------:R-:W-:Y:S01]  /*37e0*/  STS [R8], R39 ;  /* 0x0000002708007388 */ /* 0x000fe20000000800 */
[----:B------:R-:W-:-:S03]  /*37f0*/  IMAD.IADD R21, R21, 0x1, R22 ;  /* 0x0000000115157824 */ /* 0x000fc600078e0216 */
[----:B------:R-:W-:Y:S01]  /*3800*/  STS [R8+0x4], R32 ;  /* 0x0000042008007388 */ /* 0x000fe20000000800 */
        /* <DEDUP_REMOVED lines=15> */
[----:B------:R-:W-:Y:S04]  /*3900*/  STS [R8+0x24], R22 ;  /* 0x0000241608007388 */ /* 0x000fe80000000800 */
        /* <DEDUP_REMOVED lines=8> */
[----:B------:R0:W-:Y:S01]  /*3990*/  STS [R8+0x48], R0 ;  /* 0x0000480008007388 */ /* 0x0001e20000000800 */
[----:B------:R-:W-:-:S03]  /*39a0*/  NOP ;  /* 0x0000000000007918 */ /* 0x000fc60000000000 */
[----:B------:R-:W-:Y:S04]  /*39b0*/  LDS R39, [R29] ;  /* 0x000000001d277984 */ /* 0x000fe80000000800 */
[----:B------:R-:W-:Y:S04]  /*39c0*/  LDS R41, [R29+0x80] ;  /* 0x000080001d297984 */ /* 0x000fe80000000800 */
        /* <DEDUP_REMOVED lines=17> */
[----:B------:R2:W-:Y:S01]  /*3ae0*/  @!P0 STS [UR4+0x7b80], R12 ;  /* 0x007b800cff008988 */ /* 0x0005e20008000804 */
[----:B------:R-:W-:Y:S01]  /*3af0*/  BAR.SYNC.DEFER_BLOCKING 0x0 ;  /* 0x0000000000007b1d */ /* 0x000fe20000010000 */
[----:B0-----:R-:W-:-:S05]  /*3b00*/  IADD3 R0, P0, PT, R30, UR10, RZ ;  /* 0x0000000a1e007c10 */ /* 0x001fca000ff1e0ff */
[----:B------:R-:W0:Y:S01]  /*3b10*/  S2R R2, SR_TID.X ;  /* 0x0000000000027919 */ /* 0x000e220000002100 */
[----:B------:R-:W3:Y:S01]  /*3b20*/  LDS R31, [UR4+0x7b80] ;  /* 0x007b8004ff1f7984 */ /* 0x000ee20008000800 */
[C---:B0-----:R-:W-:Y:S02]  /*3b30*/  LOP3.LUT R3, R2.reuse, 0x3e0, RZ, 0xc0, !PT ;  /* 0x000003e002037812 */ /* 0x041fe400078ec0ff */
[----:B------:R-:W-:-:S05]  /*3b40*/  LOP3.LUT R2, R2, 0x1f, RZ, 0xc0, !PT ;  /* 0x0000001f02027812 */ /* 0x000fca00078ec0ff */
[----:B------:R-:W-:Y:S02]  /*3b50*/  IMAD R8, R3, 0x13, R2 ;  /* 0x0000001303087824 */ /* 0x000fe400078e0202 */
[----:B------:R-:W-:Y:S01]  /*3b60*/  IMAD.X R3, RZ, RZ, UR11, P0 ;  /* 0x0000000bff037e24 */ /* 0x000fe200080e06ff */
[----:B-1----:R-:W-:Y:S01]  /*3b70*/  LEA R2, P0, R0, UR8, 0x2 ;  /* 0x0000000800027c11 */ /* 0x002fe2000f8010ff */
[C---:B------:R-:W-:Y:S02]  /*3b80*/  VIADD R10, R8.reuse, 0x20 ;  /* 0x00000020080a7836 */ /* 0x040fe40000000000 */
[----:B--2---:R-:W-:Y:S01]  /*3b90*/  VIADD R12, R8, 0xa0 ;  /* 0x000000a0080c7836 */ /* 0x004fe20000000000 */
[----:B------:R-:W-:Y:S01]  /*3ba0*/  LEA.HI.X R3, R0, UR9, R3, 0x2, P0 ;  /* 0x0000000900037c11 */ /* 0x000fe200080f1403 */
[----:B------:R-:W-:Y:S01]  /*3bb0*/  VIADD R0, R8, 0x40 ;  /* 0x0000004008007836 */ /* 0x000fe20000000000 */
[-C--:B---3--:R-:W-:Y:S02]  /*3bc0*/  ISETP.GE.AND P1, PT, R30, R31.reuse, PT ;  /* 0x0000001f1e00720c */ /* 0x088fe40003f26270 */
[-C--:B------:R-:W-:Y:S01]  /*3bd0*/  ISETP.GE.AND P2, PT, R10, R31.reuse, PT ;  /* 0x0000001f0a00720c */ /* 0x080fe20003f46270 */
[----:B------:R-:W-:Y:S01]  /*3be0*/  VIADD R10, R8, 0x60 ;  /* 0x00000060080a7836 */ /* 0x000fe20000000000 */
[-C--:B------:R-:W-:Y:S01]  /*3bf0*/  ISETP.GE.AND P3, PT, R0, R31.reuse, PT ;  /* 0x0000001f0000720c */ /* 0x080fe20003f66270 */
[----:B------:R-:W-:Y:S01]  /*3c00*/  VIADD R0, R8, 0x80 ;  /* 0x0000008008007836 */ /* 0x000fe20000000000 */
[----:B------:R-:W-:-:S02]  /*3c10*/  ISETP.GE.AND P6, PT, R12, R31, PT ;  /* 0x0000001f0c00720c */ /* 0x000fc40003fc6270 */
[-C--:B------:R-:W-:Y:S01]  /*3c20*/  ISETP.GE.AND P4, PT, R10, R31.reuse, PT ;  /* 0x0000001f0a00720c */ /* 0x080fe20003f86270 */
[----:B------:R-:W-:Y:S01]  /*3c30*/  VIADD R10, R8, 0xc0 ;  /* 0x000000c0080a7836 */ /* 0x000fe20000000000 */
[-C--:B------:R-:W-:Y:S01]  /*3c40*/  ISETP.GE.AND P5, PT, R0, R31.reuse, PT ;  /* 0x0000001f0000720c */ /* 0x080fe20003fa6270 */
[----:B------:R-:W-:Y:S02]  /*3c50*/  VIADD R0, R8, 0xe0 ;  /* 0x000000e008007836 */ /* 0x000fe40000000000 */
[----:B------:R0:W-:Y:S01]  /*3c60*/  @!P1 STG.E desc[UR12][R2.64], R39 ;  /* 0x0000002702009986 */ /* 0x0001e2000c10190c */
[-C--:B------:R-:W-:Y:S01]  /*3c70*/  ISETP.GE.AND P0, PT, R10, R31.reuse, PT ;  /* 0x0000001f0a00720c */ /* 0x080fe20003f06270 */
[----:B------:R-:W-:Y:S01]  /*3c80*/  VIADD R10, R8, 0x160 ;  /* 0x00000160080a7836 */ /* 0x000fe20000000000 */
[-C--:B------:R-:W-:Y:S01]  /*3c90*/  ISETP.GE.AND P1, PT, R0, R31.reuse, PT ;  /* 0x0000001f0000720c */ /* 0x080fe20003f26270 */
[----:B------:R-:W-:Y:S01]  /*3ca0*/  VIADD R0, R8, 0x140 ;  /* 0x0000014008007836 */ /* 0x000fe20000000000 */
[----:B------:R0:W-:Y:S01]  /*3cb0*/  @!P2 STG.E desc[UR12][R2.64+0x80], R41 ;  /* 0x000080290200a986 */ /* 0x0001e2000c10190c */
[----:B------:R-:W-:-:S03]  /*3cc0*/  ISETP.GE.AND P2, PT, R37, R31, PT ;  /* 0x0000001f2500720c */ /* 0x000fc60003f46270 */
[----:B------:R0:W-:Y:S01]  /*3cd0*/  @!P3 STG.E desc[UR12][R2.64+0x100], R43 ;  /* 0x0001002b0200b986 */ /* 0x0001e2000c10190c */
[----:B------:R-:W-:-:S03]  /*3ce0*/  ISETP.GE.AND P3, PT, R36, R31, PT ;  /* 0x0000001f2400720c */ /* 0x000fc60003f66270 */
[----:B------:R0:W-:Y:S01]  /*3cf0*/  @!P4 STG.E desc[UR12][R2.64+0x180], R45 ;  /* 0x0001802d0200c986 */ /* 0x0001e2000c10190c */
[-C--:B------:R-:W-:Y:S01]  /*3d00*/  ISETP.GE.AND P4, PT, R0, R31.reuse, PT ;  /* 0x0000001f0000720c */ /* 0x080fe20003f86270 */
[----:B------:R-:W-:Y:S02]  /*3d10*/  VIADD R0, R8, 0x180 ;  /* 0x0000018008007836 */ /* 0x000fe40000000000 */
[----:B------:R0:W-:Y:S01]  /*3d20*/  @!P5 STG.E desc[UR12][R2.64+0x200], R4 ;  /* 0x000200040200d986 */ /* 0x0001e2000c10190c */
[-C--:B------:R-:W-:Y:S01]  /*3d30*/  ISETP.GE.AND P5, PT, R10, R31.reuse, PT ;  /* 0x0000001f0a00720c */ /* 0x080fe20003fa6270 */
[----:B------:R-:W-:Y:S02]  /*3d40*/  VIADD R10, R8, 0x1a0 ;  /* 0x000001a0080a7836 */ /* 0x000fe40000000000 */
[----:B------:R0:W-:Y:S01]  /*3d50*/  @!P6 STG.E desc[UR12][R2.64+0x280], R6 ;  /* 0x000280060200e986 */ /* 0x0001e2000c10190c */
[----:B------:R-:W-:Y:S01]  /*3d60*/  ISETP.GE.AND P6, PT, R0, R31, PT ;  /* 0x0000001f0000720c */ /* 0x000fe20003fc6270 */
[----:B------:R-:W-:-:S02]  /*3d70*/  VIADD R0, R8, 0x1c0 ;  /* 0x000001c008007836 */ /* 0x000fc40000000000 */
[----:B------:R0:W-:Y:S01]  /*3d80*/  @!P0 STG.E desc[UR12][R2.64+0x300], R33 ;  /* 0x0003002102008986 */ /* 0x0001e2000c10190c */
[-C--:B------:R-:W-:Y:S01]  /*3d90*/  ISETP.GE.AND P0, PT, R10, R31.reuse, PT ;  /* 0x0000001f0a00720c */ /* 0x080fe20003f06270 */
[C---:B------:R-:W-:Y:S02]  /*3da0*/  VIADD R10, R8.reuse, 0x1e0 ;  /* 0x000001e0080a7836 */ /* 0x040fe40000000000 */
[----:B------:R-:W-:Y:S01]  /*3db0*/  VIADD R8, R8, 0x200 ;  /* 0x0000020008087836 */ /* 0x000fe20000000000 */
[----:B------:R0:W-:Y:S01]  /*3dc0*/  @!P1 STG.E desc[UR12][R2.64+0x380], R25 ;  /* 0x0003801902009986 */ /* 0x0001e2000c10190c */
[----:B------:R-:W-:-:S03]  /*3dd0*/  ISETP.GE.AND P1, PT, R0, R31, PT ;  /* 0x0000001f0000720c */ /* 0x000fc60003f26270 */
        /* <DEDUP_REMOVED lines=8> */
[----:B------:R0:W-:Y:S04]  /*3e60*/  @!P6 STG.E desc[UR12][R2.64+0x600], R15 ;  /* 0x0006000f0200e986 */ /* 0x0001e8000c10190c */
[----:B------:R0:W-:Y:S04]  /*3e70*/  @!P0 STG.E desc[UR12][R2.64+0x680], R13 ;  /* 0x0006800d02008986 */ /* 0x0001e8000c10190c */
[----:B------:R0:W-:Y:S04]  /*3e80*/  @!P1 STG.E desc[UR12][R2.64+0x700], R11 ;  /* 0x0007000b02009986 */ /* 0x0001e8000c10190c */
[----:B------:R0:W-:Y:S04]  /*3e90*/  @!P2 STG.E desc[UR12][R2.64+0x780], R9 ;  /* 0x000780090200a986 */ /* 0x0001e8000c10190c */
[----:B------:R0:W-:Y:S04]  /*3ea0*/  @!P3 STG.E desc[UR12][R2.64+0x800], R7 ;  /* 0x000800070200b986 */ /* 0x0001e8000c10190c */
[----:B------:R0:W-:Y:S01]  /*3eb0*/  @!P4 STG.E desc[UR12][R2.64+0x880], R5 ;  /* 0x000880050200c986 */ /* 0x0001e2000c10190c */
[----:B------:R-:W-:Y:S05]  /*3ec0*/  @P5 EXIT ;  /* 0x000000000000594d */ /* 0x000fea0003800000 */
[----:B------:R-:W-:Y:S01]  /*3ed0*/  STG.E desc[UR12][R2.64+0x900], R27 ;  /* 0x0009001b02007986 */ /* 0x000fe2000c10190c */
[----:B------:R-:W-:Y:S05]  /*3ee0*/  EXIT ;  /* 0x000000000000794d */ /* 0x000fea0003800000 */
.L_x_5:
[----:B------:R-:W-:Y:S01]  /*3ef0*/  BSSY B1, `(.L_x_32) ;  /* 0x0000006000017945 */ /* 0x000fe20003800000 */
[----:B------:R-:W-:Y:S01]  /*3f00*/  PLOP3.LUT P0, PT, P0, PT, PT, 0x8, 0x80 ;  /* 0x000000000080781c */ /* 0x000fe2000070e170 */
[----:B------:R-:W-:-:S12]  /*3f10*/  IMAD.MOV.U32 R10, RZ, RZ, -0x1 ;  /* 0xffffffffff0a7424 */ /* 0x000fd800078e00ff */
[----:B------:R-:W-:Y:S05]  /*3f20*/  WARPSYNC.COLLECTIVE R10, `(.L_x_33) ;  /* 0x000000000a087348 */ /* 0x000fea0003c00000 */
[----:B------:R-:W-:Y:S01]  /*3f30*/  VOTE.ANY P0, P0 ;  /* 0x0000000000ff7806 */ /* 0x000fe20000000100 */
[----:B------:R-:W-:-:S12]  /*3f40*/  ENDCOLLECTIVE ;  /* 0x000000000000791b */ /* 0x000fd80003800000 */
.L_x_33:
[----:B------:R-:W-:Y:S05]  /*3f50*/  BSYNC B1 ;  /* 0x0000000000017941 */ /* 0x000fea0003800000 */
.L_x_32:
[----:B------:R-:W-:Y:S05]  /*3f60*/  BRA `(.L_x_34) ;  /* 0xffffffd000287947 */ /* 0x000fea000383ffff */
.L_x_7:
[----:B------:R-:W-:Y:S01]  /*3f70*/  BSSY B1, `(.L_x_35) ;  /* 0x0000006000017945 */ /* 0x000fe20003800000 */
[----:B------:R-:W-:Y:S01]  /*3f80*/  PLOP3.LUT P0, PT, P0, PT, PT, 0x8, 0x80 ;  /* 0x000000000080781c */ /* 0x000fe2000070e170 */
[----:B------:R-:W-:-:S12]  /*3f90*/  IMAD.MOV.U32 R10, RZ, RZ, -0x1 ;  /* 0xffffffffff0a7424 */ /* 0x000fd800078e00ff */
[----:B------:R-:W-:Y:S05]  /*3fa0*/  WARPSYNC.COLLECTIVE R10, `(.L_x_36) ;  /* 0x000000000a087348 */ /* 0x000fea0003c00000 */
[----:B------:R-:W-:Y:S01]  /*3fb0*/  VOTE.ANY P0, P0 ;  /* 0x0000000000ff7806 */ /* 0x000fe20000000100 */
[----:B------:R-:W-:-:S12]  /*3fc0*/  ENDCOLLECTIVE ;  /* 0x000000000000791b */ /* 0x000fd80003800000 */
.L_x_36:
[----:B------:R-:W-:Y:S05]  /*3fd0*/  BSYNC B1 ;  /* 0x0000000000017941 */ /* 0x000fea0003800000 */
.L_x_35:
[----:B------:R-:W-:Y:S05]  /*3fe0*/  BRA `(.L_x_37) ;  /* 0xffffffd0002c7947 */ /* 0x000fea000383ffff */
.L_x_9:
[----:B------:R-:W0:Y:S01]  /*3ff0*/  S2R R8, SR_GEMASK ;  /* 0x0000000000087919 */ /* 0x000e220000003c00 */
[----:B------:R-:W-:Y:S01]  /*4000*/  BSSY B1, `(.L_x_38) ;  /* 0x0000006000017945 */ /* 0x000fe20003800000 */
[----:B------:R-:W-:Y:S01]  /*4010*/  PLOP3.LUT P2, PT, P0, PT, PT, 0x8, 0x80 ;  /* 0x000000000080781c */ /* 0x000fe2000074e170 */
[----:B------:R-:W-:-:S12]  /*4020*/  IMAD.MOV.U32 R10, RZ, RZ, -0x1 ;  /* 0xffffffffff0a7424 */ /* 0x000fd800078e00ff */
[----:B0-----:R-:W-:Y:S05]  /*4030*/  WARPSYNC.COLLECTIVE R10, `(.L_x_39) ;  /* 0x000000000a087348 */ /* 0x001fea0003c00000 */
[----:B------:R-:W-:Y:S01]  /*4040*/  VOTE.ANY R10, PT, P2 ;  /* 0x00000000000a7806 */ /* 0x000fe200010e0100 */
[----:B0-----:R-:W-:Y:S06]  /*4050*/  ENDCOLLECTIVE ;  /* 0x000000000000791b */ /* 0x001fec0003800000 */
.L_x_39:
[----:B------:R-:W-:Y:S05]  /*4060*/  BSYNC B1 ;  /* 0x0000000000017941 */ /* 0x000fea0003800000 */
.L_x_38:
[----:B------:R-:W-:Y:S01]  /*4070*/  LOP3.LUT R10, R10, 0x80000000, R8, 0xec, !PT ;  /* 0x800000000a0a7812 */ /* 0x000fe200078eec08 */
[----:B------:R-:W-:Y:S01]  /*4080*/  IMAD.MOV.U32 R14, RZ, RZ, 0x1 ;  /* 0x00000001ff0e7424 */ /* 0x000fe200078e00ff */
[----:B------:R-:W-:Y:S01]  /*4090*/  ISETP.NE.AND P0, PT, R12, 0x65, PT ;  /* 0x000000650c00780c */ /* 0x000fe20003f05270 */
[C---:B------:R-:W-:Y:S02]  /*40a0*/  VIADD R38, R37.reuse, 0x2 ;  /* 0x0000000225267836 */ /* 0x040fe40000000000 */
[C---:B------:R-:W-:Y:S02]  /*40b0*/  VIADD R11, R10.reuse, 0xffffffff ;  /* 0xffffffff0a0b7836 */ /* 0x040fe40000000000 */
[C---:B------:R-:W-:Y:S02]  /*40c0*/  VIADD R19, R37.reuse, 0x4 ;  /* 0x0000000425137836 */ /* 0x040fe40000000000 */
[----:B------:R-:W-:Y:S01]  /*40d0*/  VIADD R39, R37, 0x10 ;  /* 0x0000001025277836 */ /* 0x000fe20000000000 */
[----:B------:R-:W-:Y:S01]  /*40e0*/  LOP3.LUT R11, R10, R11, RZ, 0xc, !PT ;  /* 0x0000000b0a0b7212 */ /* 0x000fe200078e0cff */
[----:B------:R-:W-:-:S03]  /*40f0*/  IMAD.MOV.U32 R10, RZ, RZ, -0x1 ;  /* 0xffffffffff0a7424 */ /* 0x000fc600078e00ff */
[----:B------:R0:W1:Y:S04]  /*4100*/  POPC R15, R11 ;  /* 0x0000000b000f7309 */ /* 0x0000680000000000 */
[----:B01----:R-:W-:Y:S05]  /*4110*/  WARPSYNC.COLLECTIVE R10, `(.L_x_40) ;  /* 0x000000000a087348 */ /* 0x003fea0003c00000 */
[----:B-1----:R1:W2:Y:S02]  /*4120*/  SHFL.DOWN P2, R16, R13, R14, R15 ;  /* 0x0800000e0d107389 */ /* 0x0022a4000004000f */
[----:B012---:R-:W-:Y:S05]  /*4130*/  ENDCOLLECTIVE ;  /* 0x000000000000791b */ /* 0x007fea0003800000 */
.L_x_40:
[----:B------:R-:W-:Y:S01]  /*4140*/  IMAD.MOV.U32 R14, RZ, RZ, 0x2 ;  /* 0x00000002ff0e7424 */ /* 0x000fe200078e00ff */
[----:B------:R-:W-:-:S04]  /*4150*/  ISETP.GE.AND P2, PT, R37, R15, PT ;  /* 0x0000000f2500720c */ /* 0x000fc80003f46270 */
[----:B------:R-:W-:-:S05]  /*4160*/  SEL R16, R16, RZ, !P2 ;  /* 0x000000ff10107207 */ /* 0x000fca0005000000 */
[----:B------:R-:W-:-:S04]  /*4170*/  IMAD.IADD R36, R16, 0x1, R13 ;  /* 0x0000000110247824 */ /* 0x000fc800078e020d */
[----:B------:R-:W-:-:S07]  /*4180*/  IMAD.MOV.U32 R13, RZ, RZ, R36 ;  /* 0x000000ffff0d7224 */ /* 0x000fce00078e0024 */
[----:B------:R-:W-:Y:S05]  /*4190*/  WARPSYNC.COLLECTIVE R10, `(.L_x_41) ;  /* 0x000000000a087348 */ /* 0x000fea0003c00000 */
[----:B------:R0:W1:Y:S02]  /*41a0*/  SHFL.DOWN P2, R16, R13, R14, R15 ;  /* 0x0800000e0d107389 */ /* 0x000064000004000f */
[----:B01----:R-:W-:Y:S05]  /*41b0*/  ENDCOLLECTIVE ;  /* 0x000000000000791b */ /* 0x003fea0003800000 */
.L_x_41:
[----:B------:R-:W-:Y:S01]  /*41c0*/  IMAD.MOV.U32 R14, RZ, RZ, 0x4 ;  /* 0x00000004ff0e7424 */ /* 0x000fe200078e00ff */
[----:B------:R-:W-:-:S04]  /*41d0*/  ISETP.GT.AND P2, PT, R38, R15, PT ;  /* 0x0000000f2600720c */ /* 0x000fc80003f44270 */
[----:B------:R-:W-:-:S05]  /*41e0*/  SEL R11, R16, RZ, !P2 ;  /* 0x000000ff100b7207 */ /* 0x000fca0005000000 */
[----:B------:R-:W-:Y:S02]  /*41f0*/  IMAD.IADD R40, R36, 0x1, R11 ;  /* 0x0000000124287824 */ /* 0x000fe400078e020b */
[----:B------:R-:W-:Y:S02]  /*4200*/  VIADD R36, R37, 0x8 ;  /* 0x0000000825247836 */ /* 0x000fe40000000000 */
[----:B------:R-:W-:-:S07]  /*4210*/  IMAD.MOV.U32 R13, RZ, RZ, R40 ;  /* 0x000000ffff0d7224 */ /* 0x000fce00078e0028 */
[----:B------:R-:W-:Y:S05]  /*4220*/  WARPSYNC.COLLECTIVE R10, `(.L_x_42) ;  /* 0x000000000a087348 */ /* 0x000fea0003c00000 */
[----:B------:R0:W1:Y:S02]  /*4230*/  SHFL.DOWN P2, R16, R13, R14, R15 ;  /* 0x0800000e0d107389 */ /* 0x000064000004000f */
[----:B01----:R-:W-:Y:S05]  /*4240*/  ENDCOLLECTIVE ;  /* 0x000000000000791b */ /* 0x003fea0003800000 */
.L_x_42:
[----:B------:R-:W-:Y:S01]  /*4250*/  IMAD.MOV.U32 R14, RZ, RZ, 0x8 ;  /* 0x00000008ff0e7424 */ /* 0x000fe200078e00ff */
[----:B------:R-:W-:-:S04]  /*4260*/  ISETP.GT.AND P2, PT, R19, R15, PT ;  /* 0x0000000f1300720c */ /* 0x000fc80003f44270 */
[----:B------:R-:W-:-:S05]  /*4270*/  SEL R11, R16, RZ, !P2 ;  /* 0x000000ff100b7207 */ /* 0x000fca0005000000 */
[----:B------:R-:W-:-:S04]  /*4280*/  IMAD.IADD R42, R40, 0x1, R11 ;  /* 0x00000001282a7824 */ /* 0x000fc800078e020b */
[----:B------:R-:W-:-:S07]  /*4290*/  IMAD.MOV.U32 R13, RZ, RZ, R42 ;  /* 0x000000ffff0d7224 */ /* 0x000fce00078e002a */
[----:B------:R-:W-:Y:S05]  /*42a0*/  WARPSYNC.COLLECTIVE R10, `(.L_x_43) ;  /* 0x000000000a087348 */ /* 0x000fea0003c00000 */
[----:B------:R0:W1:Y:S02]  /*42b0*/  SHFL.DOWN P2, R16, R13, R14, R15 ;  /* 0x0800000e0d107389 */ /* 0x000064000004000f */
[----:B01----:R-:W-:Y:S05]  /*42c0*/  ENDCOLLECTIVE ;  /* 0x000000000000791b */ /* 0x003fea0003800000 */
.L_x_43:
        /* <DEDUP_REMOVED lines=8> */
.L_x_44:
[----:B------:R-:W-:Y:S05]  /*4350*/  WARPSYNC.COLLECTIVE R10, `(.L_x_45) ;  /* 0x000000000a087348 */ /* 0x000fea0003c00000 */
[----:B------:R-:W-:Y:S01]  /*4360*/  VOTE.ALL P0, P0 ;  /* 0x0000000000ff7806 */ /* 0x000fe20000000000 */
[----:B------:R-:W-:-:S12]  /*4370*/  ENDCOLLECTIVE ;  /* 0x000000000000791b */ /* 0x000fd80003800000 */
.L_x_45:
[----:B------:R-:W0:Y:S01]  /*4380*/  LDC.64 R12, c[0x0][0x390] ;  /* 0x0000e400ff0c7b82 */ /* 0x000e220000000a00 */
[----:B------:R-:W-:-:S04]  /*4390*/  ISETP.GT.AND P2, PT, R39, R15, PT ;  /* 0x0000000f2700720c */ /* 0x000fc80003f44270 */
[----:B------:R-:W-:-:S05]  /*43a0*/  SEL R16, R16, RZ, !P2 ;  /* 0x000000ff10107207 */ /* 0x000fca0005000000 */
[----:B------:R-:W-:Y:S01]  /*43b0*/  IMAD.IADD R40, R41, 0x1, R16 ;  /* 0x0000000129287824 */ /* 0x000fe200078e0210 */
[----:B0-----:R-:W-:-:S05]  /*43c0*/  IADD3 R42, P2, PT, R12, 0x100, RZ ;  /* 0x000001000c2a7810 */ /* 0x001fca0007f5e0ff */
[----:B------:R-:W-:Y:S01]  /*43d0*/  IMAD.X R43, RZ, RZ, R13, P2 ;  /* 0x000000ffff2b7224 */ /* 0x000fe200010e060d */
[----:B------:R-:W-:Y:S07]  /*43e0*/  BRA `(.L_x_46) ;  /* 0xffffffcc00c87947 */ /* 0x000fee000383ffff */
.L_x_11:
[----:B------:R-:W-:Y:S01]  /*43f0*/  BSSY B1, `(.L_x_47) ;  /* 0x0000006000017945 */ /* 0x000fe20003800000 */
[----:B------:R-:W-:Y:S01]  /*4400*/  PLOP3.LUT P0, PT, P0, PT, PT, 0x8, 0x80 ;  /* 0x000000000080781c */ /* 0x000fe2000070e170 */
[----:B------:R-:W-:-:S12]  /*4410*/  IMAD.MOV.U32 R10, RZ, RZ, -0x1 ;  /* 0xffffffffff0a7424 */ /* 0x000fd800078e00ff */
[----:B------:R-:W-:Y:S05]  /*4420*/  WARPSYNC.COLLECTIVE R10, `(.L_x_48) ;  /* 0x000000000a087348 */ /* 0x000fea0003c00000 */
[----:B------:R-:W-:Y:S01]  /*4430*/  VOTE.ANY P0, P0 ;  /* 0x0000000000ff7806 */ /* 0x000fe20000000100 */
[----:B------:R-:W-:-:S12]  /*4440*/  ENDCOLLECTIVE ;  /* 0x000000000000791b */ /* 0x000fd80003800000 */
.L_x_48:
[----:B------:R-:W-:Y:S05]  /*4450*/  BSYNC B1 ;  /* 0x0000000000017941 */ /* 0x000fea0003800000 */
.L_x_47:
[----:B------:R-:W-:Y:S05]  /*4460*/  BRA `(.L_x_49) ;  /* 0xffffffcc00d07947 */ /* 0x000fea000383ffff */
.L_x_13:
[----:B------:R-:W-:Y:S01]  /*4470*/  BSSY B1, `(.L_x_50) ;  /* 0x0000006000017945 */ /* 0x000fe20003800000 */
[----:B------:R-:W-:Y:S01]  /*4480*/  PLOP3.LUT P0, PT, P0, PT, PT, 0x8, 0x80 ;  /* 0x000000000080781c */ /* 0x000fe2000070e170 */
[----:B------:R-:W-:-:S12]  /*4490*/  IMAD.MOV.U32 R10, RZ, RZ, -0x1 ;  /* 0xffffffffff0a7424 */ /* 0x000fd800078e00ff */
[----:B------:R-:W-:Y:S05]  /*44a0*/  WARPSYNC.COLLECTIVE R10, `(.L_x_51) ;  /* 0x000000000a087348 */ /* 0x000fea0003c00000 */
[----:B------:R-:W-:Y:S01]  /*44b0*/  VOTE.ANY P0, P0 ;  /* 0x0000000000ff7806 */ /* 0x000fe20000000100 */
[----:B------:R-:W-:-:S12]  /*44c0*/  ENDCOLLECTIVE ;  /* 0x000000000000791b */ /* 0x000fd80003800000 */
.L_x_51:
[----:B------:R-:W-:Y:S05]  /*44d0*/  BSYNC B1 ;  /* 0x0000000000017941 */ /* 0x000fea0003800000 */
.L_x_50:
[----:B------:R-:W-:Y:S05]  /*44e0*/  BRA `(.L_x_52) ;  /* 0xffffffcc00d47947 */ /* 0x000fea000383ffff */
.L_x_15:
[----:B------:R-:W-:Y:S01]  /*44f0*/  BSSY B1, `(.L_x_53) ;  /* 0x0000006000017945 */ /* 0x000fe20003800000 */
[----:B------:R-:W-:Y:S01]  /*4500*/  PLOP3.LUT P2, PT, P0, PT, PT, 0x8, 0x80 ;  /* 0x000000000080781c */ /* 0x000fe2000074e170 */
[----:B------:R-:W-:-:S12]  /*4510*/  IMAD.MOV.U32 R10, RZ, RZ, -0x1 ;  /* 0xffffffffff0a7424 */ /* 0x000fd800078e00ff */
[----:B------:R-:W-:Y:S05]  /*4520*/  WARPSYNC.COLLECTIVE R10, `(.L_x_54) ;  /* 0x000000000a087348 */ /* 0x000fea0003c00000 */
[----:B------:R-:W-:Y:S01]  /*4530*/  VOTE.ANY R10, PT, P2 ;  /* 0x00000000000a7806 */ /* 0x000fe200010e0100 */
[----:B------:R-:W-:Y:S06]  /*4540*/  ENDCOLLECTIVE ;  /* 0x000000000000791b */ /* 0x000fec0003800000 */
.L_x_54:
[----:B------:R-:W-:Y:S05]  /*4550*/  BSYNC B1 ;  /* 0x0000000000017941 */ /* 0x000fea0003800000 */
.L_x_53:
[----:B------:R-:W-:Y:S01]  /*4560*/  LOP3.LUT R10, R10, 0x80000000, R8, 0xec, !PT ;  /* 0x800000000a0a7812 */ /* 0x000fe200078eec08 */
[----:B------:R-:W-:Y:S02]  /*4570*/  IMAD.MOV.U32 R14, RZ, RZ, 0x1 ;  /* 0x00000001ff0e7424 */ /* 0x000fe400078e00ff */
[----:B------:R-:W-:Y:S02]  /*4580*/  VIADD R18, R18, 0xffffffe0 ;  /* 0xffffffe012127836 */ /* 0x000fe40000000000 */
[----:B------:R-:W-:-:S05]  /*4590*/  VIADD R15, R10, 0xffffffff ;  /* 0xffffffff0a0f7836 */ /* 0x000fca0000000000 */
[----:B------:R-:W-:Y:S01]  /*45a0*/  LOP3.LUT R15, R10, R15, RZ, 0xc, !PT ;  /* 0x0000000f0a0f7212 */ /* 0x000fe200078e0cff */
[----:B------:R-:W-:-:S05]  /*45b0*/  IMAD.MOV.U32 R10, RZ, RZ, -0x1 ;  /* 0xffffffffff0a7424 */ /* 0x000fca00078e00ff */
[----:B------:R-:W0:Y:S02]  /*45c0*/  POPC R15, R15 ;  /* 0x0000000f000f7309 */ /* 0x000e240000000000 */
[----:B0-----:R-:W-:Y:S05]  /*45d0*/  WARPSYNC.COLLECTIVE R10, `(.L_x_55) ;  /* 0x000000000a087348 */ /* 0x001fea0003c00000 */
[----:B0-----:R0:W1:Y:S02]  /*45e0*/  SHFL.DOWN P2, R16, R13, R14, R15 ;  /* 0x0800000e0d107389 */ /* 0x001064000004000f */
[----:B01----:R-:W-:Y:S05]  /*45f0*/  ENDCOLLECTIVE ;  /* 0x000000000000791b */ /* 0x003fea0003800000 */
.L_x_55:
[----:B------:R-:W-:Y:S01]  /*4600*/  ISETP.GE.AND P0, PT, R37, R15, PT ;  /* 0x0000000f2500720c */ /* 0x000fe20003f06270 */
[----:B------:R-:W-:-:S03]  /*4610*/  IMAD.MOV.U32 R14, RZ, RZ, 0x2 ;  /* 0x00000002ff0e7424 */ /* 0x000fc600078e00ff */
[----:B------:R-:W-:Y:S02]  /*4620*/  SEL R16, R16, RZ, !P0 ;  /* 0x000000ff10107207 */ /* 0x000fe40004000000 */
[----:B------:R-:W-:-:S03]  /*4630*/  ISETP.GT.AND P0, PT, R38, R15, PT ;  /* 0x0000000f2600720c */ /* 0x000fc60003f04270 */
[----:B------:R-:W-:-:S04]  /*4640*/  IMAD.IADD R41, R16, 0x1, R13 ;  /* 0x0000000110297824 */ /* 0x000fc800078e020d */
[----:B------:R-:W-:-:S07]  /*4650*/  IMAD.MOV.U32 R13, RZ, RZ, R41 ;  /* 0x000000ffff0d7224 */ /* 0x000fce00078e0029 */
[----:B------:R-:W-:Y:S05]  /*4660*/  WARPSYNC.COLLECTIVE R10, `(.L_x_56) ;  /* 0x000000000a087348 */ /* 0x000fea0003c00000 */
[----:B------:R0:W1:Y:S02]  /*4670*/  SHFL.DOWN P2, R16, R13, R14, R15 ;  /* 0x0800000e0d107389 */ /* 0x000064000004000f */
[----:B01----:R-:W-:Y:S05]  /*4680*/  ENDCOLLECTIVE ;  /* 0x000000000000791b */ /* 0x003fea0003800000 */
.L_x_56:
[----:B------:R-:W-:Y:S01]  /*4690*/  IMAD.MOV.U32 R14, RZ, RZ, 0x4 ;  /* 0x00000004ff0e7424 */ /* 0x000fe200078e00ff */
[----:B------:R-:W-:Y:S02]  /*46a0*/  SEL R16, R16, RZ, !P0 ;  /* 0x000000ff10107207 */ /* 0x000fe40004000000 */
[----:B------:R-:W-:-:S03]  /*46b0*/  ISETP.GT.AND P0, PT, R19, R15, PT ;  /* 0x0000000f1300720c */ /* 0x000fc60003f04270 */
[----:B------:R-:W-:-:S04]  /*46c0*/  IMAD.IADD R41, R41, 0x1, R16 ;  /* 0x0000000129297824 */ /* 0x000fc800078e0210 */
[----:B------:R-:W-:-:S07]  /*46d0*/  IMAD.MOV.U32 R13, RZ, RZ, R41 ;  /* 0x000000ffff0d7224 */ /* 0x000fce00078e0029 */
[----:B------:R-:W-:Y:S05]  /*46e0*/  WARPSYNC.COLLECTIVE R10, `(.L_x_57) ;  /* 0x000000000a087348 */ /* 0x000fea0003c00000 */
[----:B------:R0:W1:Y:S02]  /*46f0*/  SHFL.DOWN P2, R16, R13, R14, R15 ;  /* 0x0800000e0d107389 */ /* 0x000064000004000f */
[----:B01----:R-:W-:Y:S05]  /*4700*/  ENDCOLLECTIVE ;  /* 0x000000000000791b */ /* 0x003fea0003800000 */
.L_x_57:
[----:B------:R-:W-:Y:S01]  /*4710*/  IMAD.MOV.U32 R14, RZ, RZ, 0x8 ;  /* 0x00000008ff0e7424 */ /* 0x000fe200078e00ff */
[----:B------:R-:W-:Y:S02]  /*4720*/  SEL R16, R16, RZ, !P0 ;  /* 0x000000ff10107207 */ /* 0x000fe40004000000 */
[----:B------:R-:W-:-:S03]  /*4730*/  ISETP.GT.AND P0, PT, R36, R15, PT ;  /* 0x0000000f2400720c */ /* 0x000fc60003f04270 */
[----:B------:R-:W-:-:S10]  /*4740*/  IMAD.IADD R13, R41, 0x1, R16 ;  /* 0x00000001290d7824 */ /* 0x000fd400078e0210 */
[----:B------:R-:W-:Y:S05]  /*4750*/  WARPSYNC.COLLECTIVE R10, `(.L_x_58) ;  /* 0x000000000a087348 */ /* 0x000fea0003c00000 */
[----:B------:R0:W1:Y:S02]  /*4760*/  SHFL.DOWN P2, R16, R13, R14, R15 ;  /* 0x0800000e0d107389 */ /* 0x000064000004000f */
[----:B01----:R-:W-:Y:S05]  /*4770*/  ENDCOLLECTIVE ;  /* 0x000000000000791b */ /* 0x003fea0003800000 */
.L_x_58:
        /* <DEDUP_REMOVED lines=8> */
.L_x_59:
[----:B------:R-:W-:Y:S02]  /*4800*/  SEL R16, R16, RZ, !P0 ;  /* 0x000000ff10107207 */ /* 0x000fe40004000000 */
[----:B------:R-:W-:Y:S02]  /*4810*/  ISETP.NE.AND P0, PT, R12, 0x65, PT ;  /* 0x000000650c00780c */ /* 0x000fe40003f05270 */
[----:B------:R-:W-:-:S11]  /*4820*/  IADD3 R40, PT, PT, R41, R16, R40 ;  /* 0x0000001029287210 */ /* 0x000fd60007ffe028 */
[----:B------:R-:W-:Y:S05]  /*4830*/  WARPSYNC.COLLECTIVE R10, `(.L_x_60) ;  /* 0x000000000a087348 */ /* 0x000fea0003c00000 */
[----:B------:R-:W-:Y:S01]  /*4840*/  VOTE.ALL P0, P0 ;  /* 0x0000000000ff7806 */ /* 0x000fe20000000000 */
[----:B------:R-:W-:-:S12]  /*4850*/  ENDCOLLECTIVE ;  /* 0x000000000000791b */ /* 0x000fd80003800000 */
.L_x_60:
[----:B------:R-:W-:Y:S05]  /*4860*/  BRA `(.L_x_61) ;  /* 0xffffffcc00747947 */ /* 0x000fea000383ffff */
.L_x_20:
[----:B------:R-:W-:Y:S01]  /*4870*/  BSSY B0, `(.L_x_62) ;  /* 0x0000006000007945 */ /* 0x000fe20003800000 */
[----:B------:R-:W-:Y:S01]  /*4880*/  PLOP3.LUT P0, PT, P0, PT, PT, 0x8, 0x80 ;  /* 0x000000000080781c */ /* 0x000fe2000070e170 */
[----:B------:R-:W-:-:S12]  /*4890*/  IMAD.MOV.U32 R10, RZ, RZ, -0x1 ;  /* 0xffffffffff0a7424 */ /* 0x000fd800078e00ff */
[----:B------:R-:W-:Y:S05]  /*48a0*/  WARPSYNC.COLLECTIVE R10, `(.L_x_63) ;  /* 0x000000000a087348 */ /* 0x000fea0003c00000 */
[----:B------:R-:W-:Y:S01]  /*48b0*/  VOTE.ANY P0, P0 ;  /* 0x0000000000ff7806 */ /* 0x000fe20000000100 */
[----:B------:R-:W-:-:S12]  /*48c0*/  ENDCOLLECTIVE ;  /* 0x000000000000791b */ /* 0x000fd80003800000 */
.L_x_63:
[----:B------:R-:W-:Y:S05]  /*48d0*/  BSYNC B0 ;  /* 0x0000000000007941 */ /* 0x000fea0003800000 */
.L_x_62:
[----:B------:R-:W-:Y:S05]  /*48e0*/  BRA `(.L_x_64) ;  /* 0xffffffe400807947 */ /* 0x000fea000383ffff */
.L_x_22:
[----:B------:R-:W-:Y:S01]  /*48f0*/  BSSY B0, `(.L_x_65) ;  /* 0x0000006000007945 */ /* 0x000fe20003800000 */
[----:B------:R-:W-:Y:S01]  /*4900*/  PLOP3.LUT P0, PT, P0, PT, PT, 0x8, 0x80 ;  /* 0x000000000080781c */ /* 0x000fe2000070e170 */
[----:B------:R-:W-:-:S12]  /*4910*/  IMAD.MOV.U32 R10, RZ, RZ, -0x1 ;  /* 0xffffffffff0a7424 */ /* 0x000fd800078e00ff */
[----:B------:R-:W-:Y:S05]  /*4920*/  WARPSYNC.COLLECTIVE R10, `(.L_x_66) ;  /* 0x000000000a087348 */ /* 0x000fea0003c00000 */
[----:B------:R-:W-:Y:S01]  /*4930*/  VOTE.ANY P0, P0 ;  /* 0x0000000000ff7806 */ /* 0x000fe20000000100 */
[----:B------:R-:W-:-:S12]  /*4940*/  ENDCOLLECTIVE ;  /* 0x000000000000791b */ /* 0x000fd80003800000 */
.L_x_66:
[----:B------:R-:W-:Y:S05]  /*4950*/  BSYNC B0 ;  /* 0x0000000000007941 */ /* 0x000fea0003800000 */
.L_x_65:
[----:B------:R-:W-:Y:S05]  /*4960*/  BRA `(.L_x_67) ;  /* 0xffffffe400847947 */ /* 0x000fea000383ffff */
.L_x_24:
[----:B------:R-:W0:Y:S01]  /*4970*/  S2R R19, SR_GEMASK ;  /* 0x0000000000137919 */ /* 0x000e220000003c00 */
[----:B------:R-:W-:Y:S01]  /*4980*/  BSSY B0, `(.L_x_68) ;  /* 0x0000007000007945 */ /* 0x000fe20003800000 */
[----:B------:R-:W-:Y:S01]  /*4990*/  ISETP.NE.AND P0, PT, R8, 0x65, PT ;  /* 0x000000650800780c */ /* 0x000fe20003f05270 */
[----:B------:R-:W-:Y:S01]  /*49a0*/  IMAD.MOV.U32 R10, RZ, RZ, -0x1 ;  /* 0xffffffffff0a7424 */ /* 0x000fe200078e00ff */
[----:B------:R-:W-:-:S13]  /*49b0*/  PLOP3.LUT P2, PT, P2, PT, PT, 0x8, 0x80 ;  /* 0x000000000080781c */ /* 0x000fda000174e170 */
[----:B0-----:R-:W-:Y:S05]  /*49c0*/  WARPSYNC.COLLECTIVE R10, `(.L_x_69) ;  /* 0x000000000a087348 */ /* 0x001fea0003c00000 */
[----:B------:R-:W-:Y:S01]  /*49d0*/  VOTE.ANY R10, PT, P2 ;  /* 0x00000000000a7806 */ /* 0x000fe200010e0100 */
[----:B0-----:R-:W-:Y:S06]  /*49e0*/  ENDCOLLECTIVE ;  /* 0x000000000000791b */ /* 0x001fec0003800000 */
.L_x_69:
[----:B------:R-:W-:Y:S05]  /*49f0*/  BSYNC B0 ;  /* 0x0000000000007941 */ /* 0x000fea0003800000 */
.L_x_68:
[----:B------:R-:W-:Y:S01]  /*4a00*/  LOP3.LUT R10, R10, 0x80000000, R19, 0xec, !PT ;  /* 0x800000000a0a7812 */ /* 0x000fe200078eec13 */
[----:B------:R-:W-:-:S04]  /*4a10*/  IMAD.MOV.U32 R14, RZ, RZ, 0x1 ;  /* 0x00000001ff0e7424 */ /* 0x000fc800078e00ff */
[----:B------:R-:W-:-:S05]  /*4a20*/  VIADD R13, R10, 0xffffffff ;  /* 0xffffffff0a0d7836 */ /* 0x000fca0000000000 */
[----:B------:R-:W-:Y:S01]  /*4a30*/  LOP3.LUT R8, R10, R13, RZ, 0xc, !PT ;  /* 0x0000000d0a087212 */ /* 0x000fe200078e0cff */
[----:B------:R-:W-:Y:S02]  /*4a40*/  IMAD.MOV.U32 R13, RZ, RZ, R9 ;  /* 0x000000ffff0d7224 */ /* 0x000fe400078e0009 */
[----:B------:R-:W-:Y:S01]  /*4a50*/  IMAD.MOV.U32 R10, RZ, RZ, -0x1 ;  /* 0xffffffffff0a7424 */ /* 0x000fe200078e00ff */
[----:B------:R0:W1:Y:S02]  /*4a60*/  POPC R15, R8 ;  /* 0x00000008000f7309 */ /* 0x0000640000000000 */
[----:B0-----:R-:W-:-:S07]  /*4a70*/  VIADD R8, R38, 0x4 ;  /* 0x0000000426087836 */ /* 0x001fce0000000000 */
[----:B-1----:R-:W-:Y:S05]  /*4a80*/  WARPSYNC.COLLECTIVE R10, `(.L_x_70) ;  /* 0x000000000a087348 */ /* 0x002fea0003c00000 */
[----:B-1----:R0:W1:Y:S02]  /*4a90*/  SHFL.DOWN P2, R16, R13, R14, R15 ;  /* 0x0800000e0d107389 */ /* 0x002064000004000f */
[----:B01----:R-:W-:Y:S05]  /*4aa0*/  ENDCOLLECTIVE ;  /* 0x000000000000791b */ /* 0x003fea0003800000 */
.L_x_70:
[----:B------:R-:W-:Y:S01]  /*4ab0*/  IMAD.MOV.U32 R14, RZ, RZ, 0x2 ;  /* 0x00000002ff0e7424 */ /* 0x000fe200078e00ff */
[----:B------:R-:W-:-:S04]  /*4ac0*/  ISETP.GE.AND P2, PT, R38, R15, PT ;  /* 0x0000000f2600720c */ /* 0x000fc80003f46270 */
[----:B------:R-:W-:Y:S01]  /*4ad0*/  SEL R12, R16, RZ, !P2 ;  /* 0x000000ff100c7207 */ /* 0x000fe20005000000 */
[----:B------:R-:W-:-:S04]  /*4ae0*/  VIADD R16, R38, 0x2 ;  /* 0x0000000226107836 */ /* 0x000fc80000000000 */
[----:B------:R-:W-:Y:S01]  /*4af0*/  IMAD.IADD R12, R12, 0x1, R9 ;  /* 0x000000010c0c7824 */ /* 0x000fe200078e0209 */
[----:B------:R-:W-:-:S03]  /*4b00*/  ISETP.GT.AND P3, PT, R16, R15, PT ;  /* 0x0000000f1000720c */ /* 0x000fc60003f64270 */
[----:B------:R-:W-:-:S10]  /*4b10*/  IMAD.MOV.U32 R13, RZ, RZ, R12 ;  /* 0x000000ffff0d7224 */ /* 0x000fd400078e000c */
[----:B------:R-:W-:Y:S05]  /*4b20*/  WARPSYNC.COLLECTIVE R10, `(.L_x_71) ;  /* 0x000000000a087348 */ /* 0x000fea0003c00000 */
[----:B------:R0:W1:Y:S02]  /*4b30*/  SHFL.DOWN P2, R16, R13, R14, R15 ;  /* 0x0800000e0d107389 */ /* 0x000064000004000f */
[----:B01----:R-:W-:Y:S05]  /*4b40*/  ENDCOLLECTIVE ;  /* 0x000000000000791b */ /* 0x003fea0003800000 */
.L_x_71:
[----:B------:R-:W-:Y:S01]  /*4b50*/  IMAD.MOV.U32 R14, RZ, RZ, 0x4 ;  /* 0x00000004ff0e7424 */ /* 0x000fe200078e00ff */
[----:B------:R-:W-:Y:S02]  /*4b60*/  SEL R9, R16, RZ, !P3 ;  /* 0x000000ff10097207 */ /* 0x000fe40005800000 */
[----:B------:R-:W-:Y:S01]  /*4b70*/  ISETP.GT.AND P3, PT, R8, R15, PT ;  /* 0x0000000f0800720c */ /* 0x000fe20003f64270 */
[----:B------:R-:W-:Y:S02]  /*4b80*/  VIADD R8, R38, 0x8 ;  /* 0x0000000826087836 */ /* 0x000fe40000000000 */
[----:B------:R-:W-:-:S04]  /*4b90*/  IMAD.IADD R40, R12, 0x1, R9 ;  /* 0x000000010c287824 */ /* 0x000fc800078e0209 */
[----:B------:R-:W-:-:S07]  /*4ba0*/  IMAD.MOV.U32 R13, RZ, RZ, R40 ;  /* 0x000000ffff0d7224 */ /* 0x000fce00078e0028 */
[----:B------:R-:W-:Y:S05]  /*4bb0*/  WARPSYNC.COLLECTIVE R10, `(.L_x_72) ;  /* 0x000000000a087348 */ /* 0x000fea0003c00000 */
[----:B------:R0:W1:Y:S02]  /*4bc0*/  SHFL.DOWN P2, R16, R13, R14, R15 ;  /* 0x0800000e0d107389 */ /* 0x000064000004000f */
[----:B01----:R-:W-:Y:S05]  /*4bd0*/  ENDCOLLECTIVE ;  /* 0x000000000000791b */ /* 0x003fea0003800000 */
.L_x_72:
        /* <DEDUP_REMOVED lines=9> */
.L_x_73:
[----:B------:R-:W-:Y:S01]  /*4c70*/  IMAD.MOV.U32 R14, RZ, RZ, 0x10 ;  /* 0x00000010ff0e7424 */ /* 0x000fe200078e00ff */
[----:B------:R-:W-:-:S05]  /*4c80*/  SEL R16, R16, RZ, !P3 ;  /* 0x000000ff10107207 */ /* 0x000fca0005800000 */
[----:B------:R-:W-:-:S04]  /*4c90*/  IMAD.IADD R44, R9, 0x1, R16 ;  /* 0x00000001092c7824 */ /* 0x000fc800078e0210 */
[----:B------:R-:W-:-:S07]  /*4ca0*/  IMAD.MOV.U32 R13, RZ, RZ, R44 ;  /* 0x000000ffff0d7224 */ /* 0x000fce00078e002c */
[----:B------:R-:W-:Y:S05]  /*4cb0*/  WARPSYNC.COLLECTIVE R10, `(.L_x_74) ;  /* 0x000000000a087348 */ /* 0x000fea0003c00000 */
[----:B------:R0:W1:Y:S02]  /*4cc0*/  SHFL.DOWN P2, R16, R13, R14, R15 ;  /* 0x0800000e0d107389 */ /* 0x000064000004000f */
[----:B01----:R-:W-:Y:S05]  /*4cd0*/  ENDCOLLECTIVE ;  /* 0x000000000000791b */ /* 0x003fea0003800000 */
.L_x_74:
[----:B------:R-:W-:Y:S05]  /*4ce0*/  WARPSYNC.COLLECTIVE R10, `(.L_x_75) ;  /* 0x000000000a087348 */ /* 0x000fea0003c00000 */
[----:B------:R-:W-:Y:S01]  /*4cf0*/  VOTE.ALL P0, P0 ;  /* 0x0000000000ff7806 */ /* 0x000fe20000000000 */
[----:B------:R-:W-:-:S12]  /*4d00*/  ENDCOLLECTIVE ;  /* 0x000000000000791b */ /* 0x000fd80003800000 */
.L_x_75:
[----:B------:R-:W-:-:S04]  /*4d10*/  ISETP.GT.AND P2, PT, R8, R15, PT ;  /* 0x0000000f0800720c */ /* 0x000fc80003f44270 */
[----:B------:R-:W-:-:S05]  /*4d20*/  SEL R9, R16, RZ, !P2 ;  /* 0x000000ff10097207 */ /* 0x000fca0005000000 */
[----:B------:R-:W-:Y:S02]  /*4d30*/  IMAD.IADD R12, R44, 0x1, R9 ;  /* 0x000000012c0c7824 */ /* 0x000fe400078e0209 */
[----:B------:R-:W0:Y:S02]  /*4d40*/  LDC.64 R8, c[0x0][0x390] ;  /* 0x0000e400ff087b82 */ /* 0x000e240000000a00 */
[----:B0-----:R-:W-:-:S05]  /*4d50*/  IADD3 R40, P2, PT, R8, 0x100, RZ ;  /* 0x0000010008287810 */ /* 0x001fca0007f5e0ff */
[----:B------:R-:W-:Y:S01]  /*4d60*/  IMAD.X R41, RZ, RZ, R9, P2 ;  /* 0x000000ffff297224 */ /* 0x000fe200010e0609 */
[----:B------:R-:W-:Y:S07]  /*4d70*/  BRA `(.L_x_76) ;  /* 0xffffffe4001c7947 */ /* 0x000fee000383ffff */
.L_x_26:
[----:B------:R-:W-:Y:S01]  /*4d80*/  BSSY B0, `(.L_x_77) ;  /* 0x0000006000007945 */ /* 0x000fe20003800000 */
[----:B------:R-:W-:Y:S01]  /*4d90*/  PLOP3.LUT P0, PT, P0, PT, PT, 0x8, 0x80 ;  /* 0x000000000080781c */ /* 0x000fe2000070e170 */
[----:B------:R-:W-:-:S12]  /*4da0*/  IMAD.MOV.U32 R10, RZ, RZ, -0x1 ;  /* 0xffffffffff0a7424 */ /* 0x000fd800078e00ff */
[----:B------:R-:W-:Y:S05]  /*4db0*/  WARPSYNC.COLLECTIVE R10, `(.L_x_78) ;  /* 0x000000000a087348 */ /* 0x000fea0003c00000 */
[----:B------:R-:W-:Y:S01]  /*4dc0*/  VOTE.ANY P0, P0 ;  /* 0x0000000000ff7806 */ /* 0x000fe20000000100 */
[----:B------:R-:W-:-:S12]  /*4dd0*/  ENDCOLLECTIVE ;  /* 0x000000000000791b */ /* 0x000fd80003800000 */
.L_x_78:
[----:B------:R-:W-:Y:S05]  /*4de0*/  BSYNC B0 ;  /* 0x0000000000007941 */ /* 0x000fea0003800000 */
.L_x_77:
[----:B------:R-:W-:Y:S05]  /*4df0*/  BRA `(.L_x_79) ;  /* 0xffffffe400247947 */ /* 0x000fea000383ffff */
.L_x_28:
[----:B------:R-:W-:Y:S01]  /*4e00*/  BSSY B0, `(.L_x_80) ;  /* 0x0000006000007945 */ /* 0x000fe20003800000 */
[----:B------:R-:W-:Y:S01]  /*4e10*/  PLOP3.LUT P0, PT, P0, PT, PT, 0x8, 0x80 ;  /* 0x000000000080781c */ /* 0x000fe2000070e170 */
[----:B------:R-:W-:-:S12]  /*4e20*/  IMAD.MOV.U32 R10, RZ, RZ, -0x1 ;  /* 0xffffffffff0a7424 */ /* 0x000fd800078e00ff */
[----:B------:R-:W-:Y:S05]  /*4e30*/  WARPSYNC.COLLECTIVE R10, `(.L_x_81) ;  /* 0x000000000a087348 */ /* 0x000fea0003c00000 */
[----:B------:R-:W-:Y:S01]  /*4e40*/  VOTE.ANY P0, P0 ;  /* 0x0000000000ff7806 */ /* 0x000fe20000000100 */
[----:B------:R-:W-:-:S12]  /*4e50*/  ENDCOLLECTIVE ;  /* 0x000000000000791b */ /* 0x000fd80003800000 */
.L_x_81:
[----:B------:R-:W-:Y:S05]  /*4e60*/  BSYNC B0 ;  /* 0x0000000000007941 */ /* 0x000fea0003800000 */
.L_x_80:
[----:B------:R-:W-:Y:S05]  /*4e70*/  BRA `(.L_x_82) ;  /* 0xffffffe400287947 */ /* 0x000fea000383ffff */
.L_x_30:
[----:B------:R-:W-:Y:S01]  /*4e80*/  BSSY B0, `(.L_x_83) ;  /* 0x0000006000007945 */ /* 0x000fe20003800000 */
[----:B------:R-:W-:Y:S01]  /*4e90*/  PLOP3.LUT P2, PT, P0, PT, PT, 0x8, 0x80 ;  /* 0x000000000080781c */ /* 0x000fe2000074e170 */
[----:B------:R-:W-:-:S12]  /*4ea0*/  IMAD.MOV.U32 R10, RZ, RZ, -0x1 ;  /* 0xffffffffff0a7424 */ /* 0x000fd800078e00ff */
[----:B------:R-:W-:Y:S05]  /*4eb0*/  WARPSYNC.COLLECTIVE R10, `(.L_x_84) ;  /* 0x000000000a087348 */ /* 0x000fea0003c00000 */
[----:B------:R-:W-:Y:S01]  /*4ec0*/  VOTE.ANY R10, PT, P2 ;  /* 0x00000000000a7806 */ /* 0x000fe200010e0100 */
[----:B------:R-:W-:Y:S06]  /*4ed0*/  ENDCOLLECTIVE ;  /* 0x000000000000791b */ /* 0x000fec0003800000 */
.L_x_84:
[----:B------:R-:W-:Y:S05]  /*4ee0*/  BSYNC B0 ;  /* 0x0000000000007941 */ /* 0x000fea0003800000 */
.L_x_83:
[----:B------:R-:W-:Y:S01]  /*4ef0*/  LOP3.LUT R10, R10, 0x80000000, R19, 0xec, !PT ;  /* 0x800000000a0a7812 */ /* 0x000fe200078eec13 */
[----:B------:R-:W-:Y:S02]  /*4f00*/  IMAD.MOV.U32 R14, RZ, RZ, 0x1 ;  /* 0x00000001ff0e7424 */ /* 0x000fe400078e00ff */
[----:B------:R-:W-:Y:S02]  /*4f10*/  VIADD R18, R18, 0xffffffe0 ;  /* 0xffffffe012127836 */ /* 0x000fe40000000000 */
[----:B------:R-:W-:-:S05]  /*4f20*/  VIADD R13, R10, 0xffffffff ;  /* 0xffffffff0a0d7836 */ /* 0x000fca0000000000 */
[----:B------:R-:W-:Y:S01]  /*4f30*/  LOP3.LUT R45, R10, R13, RZ, 0xc, !PT ;  /* 0x0000000d0a2d7212 */ /* 0x000fe200078e0cff */
[----:B------:R-:W-:Y:S02]  /*4f40*/  IMAD.MOV.U32 R13, RZ, RZ, R9 ;  /* 0x000000ffff0d7224 */ /* 0x000fe400078e0009 */
[----:B------:R-:W-:Y:S01]  /*4f50*/  IMAD.MOV.U32 R10, RZ, RZ, -0x1 ;  /* 0xffffffffff0a7424 */ /* 0x000fe200078e00ff */
[----:B------:R0:W1:Y:S06]  /*4f60*/  POPC R15, R45 ;  /* 0x0000002d000f7309 */ /* 0x00006c0000000000 */
[----:B01----:R-:W-:Y:S05]  /*4f70*/  WARPSYNC.COLLECTIVE R10, `(.L_x_85) ;  /* 0x000000000a087348 */ /* 0x003fea0003c00000 */
[----:B-1----:R1:W2:Y:S02]  /*4f80*/  SHFL.DOWN P2, R16, R13, R14, R15 ;  /* 0x0800000e0d107389 */ /* 0x0022a4000004000f */
[----:B012---:R-:W-:Y:S05]  /*4f90*/  ENDCOLLECTIVE ;  /* 0x000000000000791b */ /* 0x007fea0003800000 */
.L_x_85:
[----:B------:R-:W-:Y:S01]  /*4fa0*/  ISETP.GE.AND P0, PT, R38, R15, PT ;  /* 0x0000000f2600720c */ /* 0x000fe20003f06270 */
[----:B------:R-:W-:-:S03]  /*4fb0*/  IMAD.MOV.U32 R14, RZ, RZ, 0x2 ;  /* 0x00000002ff0e7424 */ /* 0x000fc600078e00ff */
[----:B------:R-:W-:-:S05]  /*4fc0*/  SEL R16, R16, RZ, !P0 ;  /* 0x000000ff10107207 */ /* 0x000fca0004000000 */
[----:B------:R-:W-:Y:S02]  /*4fd0*/  IMAD.IADD R44, R16, 0x1, R9 ;  /* 0x00000001102c7824 */ /* 0x000fe400078e0209 */
[----:B------:R-:W-:Y:S02]  /*4fe0*/  VIADD R16, R38, 0x2 ;  /* 0x0000000226107836 */ /* 0x000fe40000000000 */
[----:B------:R-:W-:-:S03]  /*4ff0*/  IMAD.MOV.U32 R13, RZ, RZ, R44 ;  /* 0x000000ffff0d7224 */ /* 0x000fc600078e002c */
[----:B------:R-:W-:-:S13]  /*5000*/  ISETP.GT.AND P0, PT, R16, R15, PT ;  /* 0x0000000f1000720c */ /* 0x000fda0003f04270 */
[----:B------:R-:W-:Y:S05]  /*5010*/  WARPSYNC.COLLECTIVE R10, `(.L_x_86) ;  /* 0x000000000a087348 */ /* 0x000fea0003c00000 */
[----:B------:R0:W1:Y:S02]  /*5020*/  SHFL.DOWN P2, R16, R13, R14, R15 ;  /* 0x0800000e0d107389 */ /* 0x000064000004000f */
[----:B01----:R-:W-:Y:S05]  /*5030*/  ENDCOLLECTIVE ;  /* 0x000000000000791b */ /* 0x003fea0003800000 */
.L_x_86:
[----:B------:R-:W-:Y:S01]  /*5040*/  IMAD.MOV.U32 R14, RZ, RZ, 0x4 ;  /* 0x00000004ff0e7424 */ /* 0x000fe200078e00ff */
        /* <DEDUP_REMOVED lines=8> */
.L_x_87:
[----:B------:R-:W-:Y:S01]  /*50d0*/  IMAD.MOV.U32 R14, RZ, RZ, 0x8 ;  /* 0x00000008ff0e7424 */ /* 0x000fe200078e00ff */
        /* <DEDUP_REMOVED lines=8> */
.L_x_88:
        /* <DEDUP_REMOVED lines=9> */
.L_x_89:
[----:B------:R-:W-:Y:S02]  /*51f0*/  SEL R9, R16, RZ, !P0 ;  /* 0x000000ff10097207 */ /* 0x000fe40004000000 */
[----:B------:R-:W-:Y:S02]  /*5200*/  ISETP.NE.AND P0, PT, R8, 0x65, PT ;  /* 0x000000650800780c */ /* 0x000fe40003f05270 */
[----:B------:R-:W-:-:S11]  /*5210*/  IADD3 R12, PT, PT, R44, R9, R12 ;  /* 0x000000092c0c7210 */ /* 0x000fd60007ffe00c */
[----:B------:R-:W-:Y:S05]  /*5220*/  WARPSYNC.COLLECTIVE R10, `(.L_x_90) ;  /* 0x000000000a087348 */ /* 0x000fea0003c00000 */
[----:B------:R-:W-:Y:S01]  /*5230*/  VOTE.ALL P0, P0 ;  /* 0x0000000000ff7806 */ /* 0x000fe20000000000 */
[----:B------:R-:W-:-:S12]  /*5240*/  ENDCOLLECTIVE ;  /* 0x000000000000791b */ /* 0x000fd80003800000 */
.L_x_90:
[----:B------:R-:W-:Y:S05]  /*5250*/  BRA `(.L_x_91) ;  /* 0xffffffe000c07947 */ /* 0x000fea000383ffff */
.L_x_92:
[----:B------:R-:W-:-:S00]  /*5260*/  BRA `(.L_x_92) ;  /* 0xfffffffc00fc7947 */ /* 0x000fc0000383ffff */
[----:B------:R-:W-:-:S00]  /*5270*/  NOP ;  /* 0x0000000000007918 */ /* 0x000fc00000000000 */
        /* <DEDUP_REMOVED lines=8> */
.L_x_904:


//--------------------- .text._ZN3cub18CUB_300001_SM_10006detail4scan16DeviceScanKernelINS2_10policy_hubIiiijN4cuda3std3__44plusIvEEE10Policy1000EN6thrust24THRUST_300001_SM_1000_NS10device_ptrIiEESF_NS0_13ScanTileStateIiLb1EEES9_NS1_10InputValueIiPiEEjiLb0EiEEvT0_T1_T2_iT3_T4_T5_ --------------------------
	.section	.text._ZN3cub18CUB_300001_SM_10006detail4scan16DeviceScanKernelINS2_10policy_hubIiiijN4cuda3std3__44plusIvEEE10Policy1000EN6thrust24THRUST_300001_SM_1000_NS10device_ptrIiEESF_NS0_13ScanTileStateIiLb1EEES9_NS1_10InputValueIiPiEEjiLb0EiEEvT0_T1_T2_iT3_T4_T5_,"ax",@progbits
	.align	128
        .global         _ZN3cub18CUB_300001_SM_10006detail4scan16DeviceScanKernelINS2_10policy_hubIiiijN4cuda3std3__44plusIvEEE10Policy1000EN6thrust24THRUST_300001_SM_1000_NS10device_ptrIiEESF_NS0_13ScanTileStateIiLb1EEES9_NS1_10InputValueIiPiEEjiLb0EiEEvT0_T1_T2_iT3_T4_T5_
        .type           _ZN3cub18CUB_300001_SM_10006detail4scan16DeviceScanKernelINS2_10policy_hubIiiijN4cuda3std3__44plusIvEEE10Policy1000EN6thrust24THRUST_300001_SM_1000_NS10device_ptrIiEESF_NS0_13ScanTileStateIiLb1EEES9_NS1_10InputValueIiPiEEjiLb0EiEEvT0_T1_T2_iT3_T4_T5_,@function
        .size           _ZN3cub18CUB_300001_SM_10006detail4scan16DeviceScanKernelINS2_10policy_hubIiiijN4cuda3std3__44plusIvEEE10Policy1000EN6thrust24THRUST_300001_SM_1000_NS10device_ptrIiEESF_NS0_13ScanTileStateIiLb1EEES9_NS1_10InputValueIiPiEEjiLb0EiEEvT0_T1_T2_iT3_T4_T5_,(.L_x_905 - _ZN3cub18CUB_300001_SM_10006detail4scan16DeviceScanKernelINS2_10policy_hubIiiijN4cuda3std3__44plusIvEEE10Policy1000EN6thrust24THRUST_300001_SM_1000_NS10device_ptrIiEESF_NS0_13ScanTileStateIiLb1EEES9_NS1_10InputValueIiPiEEjiLb0EiEEvT0_T1_T2_iT3_T4_T5_)
        .other          _ZN3cub18CUB_300001_SM_10006detail4scan16DeviceScanKernelINS2_10policy_hubIiiijN4cuda3std3__44plusIvEEE10Policy1000EN6thrust24THRUST_300001_SM_1000_NS10device_ptrIiEESF_NS0_13ScanTileStateIiLb1EEES9_NS1_10InputValueIiPiEEjiLb0EiEEvT0_T1_T2_iT3_T4_T5_,@"STO_CUDA_ENTRY STV_DEFAULT"
_ZN3cub18CUB_300001_SM_10006detail4scan16DeviceScanKernelINS2_10policy_hubIiiijN4cuda3std3__44plusIvEEE10Policy1000EN6thrust24THRUST_300001_SM_1000_NS10device_ptrIiEESF_NS0_13ScanTileStateIiLb1EEES9_NS1_10InputValueIiPiEEjiLb0EiEEvT0_T1_T2_iT3_T4_T5_:
.text._ZN3cub18CUB_300001_SM_10006detail4scan16DeviceScanKernelINS2_10policy_hubIiiijN4cuda3std3__44plusIvEEE10Policy1000EN6thrust24THRUST_300001_SM_1000_NS10device_ptrIiEESF_NS0_13ScanTileStateIiLb1EEES9_NS1_10InputValueIiPiEEjiLb0EiEEvT0_T1_T2_iT3_T4_T5_:
[----:B------:R-:W-:Y:S01]  /*0000*/  LDC R1, c[0x0][0x37c] ;  /* 0x0000df00ff017b82 */ /* 0x000fe20000000800 */
[----:B------:R-:W0:Y:S07]  /*0010*/  LDCU UR4, c[0x0][0x3a0] ;  /* 0x00007400ff0477ac */ /* 0x000e2e0008000800 */
[----:B------:R-:W1:Y:S01]  /*0020*/  LDC R42, c[0x0][0x398] ;  /* 0x0000e600ff2a7b82 */ /* 0x000e620000000800 */
[----:B------:R-:W2:Y:S01]  /*0030*/  LDCU.64 UR8, c[0x0][0x358] ;  /* 0x00006b00ff0877ac */ /* 0x000ea20008000a00 */
[----:B------:R-:W3:Y:S01]  /*0040*/  LDCU UR5, c[0x0][0x3b0] ;  /* 0x00007600ff0577ac */ /* 0x000ee20008000800 */
[----:B0-----:R-:W-:-:S06]  /*0050*/  UPRMT UR4, UR4, 0x7770, URZ ;  /* 0x0000777004047896 */ /* 0x001fcc00080000ff */
[----:B------:R-:W-:-:S13]  /*0060*/  ISETP.NE.AND P0, PT, RZ, UR4, PT ;  /* 0x00000004ff007c0c */ /* 0x000fda000bf05270 */
[----:B------:R-:W2:Y:S02]  /*0070*/  @P0 LDC.64 R2, c[0x0][0x3a8] ;  /* 0x0000ea00ff020b82 */ /* 0x000ea40000000a00 */
[----:B--2---:R0:W5:Y:S06]  /*0080*/  @P0 LDG.E R44, desc[UR8][R2.64] ;  /* 0x00000008022c0981 */ /* 0x00416c000c1e1900 */
[----:B------:R-:W1:Y:S02]  /*0090*/  S2UR UR4, SR_CTAID.X ;  /* 0x00000000000479c3 */ /* 0x000e640000002500 */
[----:B-1----:R-:W-:-:S04]  /*00a0*/  VIADD R42, R42, UR4 ;  /* 0x000000042a2a7c36 */ /* 0x002fc80008000000 */
[----:B------:R-:W-:-:S05]  /*00b0*/  IMAD R7, R42, 0x2100, RZ ;  /* 0x000021002a077824 */ /* 0x000fca00078e02ff */
[----:B---3--:R-:W-:Y:S01]  /*00c0*/  IADD3 R0, PT, PT, -R7, UR5, RZ ;  /* 0x0000000507007c10 */ /* 0x008fe2000fffe1ff */
[----:B------:R-:W1:Y:S03]  /*00d0*/  @!P0 LDC R44, c[0x0][0x3a8] ;  /* 0x0000ea00ff2c8b82 */ /* 0x000e660000000800 */
[----:B------:R-:W-:-:S13]  /*00e0*/  ISETP.GE.U32.AND P0, PT, R0, 0x2101, PT ;  /* 0x000021010000780c */ /* 0x000fda0003f06070 */
[----:B0-----:R-:W-:Y:S05]  /*00f0*/  @!P0 BRA `(.L_x_93) ;  /* 0x0000001c00ac8947 */ /* 0x001fea0003800000 */
[----:B------:R-:W0:Y:S01]  /*0100*/  S2R R16, SR_TID.X ;  /* 0x0000000000107919 */ /* 0x000e220000002100 */
[----:B------:R-:W2:Y:S01]  /*0110*/  LDCU.64 UR4, c[0x0][0x380] ;  /* 0x00007000ff0477ac */ /* 0x000ea20008000a00 */
[C---:B0-----:R-:W-:Y:S02]  /*0120*/  LOP3.LUT R0, R16.reuse, 0x1f, RZ, 0xc0, !PT ;  /* 0x0000001f10007812 */ /* 0x041fe400078ec0ff */
[----:B------:R-:W-:-:S05]  /*0130*/  LOP3.LUT R3, R16, 0x3e0, RZ, 0xc0, !PT ;  /* 0x000003e010037812 */ /* 0x000fca00078ec0ff */
[----:B------:R-:W-:-:S05]  /*0140*/  IMAD R0, R3, 0x16, R0 ;  /* 0x0000001603007824 */ /* 0x000fca00078e0200 */
[----:B------:R-:W-:-:S05]  /*0150*/  IADD3 R0, P0, PT, R7, R0, RZ ;  /* 0x0000000007007210 */ /* 0x000fca0007f1e0ff */
[----:B------:R-:W-:Y:S02]  /*0160*/  IMAD.X R3, RZ, RZ, RZ, P0 ;  /* 0x000000ffff037224 */ /* 0x000fe400000e06ff */
        /* <DEDUP_REMOVED lines=30> */
[----:B------:R-:W-:Y:S01]  /*0350*/  ISETP.NE.AND P0, PT, R42, RZ, PT ;  /* 0x000000ff2a00720c */ /* 0x000fe20003f05270 */
        /* <DEDUP_REMOVED lines=28> */
[----:B------:R0:W1:Y:S04]  /*0520*/  LDS.64 R36, [R27] ;  /* 0x000000001b247984 */ /* 0x0000680000000a00 */
[----:B------:R0:W2:Y:S04]  /*0530*/  LDS.64 R34, [R27+0x8] ;  /* 0x000008001b227984 */ /* 0x0000a80000000a00 */
[----:B------:R0:W3:Y:S04]  /*0540*/  LDS.64 R32, [R27+0x10] ;  /* 0x000010001b207984 */ /* 0x0000e80000000a00 */
[----:B------:R0:W4:Y:S04]  /*0550*/  LDS.64 R18, [R27+0x18] ;  /* 0x000018001b127984 */ /* 0x0001280000000a00 */
[----:B------:R0:W0:Y:S04]  /*0560*/  LDS.64 R14, [R27+0x20] ;  /* 0x000020001b0e7984 */ /* 0x0000280000000a00 */
[----:B------:R0:W0:Y:S04]  /*0570*/  LDS.64 R12, [R27+0x28] ;  /* 0x000028001b0c7984 */ /* 0x0000280000000a00 */
[----:B------:R0:W0:Y:S04]  /*0580*/  LDS.64 R10, [R27+0x30] ;  /* 0x000030001b0a7984 */ /* 0x0000280000000a00 */
[----:B------:R0:W0:Y:S04]  /*0590*/  LDS.64 R8, [R27+0x38] ;  /* 0x000038001b087984 */ /* 0x0000280000000a00 */
[----:B------:R0:W0:Y:S04]  /*05a0*/  LDS.64 R6, [R27+0x40] ;  /* 0x000040001b067984 */ /* 0x0000280000000a00 */
[----:B------:R0:W0:Y:S04]  /*05b0*/  LDS.64 R4, [R27+0x48] ;  /* 0x000048001b047984 */ /* 0x0000280000000a00 */
[----:B------:R0:W0:Y:S01]  /*05c0*/  LDS.64 R2, [R27+0x50] ;  /* 0x000050001b027984 */ /* 0x0000220000000a00 */
[----:B------:R-:W-:Y:S06]  /*05d0*/  BAR.SYNC.DEFER_BLOCKING 0x0 ;  /* 0x0000000000007b1d */ /* 0x000fec0000010000 */
[----:B-1----:R-:W-:Y:S05]  /*05e0*/  @P0 BRA `(.L_x_95) ;  /* 0x00000004001c0947 */ /* 0x002fea0003800000 */
[----:B0-2---:R-:W-:Y:S02]  /*05f0*/  IADD3 R17, PT, PT, R34, R37, R36 ;  /* 0x0000002522117210 */ /* 0x005fe40007ffe024 */
[C---:B------:R-:W-:Y:S02]  /*0600*/  ISETP.NE.AND P1, PT, R39.reuse, 0x1f, PT ;  /* 0x0000001f2700780c */ /* 0x040fe40003f25270 */
[----:B---3--:R-:W-:Y:S02]  /*0610*/  IADD3 R17, PT, PT, R32, R35, R17 ;  /* 0x0000002320117210 */ /* 0x008fe40007ffe011 */
[----:B------:R-:W-:Y:S02]  /*0620*/  ISETP.NE.AND P2, PT, R39, RZ, PT ;  /* 0x000000ff2700720c */ /* 0x000fe40003f45270 */
[----:B----4-:R-:W-:-:S04]  /*0630*/  IADD3 R17, PT, PT, R18, R33, R17 ;  /* 0x0000002112117210 */ /* 0x010fc80007ffe011 */
[----:B------:R-:W-:-:S03]  /*0640*/  IADD3 R17, PT, PT, R14, R19, R17 ;  /* 0x000000130e117210 */ /* 0x000fc60007ffe011 */
[----:B------:R-:W-:Y:S02]  /*0650*/  @!P1 LEA R43, R40, UR4, 0x2 ;  /* 0x00000004282b9c11 */ /* 0x000fe4000f8e10ff */
[----:B------:R-:W-:-:S04]  /*0660*/  IADD3 R17, PT, PT, R12, R15, R17 ;  /* 0x0000000f0c117210 */ /* 0x000fc80007ffe011 */
[----:B------:R-:W-:-:S04]  /*0670*/  IADD3 R17, PT, PT, R10, R13, R17 ;  /* 0x0000000d0a117210 */ /* 0x000fc80007ffe011 */
[----:B------:R-:W-:-:S04]  /*0680*/  IADD3 R17, PT, PT, R8, R11, R17 ;  /* 0x0000000b08117210 */ /* 0x000fc80007ffe011 */
[----:B------:R-:W-:-:S04]  /*0690*/  IADD3 R17, PT, PT, R6, R9, R17 ;  /* 0x0000000906117210 */ /* 0x000fc80007ffe011 */
[----:B------:R-:W-:-:S04]  /*06a0*/  IADD3 R17, PT, PT, R4, R7, R17 ;  /* 0x0000000704117210 */ /* 0x000fc80007ffe011 */
[----:B------:R-:W-:-:S05]  /*06b0*/  IADD3 R20, PT, PT, R2, R5, R17 ;  /* 0x0000000502147210 */ /* 0x000fca0007ffe011 */
[----:B------:R-:W-:-:S05]  /*06c0*/  IMAD.IADD R3, R3, 0x1, R20 ;  /* 0x0000000103037824 */ /* 0x000fca00078e0214 */
        /* <DEDUP_REMOVED lines=37> */
[----:B------:R-:W-:Y:S02]  /*0920*/  SEL R20, R26, R20, !P0 ;  /* 0x000000141a147207 */ /* 0x000fe40004000000 */
[----:B------:R-:W-:-:S04]  /*0930*/  ISETP.NE.AND P0, PT, R40, 0x8, PT ;  /* 0x000000082800780c */ /* 0x000fc80003f05270 */
[----:B------:R-:W-:Y:S02]  /*0940*/  SEL R20, R27, R20, !P0 ;  /* 0x000000141b147207 */ /* 0x000fe40004000000 */
[----:B------:R-:W-:Y:S02]  /*0950*/  ISETP.NE.AND P0, PT, R40, 0xa, PT ;  /* 0x0000000a2800780c */ /* 0x000fe40003f05270 */
[----:B------:R-:W-:Y:S02]  /*0960*/  SEL R20, R28, R20, !P1 ;  /* 0x000000141c147207 */ /* 0x000fe40004800000 */
[----:B------:R-:W-:Y:S02]  /*0970*/  ISETP.NE.AND P1, PT, R40, 0xb, PT ;  /* 0x0000000b2800780c */ /* 0x000fe40003f25270 */
[----:B------:R-:W-:Y:S01]  /*0980*/  SEL R20, R29, R20, !P0 ;  /* 0x000000141d147207 */ /* 0x000fe20004000000 */
[----:B------:R-:W-:Y:S01]  /*0990*/  IMAD.IADD R29, R30, 0x1, R29 ;  /* 0x000000011e1d7824 */ /* 0x000fe200078e021d */
[----:B------:R-:W-:-:S04]  /*09a0*/  ISETP.GE.U32.AND P0, PT, R16, 0x20, PT ;  /* 0x000000201000780c */ /* 0x000fc80003f06070 */
[----:B------:R-:W-:Y:S02]  /*09b0*/  SEL R20, R29, R20, !P1 ;  /* 0x000000141d147207 */ /* 0x000fe40004800000 */
[----:B------:R-:W-:Y:S02]  /*09c0*/  ISETP.NE.AND P1, PT, R16, RZ, PT ;  /* 0x000000ff1000720c */ /* 0x000fe40003f25270 */
[----:B------:R-:W-:Y:S02]  /*09d0*/  SEL R16, R3, RZ, P2 ;  /* 0x000000ff03107207 */ /* 0x000fe40001000000 */
[----:B------:R-:W-:Y:S02]  /*09e0*/  SEL R3, R20, RZ, P0 ;  /* 0x000000ff14037207 */ /* 0x000fe40000000000 */
[--C-:B-----5:R-:W-:Y:S02]  /*09f0*/  IADD3 R31, PT, PT, R29, R31, R44.reuse ;  /* 0x0000001f1d1f7210 */ /* 0x120fe40007ffe02c */
[----:B------:R-:W-:-:S05]  /*0a00*/  IADD3 R44, PT, PT, R3, R16, R44 ;  /* 0x00000010032c7210 */ /* 0x000fca0007ffe02c */
[----:B------:R-:W-:Y:S05]  /*0a10*/  @P1 BRA `(.L_x_96) ;  /* 0x0000000c00f41947 */ /* 0x000fea0003800000 */
[----:B------:R-:W0:Y:S01]  /*0a20*/  LDC.64 R16, c[0x0][0x390] ;  /* 0x0000e400ff107b82 */ /* 0x000e220000000a00 */
[----:B------:R-:W-:-:S05]  /*0a30*/  IMAD.MOV.U32 R30, RZ, RZ, 0x65 ;  /* 0x00000065ff1e7424 */ /* 0x000fca00078e00ff */
[----:B0-----:R0:W-:Y:S01]  /*0a40*/  ST.E.64.STRONG.GPU desc[UR8][R16.64+0x100], R30 ;  /* 0x0001001e10007985 */ /* 0x0011e2000c10fb08 */
[----:B------:R-:W-:Y:S05]  /*0a50*/  BRA `(.L_x_96) ;  /* 0x0000000c00e47947 */ /* 0x000fea0003800000 */
.L_x_95:
        /* <DEDUP_REMOVED lines=57> */
[----:B------:R-:W-:Y:S02]  /*0df0*/  ISETP.NE.AND P0, PT, R40, 0xa, PT ;  /* 0x0000000a2800780c */ /* 0x000fe40003f05270 */
[----:B------:R-:W-:Y:S02]  /*0e00*/  SEL R20, R28, R20, !P1 ;  /* 0x000000141c147207 */ /* 0x000fe40004800000 */
[----:B------:R-:W-:Y:S02]  /*0e10*/  ISETP.NE.AND P1, PT, R40, 0xb, PT ;  /* 0x0000000b2800780c */ /* 0x000fe40003f25270 */
[----:B------:R-:W-:Y:S02]  /*0e20*/  SEL R20, R29, R20, !P0 ;  /* 0x000000141d147207 */ /* 0x000fe40004000000 */
[----:B------:R-:W-:-:S02]  /*0e30*/  ISETP.GT.U32.AND P0, PT, R16, 0x1f, PT ;  /* 0x0000001f1000780c */ /* 0x000fc40003f04070 */
[----:B------:R-:W-:Y:S02]  /*0e40*/  SEL R20, R30, R20, !P1 ;  /* 0x000000141e147207 */ /* 0x000fe40004800000 */
[----:B------:R-:W-:-:S03]  /*0e50*/  ISETP.GE.U32.AND P1, PT, R16, 0x20, PT ;  /* 0x000000201000780c */ /* 0x000fc60003f26070 */
[----:B------:R-:W-:-:S05]  /*0e60*/  IMAD.IADD R20, R20, 0x1, R17 ;  /* 0x0000000114147824 */ /* 0x000fca00078e0211 */
[----:B------:R-:W-:Y:S01]  /*0e70*/  SEL R23, R3, R20, !P1 ;  /* 0x0000001403177207 */ /* 0x000fe20004800000 */
[----:B------:R-:W-:Y:S06]  /*0e80*/  @P0 BRA `(.L_x_97) ;  /* 0x0000000800b00947 */ /* 0x000fec0003800000 */
[----:B------:R-:W0:Y:S01]  /*0e90*/  LDC.64 R20, c[0x0][0x390] ;  /* 0x0000e400ff147b82 */ /* 0x000e220000000a00 */
[----:B------:R-:W-:Y:S02]  /*0ea0*/  ISETP.NE.AND P1, PT, R16, RZ, PT ;  /* 0x000000ff1000720c */ /* 0x000fe40003f25270 */
[----:B------:R-:W-:-:S05]  /*0eb0*/  LOP3.LUT R3, RZ, R16, RZ, 0x33, !PT ;  /* 0x00000010ff037212 */ /* 0x000fca00078e33ff */
[----:B------:R-:W-:-:S06]  /*0ec0*/  IMAD.IADD R40, R42, 0x1, R3 ;  /* 0x000000012a287824 */ /* 0x000fcc00078e0203 */
        /* <DEDUP_REMOVED lines=11> */
.L_x_127:
[----:B------:R-:W-:Y:S05]  /*0f80*/  @!P0 BRA `(.L_x_99) ;  /* 0x0000000000748947 */ /* 0x000fea0003800000 */
[----:B------:R-:W-:-:S07]  /*0f90*/  IMAD.MOV.U32 R3, RZ, RZ, 0x3b8 ;  /* 0x000003b8ff037424 */ /* 0x000fce00078e00ff */
.L_x_101:
[----:B------:R-:W-:Y:S02]  /*0fa0*/  VIADD R27, R3, 0x1 ;  /* 0x00000001031b7836 */ /* 0x000fe40000000000 */
[----:B------:R-:W-:Y:S02]  /*0fb0*/  IMAD R42, R42, 0x41a7, RZ ;  /* 0x000041a72a2a7824 */ /* 0x000fe400078e02ff */
[----:B------:R-:W0:Y:S01]  /*0fc0*/  I2F.U32.RP R22, R27 ;  /* 0x0000001b00167306 */ /* 0x000e220000209000 */
[----:B------:R-:W-:Y:S01]  /*0fd0*/  IMAD.MOV R29, RZ, RZ, -R27 ;  /* 0x000000ffff1d7224 */ /* 0x000fe200078e0a1b */
[----:B------:R-:W-:Y:S02]  /*0fe0*/  ISETP.NE.U32.AND P2, PT, R27, RZ, PT ;  /* 0x000000ff1b00720c */ /* 0x000fe40003f45070 */
[----:B------:R-:W-:-:S04]  /*0ff0*/  LOP3.LUT R42, R42, 0x7fffffff, RZ, 0xc0, !PT ;  /* 0x7fffffff2a2a7812 */ /* 0x000fc800078ec0ff */
[----:B0-----:R-:W0:Y:S02]  /*1000*/  MUFU.RCP R22, R22 ;  /* 0x0000001600167308 */ /* 0x001e240000001000 */
[----:B0-----:R-:W-:-:S06]  /*1010*/  VIADD R20, R22, 0xffffffe ;  /* 0x0ffffffe16147836 */ /* 0x001fcc0000000000 */
[----:B------:R0:W1:Y:S02]  /*1020*/  F2I.FTZ.U32.TRUNC.NTZ R21, R20 ;  /* 0x0000001400157305 */ /* 0x000064000021f000 */
[----:B0-----:R-:W-:Y:S02]  /*1030*/  IMAD.MOV.U32 R20, RZ, RZ, RZ ;  /* 0x000000ffff147224 */ /* 0x001fe400078e00ff */
[----:B-1----:R-:W-:-:S04]  /*1040*/  IMAD R29, R29, R21, RZ ;  /* 0x000000151d1d7224 */ /* 0x002fc800078e02ff */
[----:B------:R-:W-:-:S06]  /*1050*/  IMAD.HI.U32 R21, R21, R29, R20 ;  /* 0x0000001d15157227 */ /* 0x000fcc00078e0014 */
[----:B------:R-:W-:-:S04]  /*1060*/  IMAD.HI.U32 R21, R21, R42, RZ ;  /* 0x0000002a15157227 */ /* 0x000fc800078e00ff */
[----:B------:R-:W-:-:S04]  /*1070*/  IMAD.MOV R21, RZ, RZ, -R21 ;  /* 0x000000ffff157224 */ /* 0x000fc800078e0a15 */
[----:B------:R-:W-:-:S05]  /*1080*/  IMAD R22, R27, R21, R42 ;  /* 0x000000151b167224 */ /* 0x000fca00078e022a */
[----:B------:R-:W-:-:S13]  /*1090*/  ISETP.GE.U32.AND P0, PT, R22, R27, PT ;  /* 0x0000001b1600720c */ /* 0x000fda0003f06070 */
[----:B------:R-:W-:-:S05]  /*10a0*/  @P0 IMAD.IADD R22, R22, 0x1, -R27 ;  /* 0x0000000116160824 */ /* 0x000fca00078e0a1b */
[----:B------:R-:W-:-:S13]  /*10b0*/  ISETP.GE.U32.AND P0, PT, R22, R27, PT ;  /* 0x0000001b1600720c */ /* 0x000fda0003f06070 */
[----:B------:R-:W-:Y:S01]  /*10c0*/  @P0 IMAD.IADD R22, R22, 0x1, -R27 ;  /* 0x0000000116160824 */ /* 0x000fe200078e0a1b */
[----:B------:R-:W-:-:S04]  /*10d0*/  @!P2 LOP3.LUT R22, RZ, R27, RZ, 0x33, !PT ;  /* 0x0000001bff16a212 */ /* 0x000fc800078e33ff */
[----:B------:R-:W-:Y:S05]  /*10e0*/  NANOSLEEP R22 ;  /* 0x000000160000735d */ /* 0x000fea0003800000 */
[----:B------:R-:W2:Y:S01]  /*10f0*/  LD.E.64.STRONG.GPU R26, desc[UR8][R16.64+0x100] ;  /* 0x00010008101a7980 */ /* 0x000ea2000c10fb00 */
[----:B------:R-:W-:Y:S01]  /*1100*/  UMOV UR5, 0xffffffff ;  /* 0xffffffff00057882 */ /* 0x000fe20000000000 */
[----:B------:R-:W-:Y:S02]  /*1110*/  SHF.R.U32.HI R3, RZ, 0x1, R3 ;  /* 0x00000001ff037819 */ /* 0x000fe40000011603 */
[----:B--2---:R-:W-:Y:S01]  /*1120*/  ISETP.NE.AND P0, PT, R26, 0x63, PT ;  /* 0x000000631a00780c */ /* 0x004fe20003f05270 */
[----:B------:R-:W-:-:S12]  /*1130*/  BRA.DIV UR5, `(.L_x_100) ;  /* 0x0000003605187947 */ /* 0x000fd8000b800000 */
[----:B------:R-:W-:-:S13]  /*1140*/  VOTE.ANY P0, !P0 ;  /* 0x0000000000ff7806 */ /* 0x000fda0004000100 */
.L_x_130:
[----:B------:R-:W-:Y:S05]  /*1150*/  @P0 BRA `(.L_x_101) ;  /* 0xfffffffc00900947 */ /* 0x000fea000383ffff */
.L_x_99:
[----:B------:R-:W-:Y:S01]  /*1160*/  UMOV UR5, 0xffffffff ;  /* 0xffffffff00057882 */ /* 0x000fe20000000000 */
[----:B------:R-:W-:Y:S02]  /*1170*/  ISETP.NE.AND P0, PT, R26, 0x65, PT ;  /* 0x000000651a00780c */ /* 0x000fe40003f05270 */
[----:B------:R-:W-:Y:S11]  /*1180*/  BRA.DIV UR5, `(.L_x_102) ;  /* 0x0000003605247947 */ /* 0x000ff6000b800000 */
[----:B------:R-:W0:Y:S01]  /*1190*/  S2R R30, SR_GEMASK ;  /* 0x00000000001e7919 */ /* 0x000e220000003c00 */
[----:B------:R-:W-:Y:S01]  /*11a0*/  VOTE.ANY R21, PT, !P0 ;  /* 0x0000000000157806 */ /* 0x000fe200040e0100 */
[C---:B------:R-:W-:Y:S02]  /*11b0*/  VIADD R41, R39.reuse, 0x2 ;  /* 0x0000000227297836 */ /* 0x040fe40000000000 */
[C---:B------:R-:W-:Y:S02]  /*11c0*/  VIADD R43, R39.reuse, 0x4 ;  /* 0x00000004272b7836 */ /* 0x040fe40000000000 */
[C---:B------:R-:W-:Y:S02]  /*11d0*/  VIADD R44, R39.reuse, 0x8 ;  /* 0x00000008272c7836 */ /* 0x040fe40000000000 */
[----:B------:R-:W-:Y:S01]  /*11e0*/  VIADD R45, R39, 0x10 ;  /* 0x00000010272d7836 */ /* 0x000fe20000000000 */
[----:B0-----:R-:W-:-:S05]  /*11f0*/  LOP3.LUT R21, R21, 0x80000000, R30, 0xec, !PT ;  /* 0x8000000015157812 */ /* 0x001fca00078eec1e */
[----:B------:R-:W-:-:S05]  /*1200*/  VIADD R16, R21, 0xffffffff ;  /* 0xffffffff15107836 */ /* 0x000fca0000000000 */
[----:B------:R-:W-:-:S04]  /*1210*/  LOP3.LUT R16, R21, R16, RZ, 0xc, !PT ;  /* 0x0000001015107212 */ /* 0x000fc800078e0cff */
[----:B------:R0:W1:Y:S02]  /*1220*/  POPC R20, R16 ;  /* 0x0000001000147309 */ /* 0x0000640000000000 */
[----:B0-----:R-:W0:Y:S01]  /*1230*/  LDC.64 R16, c[0x0][0x390] ;  /* 0x0000e400ff107b82 */ /* 0x001e220000000a00 */
[----:B-1----:R-:W1:Y:S01]  /*1240*/  SHFL.DOWN PT, R22, R27, 0x1, R20 ;  /* 0x082000001b167989 */ /* 0x002e6200000e0014 */
[-C--:B------:R-:W-:Y:S02]  /*1250*/  ISETP.GE.AND P0, PT, R39, R20.reuse, PT ;  /* 0x000000142700720c */ /* 0x080fe40003f06270 */
[----:B------:R-:W-:Y:S02]  /*1260*/  ISETP.GT.AND P2, PT, R45, R20, PT ;  /* 0x000000142d00720c */ /* 0x000fe40003f44270 */
[----:B0-----:R-:W-:Y:S02]  /*1270*/  IADD3 R28, P3, PT, R16, 0x100, RZ ;  /* 0x00000100101c7810 */ /* 0x001fe40007f7e0ff */
[----:B-1----:R-:W-:-:S02]  /*1280*/  SEL R22, R22, RZ, !P0 ;  /* 0x000000ff16167207 */ /* 0x002fc40004000000 */
[----:B------:R-:W-:-:S03]  /*1290*/  ISETP.GT.AND P0, PT, R41, R20, PT ;  /* 0x000000142900720c */ /* 0x000fc60003f04270 */
[----:B------:R-:W-:-:S05]  /*12a0*/  IMAD.IADD R3, R22, 0x1, R27 ;  /* 0x0000000116037824 */ /* 0x000fca00078e021b */
[----:B------:R-:W0:Y:S02]  /*12b0*/  SHFL.DOWN PT, R22, R3, 0x2, R20 ;  /* 0x0840000003167989 */ /* 0x000e2400000e0014 */
[----:B0-----:R-:W-:Y:S02]  /*12c0*/  SEL R22, R22, RZ, !P0 ;  /* 0x000000ff16167207 */ /* 0x001fe40004000000 */
[----:B------:R-:W-:-:S03]  /*12d0*/  ISETP.GT.AND P0, PT, R43, R20, PT ;  /* 0x000000142b00720c */ /* 0x000fc60003f04270 */
[----:B------:R-:W-:Y:S02]  /*12e0*/  IMAD.IADD R29, R3, 0x1, R22 ;  /* 0x00000001031d7824 */ /* 0x000fe400078e0216 */
[----:B------:R-:W-:-:S03]  /*12f0*/  IMAD.X R3, RZ, RZ, R17, P3 ;  /* 0x000000ffff037224 */ /* 0x000fc600018e0611 */
        /* <DEDUP_REMOVED lines=10> */
[----:B0-----:R-:W-:-:S05]  /*13a0*/  SEL R22, R22, RZ, !P2 ;  /* 0x000000ff16167207 */ /* 0x001fca0005000000 */
[----:B------:R-:W-:-:S07]  /*13b0*/  IMAD.IADD R46, R47, 0x1, R22 ;  /* 0x000000012f2e7824 */ /* 0x000fce00078e0216 */
.L_x_139:
[----:B------:R-:W-:Y:S05]  /*13c0*/  @!P0 BRA `(.L_x_103) ;  /* 0x0000000400248947 */ /* 0x000fea0003800000 */
[----:B------:R-:W-:-:S07]  /*13d0*/  IMAD.MOV.U32 R29, RZ, RZ, 0x3b8 ;  /* 0x000003b8ff1d7424 */ /* 0x000fce00078e00ff */
.L_x_109:
[----:B------:R-:W-:Y:S02]  /*13e0*/  IMAD.MOV.U32 R16, RZ, RZ, R28 ;  /* 0x000000ffff107224 */ /* 0x000fe400078e001c */
[----:B------:R-:W-:Y:S02]  /*13f0*/  IMAD.MOV.U32 R17, RZ, RZ, R3 ;  /* 0x000000ffff117224 */ /* 0x000fe400078e0003 */
        /* <DEDUP_REMOVED lines=8> */
.L_x_142:
[----:B------:R-:W-:Y:S05]  /*1480*/  @!P0 BRA `(.L_x_105) ;  /* 0x0000000000748947 */ /* 0x000fea0003800000 */
[----:B------:R-:W-:-:S07]  /*1490*/  IMAD.MOV.U32 R22, RZ, RZ, R29 ;  /* 0x000000ffff167224 */ /* 0x000fce00078e001d */
.L_x_107:
        /* <DEDUP_REMOVED lines=27> */
.L_x_145:
[----:B------:R-:W-:Y:S05]  /*1650*/  @P0 BRA `(.L_x_107) ;  /* 0xfffffffc00900947 */ /* 0x000fea000383ffff */
.L_x_105:
[----:B------:R-:W-:Y:S01]  /*1660*/  UMOV UR5, 0xffffffff ;  /* 0xffffffff00057882 */ /* 0x000fe20000000000 */
[----:B------:R-:W-:Y:S02]  /*1670*/  ISETP.NE.AND P0, PT, R26, 0x65, PT ;  /* 0x000000651a00780c */ /* 0x000fe40003f05270 */
[----:B------:R-:W-:Y:S11]  /*1680*/  BRA.DIV UR5, `(.L_x_108) ;  /* 0x0000003605287947 */ /* 0x000ff6000b800000 */
[----:B------:R-:W-:Y:S01]  /*1690*/  VOTE.ANY R21, PT, !P0 ;  /* 0x0000000000157806 */ /* 0x000fe200040e0100 */
[----:B------:R-:W-:-:S03]  /*16a0*/  VIADD R40, R40, 0xffffffe0 ;  /* 0xffffffe028287836 */ /* 0x000fc60000000000 */
[----:B------:R-:W-:-:S05]  /*16b0*/  LOP3.LUT R21, R21, 0x80000000, R30, 0xec, !PT ;  /* 0x8000000015157812 */ /* 0x000fca00078eec1e */
        /* <DEDUP_REMOVED lines=25> */
.L_x_154:
[----:B------:R-:W-:Y:S05]  /*1850*/  @P0 BRA `(.L_x_109) ;  /* 0xfffffff800e00947 */ /* 0x000fea000383ffff */
.L_x_103:
        /* <DEDUP_REMOVED lines=8> */
[----:B0-----:R-:W-:-:S05]  /*18e0*/  @!P1 LEA R3, R16, R3, 0x18 ;  /* 0x0000000310039211 */ /* 0x001fca00078ec0ff */
[----:B------:R1:W-:Y:S04]  /*18f0*/  @!P1 STS [R3+0x8], R31 ;  /* 0x0000081f03009388 */ /* 0x0003e80000000800 */
[----:B------:R1:W-:Y:S01]  /*1900*/  @!P1 STS [R3+0x4], R46 ;  /* 0x0000042e03009388 */ /* 0x0003e20000000800 */
[----:B--2---:R-:W-:Y:S01]  /*1910*/  @!P0 LEA R17, R20, R17, 0x18 ;  /* 0x0000001114118211 */ /* 0x004fe200078ec0ff */
[----:B------:R-:W-:Y:S02]  /*1920*/  IMAD.MOV.U32 R20, RZ, RZ, R23 ;  /* 0x000000ffff147224 */ /* 0x000fe400078e0017 */
[----:B------:R-:W-:Y:S02]  /*1930*/  @!P0 IMAD.MOV.U32 R20, RZ, RZ, R46 ;  /* 0x000000ffff148224 */ /* 0x000fe400078e002e */
[----:B------:R1:W-:Y:S05]  /*1940*/  @!P0 STS [R17+0x4c], R46 ;  /* 0x00004c2e11008388 */ /* 0x0003ea0000000800 */
.L_x_97:
[----:B------:R-:W-:Y:S05]  /*1950*/  WARPSYNC.ALL ;  /* 0x0000000000007948 */ /* 0x000fea0003800000 */
[----:B------:R-:W0:Y:S08]  /*1960*/  S2UR UR6, SR_CgaCtaId ;  /* 0x00000000000679c3 */ /* 0x000e300000008800 */
[----:B------:R-:W-:Y:S06]  /*1970*/  BAR.SYNC.DEFER_BLOCKING 0x0 ;  /* 0x0000000000007b1d */ /* 0x000fec0000010000 */
[----:B------:R-:W-:Y:S01]  /*1980*/  UMOV UR5, 0x400 ;  /* 0x0000040000057882 */ /* 0x000fe20000000000 */
[----:B------:R-:W2:Y:S01]  /*1990*/  S2R R16, SR_TID.X ;  /* 0x0000000000107919 */ /* 0x000ea20000002100 */
[----:B0-----:R-:W-:-:S09]  /*19a0*/  ULEA UR5, UR6, UR5, 0x18 ;  /* 0x0000000506057291 */ /* 0x001fd2000f8ec0ff */
[----:B-1----:R-:W0:Y:S01]  /*19b0*/  LDS R3, [UR5+0x4c] ;  /* 0x00004c05ff037984 */ /* 0x002e220008000800 */
[----:B--2---:R-:W-:-:S04]  /*19c0*/  ISETP.NE.AND P0, PT, R16, RZ, PT ;  /* 0x000000ff1000720c */ /* 0x004fc80003f05270 */
[----:B0-----:R-:W-:-:S05]  /*19d0*/  SEL R3, R3, RZ, P0 ;  /* 0x000000ff03037207 */ /* 0x001fca0000000000 */
[----:B------:R-:W-:-:S07]  /*19e0*/  IMAD.IADD R44, R3, 0x1, R20 ;  /* 0x00000001032c7824 */ /* 0x000fce00078e0214 */
.L_x_96:
[----:B------:R-:W-:Y:S05]  /*19f0*/  BSYNC.RECONVERGENT B0 ;  /* 0x0000000000007941 */ /* 0x000fea0003800200 */
.L_x_94:
[----:B------:R-:W-:Y:S01]  /*1a00*/  IMAD.IADD R45, R36, 0x1, R44 ;  /* 0x00000001242d7824 */ /* 0x000fe200078e022c */
[----:B------:R-:W1:Y:S01]  /*1a10*/  S2R R3, SR_TID.X ;  /* 0x0000000000037919 */ /* 0x000e620000002100 */
[----:B------:R-:W2:Y:S01]  /*1a20*/  S2UR UR6, SR_CgaCtaId ;  /* 0x00000000000679c3 */ /* 0x000ea20000008800 */
[----:B------:R-:W-:Y:S01]  /*1a30*/  UMOV UR5, 0x400 ;  /* 0x0000040000057882 */ /* 0x000fe20000000000 */
[----:B0-----:R-:W-:Y:S01]  /*1a40*/  IMAD.IADD R16, R37, 0x1, R45 ;  /* 0x0000000125107824 */ /* 0x001fe200078e022d */
[----:B------:R-:W0:Y:S03]  /*1a50*/  S2R R24, SR_LANEID ;  /* 0x0000000000187919 */ /* 0x000e260000000000 */
[----:B------:R-:W-:Y:S02]  /*1a60*/  IMAD.IADD R17, R34, 0x1, R16 ;  /* 0x0000000122117824 */ /* 0x000fe400078e0210 */
[----:B------:R-:W-:Y:S02]  /*1a70*/  BAR.SYNC.DEFER_BLOCKING 0x0 ;  /* 0x0000000000007b1d */ /* 0x000fe40000010000 */
[----:B------:R-:W-:-:S04]  /*1a80*/  IMAD.IADD R22, R35, 0x1, R17 ;  /* 0x0000000123167824 */ /* 0x000fc800078e0211 */
[----:B------:R-:W-:-:S04]  /*1a90*/  IMAD.IADD R23, R32, 0x1, R22 ;  /* 0x0000000120177824 */ /* 0x000fc800078e0216 */
[----:B------:R-:W-:-:S04]  /*1aa0*/  IMAD.IADD R20, R33, 0x1, R23 ;  /* 0x0000000121147824 */ /* 0x000fc800078e0217 */
[----:B------:R-:W-:Y:S01]  /*1ab0*/  IMAD.IADD R21, R18, 0x1, R20 ;  /* 0x0000000112157824 */ /* 0x000fe200078e0214 */
[----:B--2---:R-:W-:-:S03]  /*1ac0*/  ULEA UR5, UR6, UR5, 0x18 ;  /* 0x0000000506057291 */ /* 0x004fc6000f8ec0ff */
[----:B------:R-:W-:Y:S01]  /*1ad0*/  IMAD.IADD R18, R19, 0x1, R21 ;  /* 0x0000000113127824 */ /* 0x000fe200078e0215 */
[----:B------:R-:W2:Y:S03]  /*1ae0*/  LDCU.64 UR6, c[0x0][0x388] ;  /* 0x00007100ff0677ac */ /* 0x000ea60008000a00 */
[----:B------:R-:W-:Y:S01]  /*1af0*/  IMAD.IADD R19, R14, 0x1, R18 ;  /* 0x000000010e137824 */ /* 0x000fe200078e0212 */
[----:B-1----:R-:W-:-:S03]  /*1b00*/  SHF.R.U32.HI R3, RZ, 0x5, R3 ;  /* 0x00000005ff037819 */ /* 0x002fc60000011603 */
[----:B------:R-:W-:Y:S02]  /*1b10*/  IMAD.IADD R14, R15, 0x1, R19 ;  /* 0x000000010f0e7824 */ /* 0x000fe400078e0213 */
[----:B0-----:R-:W-:Y:S02]  /*1b20*/  IMAD R3, R3, 0x2c0, R24 ;  /* 0x000002c003037824 */ /* 0x001fe400078e0218 */
[----:B------:R-:W-:-:S03]  /*1b30*/  IMAD.IADD R15, R12, 0x1, R14 ;  /* 0x000000010c0f7824 */ /* 0x000fc600078e020e */
[----:B------:R-:W-:Y:S01]  /*1b40*/  LEA R49, R3, UR5, 0x2 ;  /* 0x0000000503317c11 */ /* 0x000fe2000f8e10ff */
[----:B------:R-:W-:Y:S01]  /*1b50*/  IMAD.IADD R12, R13, 0x1, R15 ;  /* 0x000000010d0c7824 */ /* 0x000fe200078e020f */
[----:B--2---:R-:W-:-:S03]  /*1b60*/  IADD3 R38, P0, PT, R38, UR6, RZ ;  /* 0x0000000626267c10 */ /* 0x004fc6000ff1e0ff */
[----:B------:R-:W-:Y:S02]  /*1b70*/  IMAD.IADD R13, R10, 0x1, R12 ;  /* 0x000000010a0d7824 */ /* 0x000fe400078e020c */
[----:B------:R-:W-:Y:S01]  /*1b80*/  IMAD R24, R24, 0x54, R49 ;  /* 0x0000005418187824 */ /* 0x000fe200078e0231 */
[----:B------:R-:W-:Y:S01]  /*1b90*/  IADD3.X R39, PT, PT, R0, UR7, RZ, P0, !PT ;  /* 0x0000000700277c10 */ /* 0x000fe200087fe4ff */
[----:B------:R-:W-:-:S03]  /*1ba0*/  IMAD.IADD R10, R11, 0x1, R13 ;  /* 0x000000010b0a7824 */ /* 0x000fc600078e020d */
[----:B------:R-:W-:Y:S01]  /*1bb0*/  STS.64 [R24], R44 ;  /* 0x0000002c18007388 */ /* 0x000fe20000000a00 */
[----:B------:R-:W-:-:S03]  /*1bc0*/  IMAD.IADD R11, R8, 0x1, R10 ;  /* 0x00000001080b7824 */ /* 0x000fc600078e020a */
[----:B------:R-:W-:Y:S01]  /*1bd0*/  STS.64 [R24+0x8], R16 ;  /* 0x0000081018007388 */ /* 0x000fe20000000a00 */
        /* <DEDUP_REMOVED lines=11> */
[----:B------:R-:W-:Y:S04]  /*1c90*/  STS.64 [R24+0x38], R10 ;  /* 0x0000380a18007388 */ /* 0x000fe80000000a00 */
[----:B------:R-:W-:Y:S04]  /*1ca0*/  STS.64 [R24+0x40], R8 ;  /* 0x0000400818007388 */ /* 0x000fe80000000a00 */
[----:B------:R-:W-:Y:S04]  /*1cb0*/  STS.64 [R24+0x48], R6 ;  /* 0x0000480618007388 */ /* 0x000fe80000000a00 */
[----:B------:R-:W-:Y:S01]  /*1cc0*/  STS.64 [R24+0x50], R4 ;  /* 0x0000500418007388 */ /* 0x000fe20000000a00 */
[----:B------:R-:W-:-:S03]  /*1cd0*/  NOP ;  /* 0x0000000000007918 */ /* 0x000fc60000000000 */
[----:B------:R-:W0:Y:S04]  /*1ce0*/  LDS R3, [R49] ;  /* 0x0000000031037984 */ /* 0x000e280000000800 */
[----:B------:R-:W1:Y:S04]  /*1cf0*/  LDS R17, [R49+0x80] ;  /* 0x0000800031117984 */ /* 0x000e680000000800 */
        /* <DEDUP_REMOVED lines=43> */
.L_x_93:
[----:B------:R-:W-:-:S13]  /*1fb0*/  ISETP.NE.AND P0, PT, R0, RZ, PT ;  /* 0x000000ff0000720c */ /* 0x000fda0003f05270 */
[----:B------:R-:W-:Y:S05]  /*1fc0*/  @!P0 EXIT ;  /* 0x000000000000894d */ /* 0x000fea0003800000 */
[----:B------:R-:W0:Y:S02]  /*1fd0*/  LDC.64 R4, c[0x0][0x380] ;  /* 0x0000e000ff047b82 */ /* 0x000e240000000a00 */
[----:B0-----:R-:W-:-:S05]  /*1fe0*/  IMAD.WIDE.U32 R4, R7, 0x4, R4 ;  /* 0x0000000407047825 */ /* 0x001fca00078e0004 */
[----:B------:R0:W2:Y:S01]  /*1ff0*/  LDG.E R6, desc[UR8][R4.64] ;  /* 0x0000000804067981 */ /* 0x0000a2000c1e1900 */
[----:B------:R-:W3:Y:S02]  /*2000*/  S2R R2, SR_TID.X ;  /* 0x0000000000027919 */ /* 0x000ee40000002100 */
[C---:B---3--:R-:W-:Y:S02]  /*2010*/  LOP3.LUT R3, R2.reuse, 0x1f, RZ, 0xc0, !PT ;  /* 0x0000001f02037812 */ /* 0x048fe400078ec0ff */
[----:B------:R-:W-:-:S05]  /*2020*/  LOP3.LUT R8, R2, 0x3e0, RZ, 0xc0, !PT ;  /* 0x000003e002087812 */ /* 0x000fca00078ec0ff */
[----:B------:R-:W-:-:S04]  /*2030*/  IMAD R3, R8, 0x16, R3 ;  /* 0x0000001608037824 */ /* 0x000fc800078e0203 */
[C---:B------:R-:W-:Y:S01]  /*2040*/  VIADD R7, R3.reuse, 0x20 ;  /* 0x0000002003077836 */ /* 0x040fe20000000000 */
[C---:B------:R-:W-:Y:S01]  /*2050*/  ISETP.GE.U32.AND P6, PT, R3.reuse, R0, PT ;  /* 0x000000000300720c */ /* 0x040fe20003fc6070 */
[C---:B------:R-:W-:Y:S01]  /*2060*/  VIADD R9, R3.reuse, 0x40 ;  /* 0x0000004003097836 */ /* 0x040fe20000000000 */
[C---:B0-----:R-:W-:Y:S01]  /*2070*/  LEA R4, P1, R3.reuse, R4, 0x2 ;  /* 0x0000000403047211 */ /* 0x041fe200078210ff */
[----:B------:R-:W-:Y:S01]  /*2080*/  VIADD R11, R3, 0x60 ;  /* 0x00000060030b7836 */ /* 0x000fe20000000000 */
[-C--:B------:R-:W-:Y:S01]  /*2090*/  ISETP.GE.U32.AND P5, PT, R7, R0.reuse, PT ;  /* 0x000000000700720c */ /* 0x080fe20003fa6070 */
[----:B------:R-:W-:Y:S01]  /*20a0*/  VIADD R7, R3, 0x80 ;  /* 0x0000008003077836 */ /* 0x000fe20000000000 */
[-C--:B------:R-:W-:Y:S01]  /*20b0*/  ISETP.GE.U32.AND P0, PT, R9, R0.reuse, PT ;  /* 0x000000000900720c */ /* 0x080fe20003f06070 */
[----:B------:R-:W-:Y:S01]  /*20c0*/  IMAD.X R5, RZ, RZ, R5, P1 ;  /* 0x000000ffff057224 */ /* 0x000fe200008e0605 */
[-C--:B------:R-:W-:Y:S01]  /*20d0*/  ISETP.GE.U32.AND P4, PT, R11, R0.reuse, PT ;  /* 0x000000000b00720c */ /* 0x080fe20003f86070 */
[----:B------:R-:W-:Y:S01]  /*20e0*/  VIADD R9, R3, 0xa0 ;  /* 0x000000a003097836 */ /* 0x000fe20000000000 */
[----:B------:R-:W-:Y:S01]  /*20f0*/  ISETP.GE.U32.AND P3, PT, R7, R0, PT ;  /* 0x000000000700720c */ /* 0x000fe20003f66070 */
[----:B------:R-:W-:-:S03]  /*2100*/  VIADD R7, R3, 0xc0 ;  /* 0x000000c003077836 */ /* 0x000fc60000000000 */
[-C--:B------:R-:W-:Y:S01]  /*2110*/  ISETP.GE.U32.AND P2, PT, R9, R0.reuse, PT ;  /* 0x000000000900720c */ /* 0x080fe20003f46070 */
[----:B------:R-:W-:Y:S01]  /*2120*/  VIADD R9, R3, 0x100 ;  /* 0x0000010003097836 */ /* 0x000fe20000000000 */
[-C--:B------:R-:W-:Y:S01]  /*2130*/  ISETP.GE.U32.AND P1, PT, R7, R0.reuse, PT ;  /* 0x000000000700720c */ /* 0x080fe20003f26070 */
[C---:B------:R-:W-:Y:S02]  /*2140*/  VIADD R7, R3.reuse, 0xe0 ;  /* 0x000000e003077836 */ /* 0x040fe40000000000 */
[----:B------:R-:W-:Y:S02]  /*2150*/  VIADD R39, R3, 0x2a0 ;  /* 0x000002a003277836 */ /* 0x000fe40000000000 */
[----:B--2---:R-:W-:Y:S02]  /*2160*/  IMAD.MOV.U32 R16, RZ, RZ, R6 ;  /* 0x000000ffff107224 */ /* 0x004fe400078e0006 */
[----:B------:R-:W2:Y:S01]  /*2170*/  @!P6 LDG.E R6, desc[UR8][R4.64] ;  /* 0x000000080406e981 */ /* 0x000ea2000c1e1900 */
[----:B------:R-:W-:Y:S01]  /*2180*/  ISETP.GE.U32.AND P6, PT, R7, R0, PT ;  /* 0x000000000700720c */ /* 0x000fe20003fc6070 */
[----:B------:R-:W-:-:S02]  /*2190*/  IMAD.MOV.U32 R10, RZ, RZ, R16 ;  /* 0x000000ffff0a7224 */ /* 0x000fc400078e0010 */
[----:B------:R-:W-:Y:S02]  /*21a0*/  VIADD R7, R3, 0x120 ;  /* 0x0000012003077836 */ /* 0x000fe40000000000 */
[--C-:B------:R-:W-:Y:S02]  /*21b0*/  IMAD.MOV.U32 R12, RZ, RZ, R16.reuse ;  /* 0x000000ffff0c7224 */ /* 0x100fe400078e0010 */
[----:B------:R-:W3:Y:S01]  /*21c0*/  @!P0 LDG.E R10, desc[UR8][R4.64+0x100] ;  /* 0x00010008040a8981 */ /* 0x000ee2000c1e1900 */
[-C--:B------:R-:W-:Y:S01]  /*21d0*/  ISETP.GE.U32.AND P0, PT, R7, R0.reuse, PT ;  /* 0x000000000700720c */ /* 0x080fe20003f06070 */
[----:B------:R-:W-:Y:S02]  /*21e0*/  VIADD R7, R3, 0x140 ;  /* 0x0000014003077836 */ /* 0x000fe40000000000 */
[--C-:B------:R-:W-:Y:S01]  /*21f0*/  IMAD.MOV.U32 R8, RZ, RZ, R16.reuse ;  /* 0x000000ffff087224 */ /* 0x100fe200078e0010 */
[----:B------:R-:W4:Y:S01]  /*2200*/  @!P4 LDG.E R12, desc[UR8][R4.64+0x180] ;  /* 0x00018008040cc981 */ /* 0x000f22000c1e1900 */
[----:B------:R-:W-:Y:S01]  /*2210*/  IMAD.MOV.U32 R18, RZ, RZ, R16 ;  /* 0x000000ffff127224 */ /* 0x000fe200078e0010 */
[----:B------:R-:W-:Y:S01]  /*2220*/  ISETP.GE.U32.AND P4, PT, R7, R0, PT ;  /* 0x000000000700720c */ /* 0x000fe20003f86070 */
[----:B------:R-:W-:-:S02]  /*2230*/  VIADD R7, R3, 0x180 ;  /* 0x0000018003077836 */ /* 0x000fc40000000000 */
[----:B------:R-:W4:Y:S01]  /*2240*/  @!P5 LDG.E R8, desc[UR8][R4.64+0x80] ;  /* 0x000080080408d981 */ /* 0x000f22000c1e1900 */
[-C--:B------:R-:W-:Y:S01]  /*2250*/  ISETP.GE.U32.AND P5, PT, R9, R0.reuse, PT ;  /* 0x000000000900720c */ /* 0x080fe20003fa6070 */
[--C-:B------:R-:W-:Y:S02]  /*2260*/  IMAD.MOV.U32 R20, RZ, RZ, R16.reuse ;  /* 0x000000ffff147224 */ /* 0x100fe400078e0010 */
[----:B------:R-:W4:Y:S01]  /*2270*/  @!P2 LDG.E R18, desc[UR8][R4.64+0x280] ;  /* 0x000280080412a981 */ /* 0x000f22000c1e1900 */
[-C--:B------:R-:W-:Y:S01]  /*2280*/  ISETP.GE.U32.AND P2, PT, R7, R0.reuse, PT ;  /* 0x000000000700720c */ /* 0x080fe20003f46070 */
[C---:B------:R-:W-:Y:S02]  /*2290*/  VIADD R7, R3.reuse, 0x1a0 ;  /* 0x000001a003077836 */ /* 0x040fe40000000000 */
[--C-:B------:R-:W-:Y:S01]  /*22a0*/  IMAD.MOV.U32 R14, RZ, RZ, R16.reuse ;  /* 0x000000ffff0e7224 */ /* 0x100fe200078e0010 */
[----:B------:R-:W4:Y:S01]  /*22b0*/  @!P1 LDG.E R20, desc[UR8][R4.64+0x300] ;  /* 0x0003000804149981 */ /* 0x000f22000c1e1900 */
[----:B------:R-:W-:Y:S01]  /*22c0*/  VIADD R9, R3, 0x160 ;  /* 0x0000016003097836 */ /* 0x000fe20000000000 */
[----:B------:R-:W-:Y:S01]  /*22d0*/  ISETP.GE.U32.AND P1, PT, R7, R0, PT ;  /* 0x000000000700720c */ /* 0x000fe20003f26070 */
[----:B------:R-:W-:-:S02]  /*22e0*/  IMAD.MOV.U32 R24, RZ, RZ, R16 ;  /* 0x000000ffff187224 */ /* 0x000fc400078e0010 */
[----:B------:R-:W-:Y:S01]  /*22f0*/  VIADD R7, R3, 0x1e0 ;  /* 0x000001e003077836 */ /* 0x000fe20000000000 */
[----:B------:R-:W4:Y:S01]  /*2300*/  @!P3 LDG.E R14, desc[UR8][R4.64+0x200] ;  /* 0x00020008040eb981 */ /* 0x000f22000c1e1900 */
[--C-:B------:R-:W-:Y:S01]  /*2310*/  IMAD.MOV.U32 R22, RZ, RZ, R16.reuse ;  /* 0x000000ffff167224 */ /* 0x100fe200078e0010 */
[-C--:B------:R-:W-:Y:S01]  /*2320*/  ISETP.GE.U32.AND P3, PT, R9, R0.reuse, PT ;  /* 0x000000000900720c */ /* 0x080fe20003f66070 */
[----:B------:R-:W-:Y:S01]  /*2330*/  VIADD R9, R3, 0x1c0 ;  /* 0x000001c003097836 */ /* 0x000fe20000000000 */
[----:B------:R-:W4:Y:S01]  /*2340*/  @!P5 LDG.E R24, desc[UR8][R4.64+0x400] ;  /* 0x000400080418d981 */ /* 0x000f22000c1e1900 */
[--C-:B------:R-:W-:Y:S01]  /*2350*/  IMAD.MOV.U32 R26, RZ, RZ, R16.reuse ;  /* 0x000000ffff1a7224 */ /* 0x100fe200078e0010 */
[-C--:B------:R-:W-:Y:S01]  /*2360*/  ISETP.GE.U32.AND P5, PT, R7, R0.reuse, PT ;  /* 0x000000000700720c */ /* 0x080fe20003fa6070 */
[----:B------:R-:W-:Y:S01]  /*2370*/  VIADD R7, R3, 0x200 ;  /* 0x0000020003077836 */ /* 0x000fe20000000000 */
[----:B------:R-:W4:Y:S01]  /*2380*/  @!P6 LDG.E R22, desc[UR8][R4.64+0x380] ;  /* 0x000380080416e981 */ /* 0x000f22000c1e1900 */
[----:B------:R-:W-:Y:S01]  /*2390*/  ISETP.GE.U32.AND P6, PT, R9, R0, PT ;  /* 0x000000000900720c */ /* 0x000fe20003fc6070 */
[----:B------:R-:W-:-:S02]  /*23a0*/  IMAD.MOV.U32 R28, RZ, RZ, R16 ;  /* 0x000000ffff1c7224 */ /* 0x000fc400078e0010 */
[--C-:B------:R-:W-:Y:S01]  /*23b0*/  IMAD.MOV.U32 R30, RZ, RZ, R16.reuse ;  /* 0x000000ffff1e7224 */ /* 0x100fe200078e0010 */
[----:B------:R-:W4:Y:S01]  /*23c0*/  @!P0 LDG.E R26, desc[UR8][R4.64+0x480] ;  /* 0x00048008041a8981 */ /* 0x000f22000c1e1900 */
[-C--:B------:R-:W-:Y:S01]  /*23d0*/  ISETP.GE.U32.AND P0, PT, R7, R0.reuse, PT ;  /* 0x000000000700720c */ /* 0x080fe20003f06070 */
[C---:B------:R-:W-:Y:S02]  /*23e0*/  VIADD R9, R3.reuse, 0x220 ;  /* 0x0000022003097836 */ /* 0x040fe40000000000 */
[----:B------:R-:W-:Y:S01]  /*23f0*/  VIADD R7, R3, 0x240 ;  /* 0x0000024003077836 */ /* 0x000fe20000000000 */
[----:B------:R-:W4:Y:S01]  /*2400*/  @!P4 LDG.E R28, desc[UR8][R4.64+0x500] ;  /* 0x00050008041cc981 */ /* 0x000f22000c1e1900 */
[--C-:B------:R-:W-:Y:S01]  /*2410*/  IMAD.MOV.U32 R32, RZ, RZ, R16.reuse ;  /* 0x000000ffff207224 */ /* 0x100fe200078e0010 */
[-C--:B------:R-:W-:Y:S01]  /*2420*/  ISETP.GE.U32.AND P4, PT, R9, R0.reuse, PT ;  /* 0x000000000900720c */ /* 0x080fe20003f86070 */
[--C-:B------:R-:W-:Y:S01]  /*2430*/  IMAD.MOV.U32 R34, RZ, RZ, R16.reuse ;  /* 0x000000ffff227224 */ /* 0x100fe200078e0010 */
[----:B------:R-:W4:Y:S01]  /*2440*/  @!P3 LDG.E R30, desc[UR8][R4.64+0x580] ;  /* 0x00058008041eb981 */ /* 0x000f22000c1e1900 */
[----:B------:R-:W-:Y:S01]  /*2450*/  IMAD.MOV.U32 R36, RZ, RZ, R16 ;  /* 0x000000ffff247224 */ /* 0x000fe200078e0010 */
[----:B------:R-:W-:Y:S01]  /*2460*/  ISETP.GE.U32.AND P3, PT, R7, R0, PT ;  /* 0x000000000700720c */ /* 0x000fe20003f66070 */
[C---:B------:R-:W-:Y:S01]  /*2470*/  VIADD R7, R3.reuse, 0x260 ;  /* 0x0000026003077836 */ /* 0x040fe20000000000 */
[----:B------:R-:W4:Y:S01]  /*2480*/  @!P2 LDG.E R32, desc[UR8][R4.64+0x600] ;  /* 0x000600080420a981 */ /* 0x000f22000c1e1900 */
[----:B------:R-:W-:-:S03]  /*2490*/  VIADD R9, R3, 0x280 ;  /* 0x0000028003097836 */ /* 0x000fc60000000000 */
[----:B------:R-:W4:Y:S01]  /*24a0*/  @!P1 LDG.E R34, desc[UR8][R4.64+0x680] ;  /* 0x0006800804229981 */ /* 0x000f22000c1e1900 */
[-C--:B------:R-:W-:Y:S02]  /*24b0*/  ISETP.GE.U32.AND P2, PT, R7, R0.reuse, PT ;  /* 0x000000000700720c */ /* 0x080fe40003f46070 */
[-C--:B------:R-:W-:Y:S01]  /*24c0*/  ISETP.GE.U32.AND P1, PT, R9, R0.reuse, PT ;  /* 0x000000000900720c */ /* 0x080fe20003f26070 */
[----:B------:R-:W4:Y:S01]  /*24d0*/  @!P6 LDG.E R36, desc[UR8][R4.64+0x700] ;  /* 0x000700080424e981 */ /* 0x000f22000c1e1900 */
[----:B------:R-:W-:Y:S01]  /*24e0*/  ISETP.GE.U32.AND P6, PT, R39, R0, PT ;  /* 0x000000002700720c */ /* 0x000fe20003fc6070 */
[--C-:B------:R-:W-:Y:S02]  /*24f0*/  IMAD.MOV.U32 R46, RZ, RZ, R16.reuse ;  /* 0x000000ffff2e7224 */ /* 0x100fe400078e0010 */
[--C-:B------:R-:W-:Y:S02]  /*2500*/  IMAD.MOV.U32 R48, RZ, RZ, R16.reuse ;  /* 0x000000ffff307224 */ /* 0x100fe400078e0010 */
[----:B------:R-:W-:-:S02]  /*2510*/  IMAD.MOV.U32 R50, RZ, RZ, R16 ;  /* 0x000000ffff327224 */ /* 0x000fc400078e0010 */
        /* <DEDUP_REMOVED lines=13> */
[----:B------:R-:W-:Y:S01]  /*25f0*/  UMOV UR4, 0x400 ;  /* 0x0000040000047882 */ /* 0x000fe20000000000 */
[----:B------:R-:W-:Y:S01]  /*2600*/  ISETP.NE.AND P0, PT, R42, RZ, PT ;  /* 0x000000ff2a00720c */ /* 0x000fe20003f05270 */
[----:B-1----:R-:W-:-:S02]  /*2610*/  ULEA UR4, UR5, UR4, 0x18 ;  /* 0x0000000405047291 */ /* 0x002fc4000f8ec0ff */
[----:B0-----:R-:W-:-:S05]  /*2620*/  IMAD R41, R43, 0x2c0, R38 ;  /* 0x000002c02b297824 */ /* 0x001fca00078e0226 */
        /* <DEDUP_REMOVED lines=39> */
[----:B------:R-:W-:Y:S02]  /*28a0*/  ISETP.NE.AND P1, PT, R38, 0x1f, PT ;  /* 0x0000001f2600780c */ /* 0x000fe40003f25270 */
[----:B---3--:R-:W-:Y:S02]  /*28b0*/  IADD3 R16, PT, PT, R8, R7, R16 ;  /* 0x0000000708107210 */ /* 0x008fe40007ffe010 */
[----:B------:R-:W-:Y:S02]  /*28c0*/  ISETP.NE.AND P2, PT, R43, 0xb, PT ;  /* 0x0000000b2b00780c */ /* 0x000fe40003f45270 */
        /* <DEDUP_REMOVED lines=52> */
[----:B------:R-:W-:Y:S02]  /*2c10*/  ISETP.NE.AND P1, PT, R38, RZ, PT ;  /* 0x000000ff2600720c */ /* 0x000fe40003f25270 */
[----:B------:R-:W-:Y:S01]  /*2c20*/  SEL R16, R25, R16, !P0 ;  /* 0x0000001019107207 */ /* 0x000fe20004000000 */
[----:B------:R-:W-:Y:S01]  /*2c30*/  @!P2 IMAD.IADD R16, R26, 0x1, R25 ;  /* 0x000000011a10a824 */ /* 0x000fe200078e0219 */
[----:B------:R-:W-:-:S02]  /*2c40*/  ISETP.GE.U32.AND P0, PT, R2, 0x20, PT ;  /* 0x000000200200780c */ /* 0x000fc40003f06070 */
[----:B------:R-:W-:Y:S02]  /*2c50*/  SEL R37, R37, RZ, P1 ;  /* 0x000000ff25257207 */ /* 0x000fe40000800000 */
[----:B------:R-:W-:-:S04]  /*2c60*/  SEL R17, R16, RZ, P0 ;  /* 0x000000ff10117207 */ /* 0x000fc80000000000 */
[----:B-----5:R-:W-:Y:S01]  /*2c70*/  IADD3 R44, PT, PT, R17, R37, R44 ;  /* 0x00000025112c7210 */ /* 0x020fe20007ffe02c */
[----:B------:R-:W-:Y:S06]  /*2c80*/  BRA `(.L_x_111) ;  /* 0x0000000c00e87947 */ /* 0x000fec0003800000 */
.L_x_110:
[----:B0-2---:R-:W-:Y:S02]  /*2c90*/  IADD3 R16, PT, PT, R6, R5, R4 ;  /* 0x0000000506107210 */ /* 0x005fe40007ffe004 */
[----:B------:R-:W-:Y:S02]  /*2ca0*/  ISETP.NE.AND P1, PT, R38, 0x1f, PT ;  /* 0x0000001f2600780c */ /* 0x000fe40003f25270 */
        /* <DEDUP_REMOVED lines=52> */
[----:B------:R-:W-:Y:S01]  /*2ff0*/  SEL R16, R23, R16, !P0 ;  /* 0x0000001017107207 */ /* 0x000fe20004000000 */
[----:B------:R-:W-:Y:S01]  /*3000*/  IMAD.IADD R23, R44, 0x1, -R37 ;  /* 0x000000012c177824 */ /* 0x000fe200078e0a25 */
[C---:B------:R-:W-:Y:S02]  /*3010*/  ISETP.NE.AND P0, PT, R43.reuse, 0xa, PT ;  /* 0x0000000a2b00780c */ /* 0x040fe40003f05270 */
[----:B------:R-:W-:Y:S02]  /*3020*/  SEL R16, R24, R16, !P1 ;  /* 0x0000001018107207 */ /* 0x000fe40004800000 */
[----:B------:R-:W-:Y:S02]  /*3030*/  ISETP.NE.AND P1, PT, R43, 0xb, PT ;  /* 0x0000000b2b00780c */ /* 0x000fe40003f25270 */
[----:B------:R-:W-:Y:S02]  /*3040*/  SEL R16, R25, R16, !P0 ;  /* 0x0000001019107207 */ /* 0x000fe40004000000 */
[----:B------:R-:W-:-:S02]  /*3050*/  ISETP.GT.U32.AND P0, PT, R2, 0x1f, PT ;  /* 0x0000001f0200780c */ /* 0x000fc40003f04070 */
[----:B------:R-:W-:Y:S02]  /*3060*/  SEL R17, R23, RZ, P2 ;  /* 0x000000ff17117207 */ /* 0x000fe40001000000 */
        /* <DEDUP_REMOVED lines=20> */
.L_x_157:
[----:B------:R-:W-:Y:S05]  /*31b0*/  @!P0 BRA `(.L_x_114) ;  /* 0x0000000000748947 */ /* 0x000fea0003800000 */
[----:B------:R-:W-:-:S07]  /*31c0*/  IMAD.MOV.U32 R20, RZ, RZ, 0x3b8 ;  /* 0x000003b8ff147424 */ /* 0x000fce00078e00ff */
.L_x_116:
        /* <DEDUP_REMOVED lines=27> */
.L_x_160:
[----:B------:R-:W-:Y:S05]  /*3380*/  @P0 BRA `(.L_x_116) ;  /* 0xfffffffc00900947 */ /* 0x000fea000383ffff */
.L_x_114:
[----:B------:R-:W-:Y:S01]  /*3390*/  UMOV UR5, 0xffffffff ;  /* 0xffffffff00057882 */ /* 0x000fe20000000000 */
[----:B------:R-:W-:Y:S02]  /*33a0*/  ISETP.NE.AND P0, PT, R18, 0x65, PT ;  /* 0x000000651200780c */ /* 0x000fe40003f05270 */
[----:B------:R-:W-:Y:S11]  /*33b0*/  BRA.DIV UR5, `(.L_x_117) ;  /* 0x0000001e05047947 */ /* 0x000ff6000b800000 */
[----:B------:R-:W0:Y:S01]  /*33c0*/  S2R R26, SR_GEMASK ;  /* 0x00000000001a7919 */ /* 0x000e220000003c00 */
[----:B------:R-:W-:Y:S01]  /*33d0*/  VOTE.ANY R21, PT, !P0 ;  /* 0x0000000000157806 */ /* 0x000fe200040e0100 */
[----:B------:R-:W-:-:S03]  /*33e0*/  VIADD R17, R38, 0x2 ;  /* 0x0000000226117836 */ /* 0x000fc60000000000 */
[----:B0-----:R-:W-:-:S05]  /*33f0*/  LOP3.LUT R21, R21, 0x80000000, R26, 0xec, !PT ;  /* 0x8000000015157812 */ /* 0x001fca00078eec1a */
[----:B------:R-:W-:-:S05]  /*3400*/  VIADD R16, R21, 0xffffffff ;  /* 0xffffffff15107836 */ /* 0x000fca0000000000 */
[----:B------:R-:W-:Y:S01]  /*3410*/  LOP3.LUT R16, R21, R16, RZ, 0xc, !PT ;  /* 0x0000001015107212 */ /* 0x000fe200078e0cff */
[----:B------:R-:W-:-:S03]  /*3420*/  VIADD R21, R38, 0x10 ;  /* 0x0000001026157836 */ /* 0x000fc60000000000 */
[----:B------:R-:W0:Y:S02]  /*3430*/  POPC R20, R16 ;  /* 0x0000001000147309 */ /* 0x000e240000000000 */
[----:B0-----:R-:W0:Y:S01]  /*3440*/  SHFL.DOWN PT, R22, R19, 0x1, R20 ;  /* 0x0820000013167989 */ /* 0x001e2200000e0014 */
[-C--:B------:R-:W-:Y:S02]  /*3450*/  ISETP.GE.AND P0, PT, R38, R20.reuse, PT ;  /* 0x000000142600720c */ /* 0x080fe40003f06270 */
[-C--:B------:R-:W-:Y:S02]  /*3460*/  ISETP.GT.AND P2, PT, R21, R20.reuse, PT ;  /* 0x000000141500720c */ /* 0x080fe40003f44270 */
[----:B0-----:R-:W-:Y:S02]  /*3470*/  SEL R22, R22, RZ, !P0 ;  /* 0x000000ff16167207 */ /* 0x001fe40004000000 */
[----:B------:R-:W-:Y:S01]  /*3480*/  ISETP.GT.AND P0, PT, R17, R20, PT ;  /* 0x000000141100720c */ /* 0x000fe20003f04270 */
[----:B------:R-:W-:-:S02]  /*3490*/  VIADD R17, R38, 0x4 ;  /* 0x0000000426117836 */ /* 0x000fc40000000000 */
        /* <DEDUP_REMOVED lines=8> */
[----:B------:R-:W-:Y:S02]  /*3520*/  ISETP.GT.AND P0, PT, R17, R20, PT ;  /* 0x000000141100720c */ /* 0x000fe40003f04270 */
[----:B------:R-:W0:Y:S01]  /*3530*/  LDC.64 R16, c[0x0][0x390] ;  /* 0x0000e400ff107b82 */ /* 0x000e220000000a00 */
[----:B------:R-:W-:-:S05]  /*3540*/  IMAD.IADD R19, R45, 0x1, R22 ;  /* 0x000000012d137824 */ /* 0x000fca00078e0216 */
[----:B------:R-:W1:Y:S01]  /*3550*/  SHFL.DOWN PT, R22, R19, 0x8, R20 ;  /* 0x0900000013167989 */ /* 0x000e6200000e0014 */
[----:B0-----:R-:W-:-:S05]  /*3560*/  IADD3 R44, P3, PT, R16, 0x100, RZ ;  /* 0x00000100102c7810 */ /* 0x001fca0007f7e0ff */
[----:B------:R-:W-:Y:S01]  /*3570*/  IMAD.X R45, RZ, RZ, R17, P3 ;  /* 0x000000ffff2d7224 */ /* 0x000fe200018e0611 */
[----:B-1----:R-:W-:Y:S02]  /*3580*/  SEL R22, R22, RZ, !P0 ;  /* 0x000000ff16167207 */ /* 0x002fe40004000000 */
[----:B------:R-:W-:-:S03]  /*3590*/  ISETP.NE.AND P0, PT, R18, 0x65, PT ;  /* 0x000000651200780c */ /* 0x000fc60003f05270 */
[----:B------:R-:W-:-:S05]  /*35a0*/  IMAD.IADD R43, R19, 0x1, R22 ;  /* 0x00000001132b7824 */ /* 0x000fca00078e0216 */
[----:B------:R-:W0:Y:S05]  /*35b0*/  SHFL.DOWN PT, R22, R43, 0x10, R20 ;  /* 0x0a0000002b167989 */ /* 0x000e2a00000e0014 */
[----:B------:R-:W-:Y:S02]  /*35c0*/  VOTE.ALL P0, P0 ;  /* 0x0000000000ff7806 */ /* 0x000fe40000000000 */
[----:B0-----:R-:W-:-:S05]  /*35d0*/  SEL R22, R22, RZ, !P2 ;  /* 0x000000ff16167207 */ /* 0x001fca0005000000 */
[----:B------:R-:W-:-:S07]  /*35e0*/  IMAD.IADD R46, R43, 0x1, R22 ;  /* 0x000000012b2e7824 */ /* 0x000fce00078e0216 */
.L_x_169:
[----:B------:R-:W-:Y:S05]  /*35f0*/  @!P0 BRA `(.L_x_118) ;  /* 0x00000004002c8947 */ /* 0x000fea0003800000 */
[----:B------:R-:W-:-:S07]  /*3600*/  IMAD.MOV.U32 R43, RZ, RZ, 0x3b8 ;  /* 0x000003b8ff2b7424 */ /* 0x000fce00078e00ff */
.L_x_124:
        /* <DEDUP_REMOVED lines=8> */
.L_x_172:
[----:B------:R-:W-:Y:S05]  /*3690*/  @!P0 BRA `(.L_x_120) ;  /* 0x0000000000748947 */ /* 0x000fea0003800000 */
[----:B------:R-:W-:-:S07]  /*36a0*/  IMAD.MOV.U32 R20, RZ, RZ, R43 ;  /* 0x000000ffff147224 */ /* 0x000fce00078e002b */
.L_x_122:
        /* <DEDUP_REMOVED lines=27> */
.L_x_175:
[----:B------:R-:W-:Y:S05]  /*3860*/  @P0 BRA `(.L_x_122) ;  /* 0xfffffffc00900947 */ /* 0x000fea000383ffff */
.L_x_120:
[----:B------:R-:W-:Y:S01]  /*3870*/  UMOV UR5, 0xffffffff ;  /* 0xffffffff00057882 */ /* 0x000fe20000000000 */
[----:B------:R-:W-:Y:S02]  /*3880*/  ISETP.NE.AND P0, PT, R18, 0x65, PT ;  /* 0x000000651200780c */ /* 0x000fe40003f05270 */
[----:B------:R-:W-:Y:S11]  /*3890*/  BRA.DIV UR5, `(.L_x_123) ;  /* 0x0000001e05107947 */ /* 0x000ff6000b800000 */
[----:B------:R-:W-:Y:S01]  /*38a0*/  VOTE.ANY R21, PT, !P0 ;  /* 0x0000000000157806 */ /* 0x000fe200040e0100 */
[----:B------:R-:W-:Y:S02]  /*38b0*/  VIADD R17, R38, 0x2 ;  /* 0x0000000226117836 */ /* 0x000fe40000000000 */
[----:B------:R-:W-:Y:S01]  /*38c0*/  VIADD R37, R37, 0xffffffe0 ;  /* 0xffffffe025257836 */ /* 0x000fe20000000000 */
[----:B------:R-:W-:-:S05]  /*38d0*/  LOP3.LUT R21, R21, 0x80000000, R26, 0xec, !PT ;  /* 0x8000000015157812 */ /* 0x000fca00078eec1a */
[----:B------:R-:W-:-:S05]  /*38e0*/  VIADD R16, R21, 0xffffffff ;  /* 0xffffffff15107836 */ /* 0x000fca0000000000 */
[----:B------:R-:W-:-:S04]  /*38f0*/  LOP3.LUT R16, R21, R16, RZ, 0xc, !PT ;  /* 0x0000001015107212 */ /* 0x000fc800078e0cff */
        /* <DEDUP_REMOVED lines=16> */
[----:B------:R-:W-:-:S03]  /*3a00*/  IMAD.IADD R19, R49, 0x1, R22 ;  /* 0x0000000131137824 */ /* 0x000fc600078e0216 */
[----:B------:R-:W-:Y:S02]  /*3a10*/  ISETP.GT.AND P2, PT, R17, R20, PT ;  /* 0x000000141100720c */ /* 0x000fe40003f44270 */
        /* <DEDUP_REMOVED lines=8> */
.L_x_184:
[----:B------:R-:W-:Y:S05]  /*3aa0*/  @P0 BRA `(.L_x_124) ;  /* 0xfffffff800d80947 */ /* 0x000fea000383ffff */
.L_x_118:
        /* <DEDUP_REMOVED lines=15> */
.L_x_112:
        /* <DEDUP_REMOVED lines=9> */
.L_x_111:
[----:B------:R-:W-:Y:S01]  /*3c30*/  IMAD.IADD R45, R4, 0x1, R44 ;  /* 0x00000001042d7824 */ /* 0x000fe200078e022c */
[----:B------:R-:W-:Y:S01]  /*3c40*/  BAR.SYNC.DEFER_BLOCKING 0x0 ;  /* 0x0000000000007b1d */ /* 0x000fe20000010000 */
[----:B------:R-:W-:Y:S02]  /*3c50*/  ISETP.NE.AND P0, PT, R2, RZ, PT ;  /* 0x000000ff0200720c */ /* 0x000fe40003f05270 */
[----:B------:R-:W-:-:S05]  /*3c60*/  IMAD.IADD R4, R5, 0x1, R45 ;  /* 0x0000000105047824 */ /* 0x000fca00078e022d */
[----:B------:R-:W0:Y:S01]  /*3c70*/  S2UR UR5, SR_CTAID.X ;  /* 0x00000000000579c3 */ /* 0x000e220000002500 */
[----:B------:R-:W-:Y:S01]  /*3c80*/  IMAD.IADD R5, R6, 0x1, R4 ;  /* 0x0000000106057824 */ /* 0x000fe200078e0204 */
[----:B------:R-:W1:Y:S03]  /*3c90*/  LDCU.64 UR6, c[0x0][0x388] ;  /* 0x00007100ff0677ac */ /* 0x000e660008000a00 */
[----:B------:R-:W-:-:S04]  /*3ca0*/  IMAD.IADD R6, R7, 0x1, R5 ;  /* 0x0000000107067824 */ /* 0x000fc800078e0205 */
[----:B------:R-:W-:-:S04]  /*3cb0*/  IMAD.IADD R7, R8, 0x1, R6 ;  /* 0x0000000108077824 */ /* 0x000fc800078e0206 */
[----:B------:R-:W-:-:S04]  /*3cc0*/  IMAD.IADD R8, R9, 0x1, R7 ;  /* 0x0000000109087824 */ /* 0x000fc800078e0207 */
[----:B------:R-:W-:Y:S01]  /*3cd0*/  IMAD.IADD R9, R10, 0x1, R8 ;  /* 0x000000010a097824 */ /* 0x000fe200078e0208 */
[----:B------:R-:W-:Y:S03]  /*3ce0*/  STS.64 [R40], R44 ;  /* 0x0000002c28007388 */ /* 0x000fe60000000a00 */
[----:B------:R-:W-:Y:S01]  /*3cf0*/  IMAD.IADD R10, R11, 0x1, R9 ;  /* 0x000000010b0a7824 */ /* 0x000fe200078e0209 */
[----:B------:R2:W-:Y:S03]  /*3d00*/  STS.64 [R40+0x8], R4 ;  /* 0x0000080428007388 */ /* 0x0005e60000000a00 */
[----:B------:R-:W-:Y:S01]  /*3d10*/  IMAD.IADD R11, R12, 0x1, R10 ;  /* 0x000000010c0b7824 */ /* 0x000fe200078e020a */
[----:B------:R3:W-:Y:S03]  /*3d20*/  STS.64 [R40+0x10], R6 ;  /* 0x0000100628007388 */ /* 0x0007e60000000a00 */
[----:B------:R-:W-:Y:S01]  /*3d30*/  IMAD.IADD R12, R13, 0x1, R11 ;  /* 0x000000010d0c7824 */ /* 0x000fe200078e020b */
[----:B------:R-:W-:Y:S03]  /*3d40*/  STS.64 [R40+0x18], R8 ;  /* 0x0000180828007388 */ /* 0x000fe60000000a00 */
[----:B------:R-:W-:Y:S01]  /*3d50*/  IMAD.IADD R13, R14, 0x1, R12 ;  /* 0x000000010e0d7824 */ /* 0x000fe200078e020c */
[----:B------:R-:W-:Y:S01]  /*3d60*/  STS.64 [R40+0x20], R10 ;  /* 0x0000200a28007388 */ /* 0x000fe20000000a00 */
[----:B--2---:R-:W0:Y:S02]  /*3d70*/  LDC R4, c[0x0][0x398] ;  /* 0x0000e600ff047b82 */ /* 0x004e240000000800 */
[----:B------:R-:W-:Y:S01]  /*3d80*/  IMAD.IADD R14, R15, 0x1, R13 ;  /* 0x000000010f0e7824 */ /* 0x000fe200078e020d */
[----:B------:R2:W-:Y:S03]  /*3d90*/  STS.64 [R40+0x28], R12 ;  /* 0x0000280c28007388 */ /* 0x0005e60000000a00 */
[----:B------:R-:W-:Y:S01]  /*3da0*/  IMAD.IADD R15, R28, 0x1, R14 ;  /* 0x000000011c0f7824 */ /* 0x000fe200078e020e */
[----:B------:R-:W4:Y:S03]  /*3db0*/  S2R R5, SR_TID.X ;  /* 0x0000000000057919 */ /* 0x000f260000002100 */
[----:B------:R-:W-:Y:S01]  /*3dc0*/  IMAD.IADD R16, R29, 0x1, R15 ;  /* 0x000000011d107824 */ /* 0x000fe200078e020f */
[----:B------:R-:W-:Y:S03]  /*3dd0*/  STS.64 [R40+0x30], R14 ;  /* 0x0000300e28007388 */ /* 0x000fe60000000a00 */
[----:B------:R-:W-:Y:S01]  /*3de0*/  IMAD.IADD R17, R30, 0x1, R16 ;  /* 0x000000011e117824 */ /* 0x000fe200078e0210 */
[----:B---3--:R-:W3:Y:S03]  /*3df0*/  S2R R6, SR_TID.X ;  /* 0x0000000000067919 */ /* 0x008ee60000002100 */
[----:B------:R-:W-:Y:S01]  /*3e00*/  IMAD.IADD R18, R31, 0x1, R17 ;  /* 0x000000011f127824 */ /* 0x000fe200078e0211 */
[----:B------:R-:W-:Y:S03]  /*3e10*/  STS.64 [R40+0x38], R16 ;  /* 0x0000381028007388 */ /* 0x000fe60000000a00 */
[----:B------:R-:W-:-:S02]  /*3e20*/  IMAD.IADD R19, R32, 0x1, R18 ;  /* 0x0000000120137824 */ /* 0x000fc400078e0212 */
[----:B0-----:R-:W-:Y:S02]  /*3e30*/  VIADD R4, R4, UR5 ;  /* 0x0000000504047c36 */ /* 0x001fe40008000000 */
[----:B------:R-:W-:Y:S01]  /*3e40*/  IMAD.IADD R20, R33, 0x1, R19 ;  /* 0x0000000121147824 */ /* 0x000fe200078e0213 */
[----:B------:R-:W-:Y:S01]  /*3e50*/  STS.64 [R40+0x40], R18 ;  /* 0x0000401228007388 */ /* 0x000fe20000000a00 */
[----:B--2---:R-:W-:Y:S02]  /*3e60*/  IMAD R12, R4, 0x2100, RZ ;  /* 0x00002100040c7824 */ /* 0x004fe400078e02ff */
[----:B------:R-:W-:-:S04]  /*3e70*/  IMAD.IADD R21, R34, 0x1, R20 ;  /* 0x0000000122157824 */ /* 0x000fc800078e0214 */
[----:B------:R-:W-:Y:S01]  /*3e80*/  IMAD.IADD R22, R35, 0x1, R21 ;  /* 0x0000000123167824 */ /* 0x000fe200078e0215 */
[----:B------:R-:W-:Y:S03]  /*3e90*/  STS.64 [R40+0x48], R20 ;  /* 0x0000481428007388 */ /* 0x000fe60000000a00 */
[----:B------:R-:W-:Y:S01]  /*3ea0*/  IMAD.IADD R23, R36, 0x1, R22 ;  /* 0x0000000124177824 */ /* 0x000fe200078e0216 */
[C---:B----4-:R-:W-:Y:S02]  /*3eb0*/  LOP3.LUT R4, R5.reuse, 0x1f, RZ, 0xc0, !PT ;  /* 0x0000001f05047812 */ /* 0x050fe400078ec0ff */
[----:B------:R-:W-:Y:S02]  /*3ec0*/  LOP3.LUT R10, R5, 0x3e0, RZ, 0xc0, !PT ;  /* 0x000003e0050a7812 */ /* 0x000fe400078ec0ff */
[----:B------:R-:W-:Y:S01]  /*3ed0*/  STS.64 [R40+0x50], R22 ;  /* 0x0000501628007388 */ /* 0x000fe20000000a00 */
[----:B------:R-:W-:-:S03]  /*3ee0*/  NOP ;  /* 0x0000000000007918 */ /* 0x000fc60000000000 */
[----:B------:R-:W-:Y:S01]  /*3ef0*/  LDS R45, [R41] ;  /* 0x00000000292d7984 */ /* 0x000fe20000000800 */
[----:B---3--:R-:W-:Y:S01]  /*3f00*/  LOP3.LUT R8, R6, 0x3e0, RZ, 0xc0, !PT ;  /* 0x000003e006087812 */ /* 0x008fe200078ec0ff */
[----:B------:R-:W-:Y:S02]  /*3f10*/  IMAD R10, R10, 0x16, R4 ;  /* 0x000000160a0a7824 */ /* 0x000fe400078e0204 */
        /* <DEDUP_REMOVED lines=20> */
[----:B------:R0:W-:Y:S04]  /*4060*/  LDS R25, [R41+0xa80] ;  /* 0x000a800029197984 */ /* 0x0001e80000000800 */
[----:B------:R2:W-:Y:S01]  /*4070*/  @!P0 STS [UR4+0x8400], R0 ;  /* 0x00840000ff008988 */ /* 0x0005e20008000804 */
[----:B------:R-:W-:Y:S01]  /*4080*/  BAR.SYNC.DEFER_BLOCKING 0x0 ;  /* 0x0000000000007b1d */ /* 0x000fe20000010000 */
[----:B0-----:R-:W-:Y:S01]  /*4090*/  LOP3.LUT R41, R6, 0x1f, RZ, 0xc0, !PT ;  /* 0x0000001f06297812 */ /* 0x001fe200078ec0ff */
[----:B------:R-:W-:Y:S01]  /*40a0*/  VIADD R6, R10, 0x60 ;  /* 0x000000600a067836 */ /* 0x000fe20000000000 */
[----:B------:R-:W-:-:S03]  /*40b0*/  IADD3 R5, P0, PT, R12, R3, RZ ;  /* 0x000000030c057210 */ /* 0x000fc60007f1e0ff */
[----:B------:R-:W-:Y:S02]  /*40c0*/  IMAD R8, R8, 0x16, R41 ;  /* 0x0000001608087824 */ /* 0x000fe400078e0229 */
[----:B--2---:R-:W-:Y:S01]  /*40d0*/  IMAD.X R0, RZ, RZ, RZ, P0 ;  /* 0x000000ffff007224 */ /* 0x004fe200000e06ff */
[----:B-1----:R-:W-:Y:S01]  /*40e0*/  LEA R4, P0, R5, UR6, 0x2 ;  /* 0x0000000605047c11 */ /* 0x002fe2000f8010ff */
[----:B------:R-:W-:-:S03]  /*40f0*/  VIADD R41, R10, 0x20 ;  /* 0x000000200a297836 */ /* 0x000fc60000000000 */
[----:B------:R-:W-:Y:S01]  /*4100*/  LEA.HI.X R5, R5, UR7, R0, 0x2, P0 ;  /* 0x0000000705057c11 */ /* 0x000fe200080f1400 */
[C---:B------:R-:W-:Y:S01]  /*4110*/  VIADD R0, R8.reuse, 0xc0 ;  /* 0x000000c008007836 */ /* 0x040fe20000000000 */
[----:B------:R-:W0:Y:S02]  /*4120*/  LDS R2, [UR4+0x8400] ;  /* 0x00840004ff027984 */ /* 0x000e240008000800 */
[-C--:B0-----:R-:W-:Y:S01]  /*4130*/  ISETP.GE.AND P6, PT, R3, R2.reuse, PT ;  /* 0x000000020300720c */ /* 0x081fe20003fc6270 */
[C---:B------:R-:W-:Y:S01]  /*4140*/  VIADD R3, R8.reuse, 0x80 ;  /* 0x0000008008037836 */ /* 0x040fe20000000000 */
[-C--:B------:R-:W-:Y:S01]  /*4150*/  ISETP.GE.AND P5, PT, R41, R2.reuse, PT ;  /* 0x000000022900720c */ /* 0x080fe20003fa6270 */
[----:B------:R-:W-:Y:S01]  /*4160*/  VIADD R41, R8, 0xa0 ;  /* 0x000000a008297836 */ /* 0x000fe20000000000 */
[-C--:B------:R-:W-:Y:S01]  /*4170*/  ISETP.GE.AND P0, PT, R6, R2.reuse, PT ;  /* 0x000000020600720c */ /* 0x080fe20003f06270 */
[C---:B------:R-:W-:Y:S01]  /*4180*/  VIADD R6, R8.reuse, 0xe0 ;  /* 0x000000e008067836 */ /* 0x040fe20000000000 */
[-C--:B------:R-:W-:Y:S01]  /*4190*/  ISETP.GE.AND P3, PT, R3, R2.reuse, PT ;  /* 0x000000020300720c */ /* 0x080fe20003f66270 */
[----:B------:R-:W-:Y:S01]  /*41a0*/  VIADD R3, R8, 0x100 ;  /* 0x0000010008037836 */ /* 0x000fe20000000000 */
[-C--:B------:R-:W-:Y:S01]  /*41b0*/  ISETP.GE.AND P2, PT, R0, R2.reuse, PT ;  /* 0x000000020000720c */ /* 0x080fe20003f46270 */
[----:B------:R-:W-:Y:S01]  /*41c0*/  VIADD R0, R10, 0x40 ;  /* 0x000000400a007836 */ /* 0x000fe20000000000 */
[-C--:B------:R-:W-:Y:S01]  /*41d0*/  ISETP.GE.AND P4, PT, R41, R2.reuse, PT ;  /* 0x000000022900720c */ /* 0x080fe20003f86270 */
[----:B------:R-:W-:Y:S01]  /*41e0*/  VIADD R41, R8, 0x120 ;  /* 0x0000012008297836 */ /* 0x000fe20000000000 */
[-C--:B------:R-:W-:Y:S01]  /*41f0*/  ISETP.GE.AND P1, PT, R6, R2.reuse, PT ;  /* 0x000000020600720c */ /* 0x080fe20003f26270 */
[----:B------:R-:W-:Y:S01]  /*4200*/  @!P6 STG.E desc[UR8][R4.64], R45 ;  /* 0x0000002d0400e986 */ /* 0x000fe2000c101908 */
[----:B------:R-:W-:Y:S01]  /*4210*/  ISETP.GE.AND P6, PT, R3, R2, PT ;  /* 0x000000020300720c */ /* 0x000fe20003fc6270 */
[----:B------:R-:W-:-:S02]  /*4220*/  VIADD R3, R10, 0x140 ;  /* 0x000001400a037836 */ /* 0x000fc40000000000 */
[----:B------:R-:W-:Y:S01]  /*4230*/  @!P5 STG.E desc[UR8][R4.64+0x80], R47 ;  /* 0x0000802f0400d986 */ /* 0x000fe2000c101908 */
[-C--:B------:R-:W-:Y:S01]  /*4240*/  ISETP.GE.AND P5, PT, R41, R2.reuse, PT ;  /* 0x000000022900720c */ /* 0x080fe20003fa6270 */
[C---:B------:R-:W-:Y:S02]  /*4250*/  VIADD R41, R10.reuse, 0x160 ;  /* 0x000001600a297836 */ /* 0x040fe40000000000 */
[----:B------:R-:W-:Y:S01]  /*4260*/  @!P0 STG.E desc[UR8][R4.64+0x180], R49 ;  /* 0x0001803104008986 */ /* 0x000fe2000c101908 */
[-C--:B------:R-:W-:Y:S01]  /*4270*/  ISETP.GE.AND P0, PT, R3, R2.reuse, PT ;  /* 0x000000020300720c */ /* 0x080fe20003f06270 */
[C---:B------:R-:W-:Y:S02]  /*4280*/  VIADD R3, R10.reuse, 0x180 ;  /* 0x000001800a037836 */ /* 0x040fe40000000000 */
[----:B------:R-:W-:Y:S01]  /*4290*/  @!P3 STG.E desc[UR8][R4.64+0x200], R51 ;  /* 0x000200330400b986 */ /* 0x000fe2000c101908 */
[----:B------:R-:W-:Y:S01]  /*42a0*/  ISETP.GE.AND P3, PT, R41, R2, PT ;  /* 0x000000022900720c */ /* 0x000fe20003f66270 */
[----:B------:R-:W-:-:S02]  /*42b0*/  VIADD R41, R10, 0x1a0 ;  /* 0x000001a00a297836 */ /* 0x000fc40000000000 */
[----:B------:R-:W-:Y:S01]  /*42c0*/  @!P2 STG.E desc[UR8][R4.64+0x300], R43 ;  /* 0x0003002b0400a986 */ /* 0x000fe2000c101908 */
[-C--:B------:R-:W-:Y:S01]  /*42d0*/  ISETP.GE.AND P2, PT, R3, R2.reuse, PT ;  /* 0x000000020300720c */ /* 0x080fe20003f46270 */
[----:B------:R-:W-:Y:S02]  /*42e0*/  VIADD R3, R8, 0x1c0 ;  /* 0x000001c008037836 */ /* 0x000fe40000000000 */
[----:B------:R-:W-:Y:S01]  /*42f0*/  @!P4 STG.E desc[UR8][R4.64+0x280], R53 ;  /* 0x000280350400c986 */ /* 0x000fe2000c101908 */
[----:B------:R-:W-:-:S03]  /*4300*/  ISETP.GE.AND P4, PT, R0, R2, PT ;  /* 0x000000020000720c */ /* 0x000fc60003f86270 */
[----:B------:R0:W-:Y:S01]  /*4310*/  @!P1 STG.E desc[UR8][R4.64+0x380], R37 ;  /* 0x0003802504009986 */ /* 0x0001e2000c101908 */
[-C--:B------:R-:W-:Y:S01]  /*4320*/  ISETP.GE.AND P1, PT, R41, R2.reuse, PT ;  /* 0x000000022900720c */ /* 0x080fe20003f26270 */
[C---:B------:R-:W-:Y:S02]  /*4330*/  VIADD R41, R8.reuse, 0x1e0 ;  /* 0x000001e008297836 */ /* 0x040fe40000000000 */
[----:B------:R-:W-:Y:S01]  /*4340*/  @!P6 STG.E desc[UR8][R4.64+0x400], R35 ;  /* 0x000400230400e986 */ /* 0x000fe2000c101908 */
[-C--:B------:R-:W-:Y:S01]  /*4350*/  ISETP.GE.AND P6, PT, R3, R2.reuse, PT ;  /* 0x000000020300720c */ /* 0x080fe20003fc6270 */
[----:B------:R-:W-:Y:S02]  /*4360*/  VIADD R3, R8, 0x200 ;  /* 0x0000020008037836 */ /* 0x000fe40000000000 */
[----:B------:R1:W-:Y:S01]  /*4370*/  @!P5 STG.E desc[UR8][R4.64+0x480], R33 ;  /* 0x000480210400d986 */ /* 0x0003e2000c101908 */
[----:B------:R-:W-:Y:S01]  /*4380*/  ISETP.GE.AND P5, PT, R41, R2, PT ;  /* 0x000000022900720c */ /* 0x000fe20003fa6270 */
[----:B------:R-:W-:-:S02]  /*4390*/  VIADD R41, R10, 0x220 ;  /* 0x000002200a297836 */ /* 0x000fc40000000000 */
[----:B------:R2:W-:Y:S01]  /*43a0*/  @!P0 STG.E desc[UR8][R4.64+0x500], R31 ;  /* 0x0005001f04008986 */ /* 0x0005e2000c101908 */
[-C--:B------:R-:W-:Y:S01]  /*43b0*/  ISETP.GE.AND P0, PT, R3, R2.reuse, PT ;  /* 0x000000020300720c */ /* 0x080fe20003f06270 */
[----:B0-----:R-:W-:Y:S02]  /*43c0*/  VIADD R37, R10, 0x240 ;  /* 0x000002400a257836 */ /* 0x001fe40000000000 */
[C---:B------:R-:W-:Y:S01]  /*43d0*/  VIADD R3, R8.reuse, 0x260 ;  /* 0x0000026008037836 */ /* 0x040fe20000000000 */
[----:B------:R2:W-:Y:S01]  /*43e0*/  @!P4 STG.E desc[UR8][R4.64+0x100], R29 ;  /* 0x0001001d0400c986 */ /* 0x0005e2000c101908 */
[-C--:B------:R-:W-:Y:S01]  /*43f0*/  ISETP.GE.AND P4, PT, R41, R2.reuse, PT ;  /* 0x000000022900720c */ /* 0x080fe20003f86270 */
[----:B-1----:R-:W-:Y:S02]  /*4400*/  VIADD R33, R8, 0x280 ;  /* 0x0000028008217836 */ /* 0x002fe40000000000 */
        /* <DEDUP_REMOVED lines=17> */
.L_x_98:
[----:B------:R-:W-:Y:S01]  /*4520*/  BSSY B1, `(.L_x_125) ;  /* 0x0000006000017945 */ /* 0x000fe20003800000 */
[----:B------:R-:W-:Y:S01]  /*4530*/  PLOP3.LUT P0, PT, P0, PT, PT, 0x8, 0x80 ;  /* 0x000000000080781c */ /* 0x000fe2000070e170 */
[----:B------:R-:W-:-:S12]  /*4540*/  IMAD.MOV.U32 R21, RZ, RZ, -0x1 ;  /* 0xffffffffff157424 */ /* 0x000fd800078e00ff */
[----:B------:R-:W-:Y:S05]  /*4550*/  WARPSYNC.COLLECTIVE R21, `(.L_x_126) ;  /* 0x0000000015087348 */ /* 0x000fea0003c00000 */
[----:B------:R-:W-:Y:S01]  /*4560*/  VOTE.ANY P0, P0 ;  /* 0x0000000000ff7806 */ /* 0x000fe20000000100 */
[----:B------:R-:W-:-:S12]  /*4570*/  ENDCOLLECTIVE ;  /* 0x000000000000791b */ /* 0x000fd80003800000 */
.L_x_126:
[----:B------:R-:W-:Y:S05]  /*4580*/  BSYNC B1 ;  /* 0x0000000000017941 */ /* 0x000fea0003800000 */
.L_x_125:
[----:B------:R-:W-:Y:S05]  /*4590*/  BRA `(.L_x_127) ;  /* 0xffffffc800787947 */ /* 0x000fea000383ffff */
.L_x_100:
[----:B------:R-:W-:Y:S01]  /*45a0*/  BSSY B1, `(.L_x_128) ;  /* 0x0000006000017945 */ /* 0x000fe20003800000 */
[----:B------:R-:W-:Y:S01]  /*45b0*/  PLOP3.LUT P0, PT, P0, PT, PT, 0x8, 0x80 ;  /* 0x000000000080781c */ /* 0x000fe2000070e170 */
[----:B------:R-:W-:-:S12]  /*45c0*/  IMAD.MOV.U32 R21, RZ, RZ, -0x1 ;  /* 0xffffffffff157424 */ /* 0x000fd800078e00ff */
[----:B------:R-:W-:Y:S05]  /*45d0*/  WARPSYNC.COLLECTIVE R21, `(.L_x_129) ;  /* 0x0000000015087348 */ /* 0x000fea0003c00000 */
[----:B------:R-:W-:Y:S01]  /*45e0*/  VOTE.ANY P0, P0 ;  /* 0x0000000000ff7806 */ /* 0x000fe20000000100 */
[----:B------:R-:W-:-:S12]  /*45f0*/  ENDCOLLECTIVE ;  /* 0x000000000000791b */ /* 0x000fd80003800000 */
.L_x_129:
[----:B------:R-:W-:Y:S05]  /*4600*/  BSYNC B1 ;  /* 0x0000000000017941 */ /* 0x000fea0003800000 */
.L_x_128:
[----:B------:R-:W-:Y:S05]  /*4610*/  BRA `(.L_x_130) ;  /* 0xffffffc800cc7947 */ /* 0x000fea000383ffff */
.L_x_102:
[----:B------:R-:W0:Y:S01]  /*4620*/  S2R R30, SR_GEMASK ;  /* 0x00000000001e7919 */ /* 0x000e220000003c00 */
[----:B------:R-:W-:Y:S01]  /*4630*/  BSSY B1, `(.L_x_131) ;  /* 0x0000006000017945 */ /* 0x000fe20003800000 */
[----:B------:R-:W-:Y:S01]  /*4640*/  PLOP3.LUT P0, PT, P0, PT, PT, 0x8, 0x80 ;  /* 0x000000000080781c */ /* 0x000fe2000070e170 */
[----:B------:R-:W-:-:S12]  /*4650*/  IMAD.MOV.U32 R21, RZ, RZ, -0x1 ;  /* 0xffffffffff157424 */ /* 0x000fd800078e00ff */
[----:B0-----:R-:W-:Y:S05]  /*4660*/  WARPSYNC.COLLECTIVE R21, `(.L_x_132) ;  /* 0x0000000015087348 */ /* 0x001fea0003c00000 */
[----:B------:R-:W-:Y:S01]  /*4670*/  VOTE.ANY R21, PT, P0 ;  /* 0x0000000000157806 */ /* 0x000fe200000e0100 */
[----:B0-----:R-:W-:Y:S06]  /*4680*/  ENDCOLLECTIVE ;  /* 0x000000000000791b */ /* 0x001fec0003800000 */
.L_x_132:
[----:B------:R-:W-:Y:S05]  /*4690*/  BSYNC B1 ;  /* 0x0000000000017941 */ /* 0x000fea0003800000 */
.L_x_131:
[----:B------:R-:W-:Y:S01]  /*46a0*/  LOP3.LUT R21, R21, 0x80000000, R30, 0xec, !PT ;  /* 0x8000000015157812 */ /* 0x000fe200078eec1e */
[----:B------:R-:W-:Y:S02]  /*46b0*/  IMAD.MOV.U32 R17, RZ, RZ, 0x1 ;  /* 0x00000001ff117424 */ /* 0x000fe400078e00ff */
[----:B------:R-:W-:Y:S02]  /*46c0*/  VIADD R41, R39, 0x2 ;  /* 0x0000000227297836 */ /* 0x000fe40000000000 */
[----:B------:R-:W-:Y:S02]  /*46d0*/  VIADD R16, R21, 0xffffffff ;  /* 0xffffffff15107836 */ /* 0x000fe40000000000 */
[C---:B------:R-:W-:Y:S02]  /*46e0*/  VIADD R43, R39.reuse, 0x4 ;  /* 0x00000004272b7836 */ /* 0x040fe40000000000 */
[----:B------:R-:W-:Y:S01]  /*46f0*/  VIADD R44, R39, 0x8 ;  /* 0x00000008272c7836 */ /* 0x000fe20000000000 */
[----:B------:R-:W-:Y:S01]  /*4700*/  LOP3.LUT R28, R21, R16, RZ, 0xc, !PT ;  /* 0x00000010151c7212 */ /* 0x000fe200078e0cff */
[----:B------:R-:W-:-:S02]  /*4710*/  IMAD.MOV.U32 R16, RZ, RZ, R27 ;  /* 0x000000ffff107224 */ /* 0x000fc400078e001b */
[----:B------:R-:W-:Y:S01]  /*4720*/  IMAD.MOV.U32 R21, RZ, RZ, -0x1 ;  /* 0xffffffffff157424 */ /* 0x000fe200078e00ff */
[----:B------:R0:W1:Y:S01]  /*4730*/  POPC R20, R28 ;  /* 0x0000001c00147309 */ /* 0x0000620000000000 */
[----:B------:R-:W-:-:S07]  /*4740*/  VIADD R45, R39, 0x10 ;  /* 0x00000010272d7836 */ /* 0x000fce0000000000 */
[----:B01----:R-:W-:Y:S05]  /*4750*/  WARPSYNC.COLLECTIVE R21, `(.L_x_133) ;  /* 0x0000000015087348 */ /* 0x003fea0003c00000 */
[----:B-1----:R1:W2:Y:S02]  /*4760*/  SHFL.DOWN P3, R22, R16, R17, R20 ;  /* 0x0800001110167389 */ /* 0x0022a40000060014 */
[----:B012---:R-:W-:Y:S05]  /*4770*/  ENDCOLLECTIVE ;  /* 0x000000000000791b */ /* 0x007fea0003800000 */
.L_x_133:
[-C--:B------:R-:W-:Y:S02]  /*4780*/  ISETP.GE.AND P0, PT, R39, R20.reuse, PT ;  /* 0x000000142700720c */ /* 0x080fe40003f06270 */
[-C--:B------:R-:W-:Y:S01]  /*4790*/  ISETP.GT.AND P2, PT, R45, R20.reuse, PT ;  /* 0x000000142d00720c */ /* 0x080fe20003f44270 */
        /* <DEDUP_REMOVED lines=8> */
.L_x_134:
        /* <DEDUP_REMOVED lines=8> */
.L_x_135:
[----:B------:R-:W-:Y:S01]  /*48a0*/  IMAD.MOV.U32 R17, RZ, RZ, 0x8 ;  /* 0x00000008ff117424 */ /* 0x000fe200078e00ff */
[----:B------:R-:W-:Y:S02]  /*48b0*/  SEL R22, R22, RZ, !P0 ;  /* 0x000000ff16167207 */ /* 0x000fe40004000000 */
[----:B------:R-:W-:-:S03]  /*48c0*/  ISETP.GT.AND P0, PT, R44, R20, PT ;  /* 0x000000142c00720c */ /* 0x000fc60003f04270 */
[----:B------:R-:W-:Y:S02]  /*48d0*/  IMAD.IADD R27, R29, 0x1, R22 ;  /* 0x000000011d1b7824 */ /* 0x000fe400078e0216 */
[----:B------:R-:W0:Y:S02]  /*48e0*/  LDC.64 R28, c[0x0][0x390] ;  /* 0x0000e400ff1c7b82 */ /* 0x000e240000000a00 */
[----:B------:R-:W-:-:S07]  /*48f0*/  IMAD.MOV.U32 R16, RZ, RZ, R27 ;  /* 0x000000ffff107224 */ /* 0x000fce00078e001b */
[----:B0-----:R-:W-:Y:S05]  /*4900*/  WARPSYNC.COLLECTIVE R21, `(.L_x_136) ;  /* 0x0000000015087348 */ /* 0x001fea0003c00000 */
[----:B------:R1:W2:Y:S02]  /*4910*/  SHFL.DOWN P3, R22, R16, R17, R20 ;  /* 0x0800001110167389 */ /* 0x0002a40000060014 */
[----:B012---:R-:W-:Y:S05]  /*4920*/  ENDCOLLECTIVE ;  /* 0x000000000000791b */ /* 0x007fea0003800000 */
.L_x_136:
[----:B------:R-:W-:Y:S01]  /*4930*/  IMAD.MOV.U32 R17, RZ, RZ, 0x10 ;  /* 0x00000010ff117424 */ /* 0x000fe200078e00ff */
[----:B------:R-:W-:Y:S02]  /*4940*/  SEL R22, R22, RZ, !P0 ;  /* 0x000000ff16167207 */ /* 0x000fe40004000000 */
[----:B------:R-:W-:-:S03]  /*4950*/  ISETP.NE.AND P0, PT, R26, 0x65, PT ;  /* 0x000000651a00780c */ /* 0x000fc60003f05270 */
[----:B------:R-:W-:-:S04]  /*4960*/  IMAD.IADD R47, R27, 0x1, R22 ;  /* 0x000000011b2f7824 */ /* 0x000fc800078e0216 */
[----:B------:R-:W-:-:S07]  /*4970*/  IMAD.MOV.U32 R16, RZ, RZ, R47 ;  /* 0x000000ffff107224 */ /* 0x000fce00078e002f */
[----:B------:R-:W-:Y:S05]  /*4980*/  WARPSYNC.COLLECTIVE R21, `(.L_x_137) ;  /* 0x0000000015087348 */ /* 0x000fea0003c00000 */
[----:B------:R0:W1:Y:S02]  /*4990*/  SHFL.DOWN P3, R22, R16, R17, R20 ;  /* 0x0800001110167389 */ /* 0x0000640000060014 */
[----:B01----:R-:W-:Y:S05]  /*49a0*/  ENDCOLLECTIVE ;  /* 0x000000000000791b */ /* 0x003fea0003800000 */
.L_x_137:
[----:B------:R-:W-:Y:S05]  /*49b0*/  WARPSYNC.COLLECTIVE R21, `(.L_x_138) ;  /* 0x0000000015087348 */ /* 0x000fea0003c00000 */
[----:B------:R-:W-:Y:S01]  /*49c0*/  VOTE.ALL P0, P0 ;  /* 0x0000000000ff7806 */ /* 0x000fe20000000000 */
[----:B------:R-:W-:-:S12]  /*49d0*/  ENDCOLLECTIVE ;  /* 0x000000000000791b */ /* 0x000fd80003800000 */
.L_x_138:
[----:B------:R-:W-:Y:S02]  /*49e0*/  IADD3 R28, P3, PT, R28, 0x100, RZ ;  /* 0x000001001c1c7810 */ /* 0x000fe40007f7e0ff */
[----:B------:R-:W-:-:S03]  /*49f0*/  SEL R22, R22, RZ, !P2 ;  /* 0x000000ff16167207 */ /* 0x000fc60005000000 */
[----:B------:R-:W-:Y:S02]  /*4a00*/  IMAD.X R3, RZ, RZ, R29, P3 ;  /* 0x000000ffff037224 */ /* 0x000fe400018e061d */
[----:B------:R-:W-:Y:S01]  /*4a10*/  IMAD.IADD R46, R47, 0x1, R22 ;  /* 0x000000012f2e7824 */ /* 0x000fe200078e0216 */
[----:B------:R-:W-:Y:S06]  /*4a20*/  BRA `(.L_x_139) ;  /* 0xffffffc800647947 */ /* 0x000fec000383ffff */
.L_x_104:
[----:B------:R-:W-:Y:S01]  /*4a30*/  BSSY B1, `(.L_x_140) ;  /* 0x0000006000017945 */ /* 0x000fe20003800000 */
[----:B------:R-:W-:Y:S01]  /*4a40*/  PLOP3.LUT P0, PT, P0, PT, PT, 0x8, 0x80 ;  /* 0x000000000080781c */ /* 0x000fe2000070e170 */
[----:B------:R-:W-:-:S12]  /*4a50*/  IMAD.MOV.U32 R21, RZ, RZ, -0x1 ;  /* 0xffffffffff157424 */ /* 0x000fd800078e00ff */
[----:B------:R-:W-:Y:S05]  /*4a60*/  WARPSYNC.COLLECTIVE R21, `(.L_x_141) ;  /* 0x0000000015087348 */ /* 0x000fea0003c00000 */
[----:B------:R-:W-:Y:S01]  /*4a70*/  VOTE.ANY P0, P0 ;  /* 0x0000000000ff7806 */ /* 0x000fe20000000100 */
[----:B------:R-:W-:-:S12]  /*4a80*/  ENDCOLLECTIVE ;  /* 0x000000000000791b */ /* 0x000fd80003800000 */
.L_x_141:
[----:B------:R-:W-:Y:S05]  /*4a90*/  BSYNC B1 ;  /* 0x0000000000017941 */ /* 0x000fea0003800000 */
.L_x_140:
[----:B------:R-:W-:Y:S05]  /*4aa0*/  BRA `(.L_x_142) ;  /* 0xffffffc800747947 */ /* 0x000fea000383ffff */
.L_x_106:
[----:B------:R-:W-:Y:S01]  /*4ab0*/  BSSY B1, `(.L_x_143) ;  /* 0x0000006000017945 */ /* 0x000fe20003800000 */
[----:B------:R-:W-:Y:S01]  /*4ac0*/  PLOP3.LUT P0, PT, P0, PT, PT, 0x8, 0x80 ;  /* 0x000000000080781c */ /* 0x000fe2000070e170 */
[----:B------:R-:W-:-:S12]  /*4ad0*/  IMAD.MOV.U32 R21, RZ, RZ, -0x1 ;  /* 0xffffffffff157424 */ /* 0x000fd800078e00ff */
[----:B------:R-:W-:Y:S05]  /*4ae0*/  WARPSYNC.COLLECTIVE R21, `(.L_x_144) ;  /* 0x0000000015087348 */ /* 0x000fea0003c00000 */
[----:B------:R-:W-:Y:S01]  /*4af0*/  VOTE.ANY P0, P0 ;  /* 0x0000000000ff7806 */ /* 0x000fe20000000100 */
[----:B------:R-:W-:-:S12]  /*4b00*/  ENDCOLLECTIVE ;  /* 0x000000000000791b */ /* 0x000fd80003800000 */
.L_x_144:
[----:B------:R-:W-:Y:S05]  /*4b10*/  BSYNC B1 ;  /* 0x0000000000017941 */ /* 0x000fea0003800000 */
.L_x_143:
[----:B------:R-:W-:Y:S05]  /*4b20*/  BRA `(.L_x_145) ;  /* 0xffffffc800c87947 */ /* 0x000fea000383ffff */
.L_x_108:
[----:B------:R-:W-:Y:S01]  /*4b30*/  BSSY B1, `(.L_x_146) ;  /* 0x0000006000017945 */ /* 0x000fe20003800000 */
[----:B------:R-:W-:Y:S01]  /*4b40*/  PLOP3.LUT P0, PT, P0, PT, PT, 0x8, 0x80 ;  /* 0x000000000080781c */ /* 0x000fe2000070e170 */
[----:B------:R-:W-:-:S12]  /*4b50*/  IMAD.MOV.U32 R21, RZ, RZ, -0x1 ;  /* 0xffffffffff157424 */ /* 0x000fd800078e00ff */
[----:B------:R-:W-:Y:S05]  /*4b60*/  WARPSYNC.COLLECTIVE R21, `(.L_x_147) ;  /* 0x0000000015087348 */ /* 0x000fea0003c00000 */
[----:B------:R-:W-:Y:S01]  /*4b70*/  VOTE.ANY R21, PT, P0 ;  /* 0x0000000000157806 */ /* 0x000fe200000e0100 */
[----:B------:R-:W-:Y:S06]  /*4b80*/  ENDCOLLECTIVE ;  /* 0x000000000000791b */ /* 0x000fec0003800000 */
.L_x_147:
[----:B------:R-:W-:Y:S05]  /*4b90*/  BSYNC B1 ;  /* 0x0000000000017941 */ /* 0x000fea0003800000 */
.L_x_146:
        /* <DEDUP_REMOVED lines=11> */
.L_x_148:
        /* <DEDUP_REMOVED lines=9> */
.L_x_149:
        /* <DEDUP_REMOVED lines=8> */
.L_x_150:
        /* <DEDUP_REMOVED lines=8> */
.L_x_151:
        /* <DEDUP_REMOVED lines=8> */
.L_x_152:
[----:B------:R-:W-:Y:S02]  /*4e60*/  SEL R22, R22, RZ, !P0 ;  /* 0x000000ff16167207 */ /* 0x000fe40004000000 */
[----:B------:R-:W-:Y:S02]  /*4e70*/  ISETP.NE.AND P0, PT, R26, 0x65, PT ;  /* 0x000000651a00780c */ /* 0x000fe40003f05270 */
[----:B------:R-:W-:-:S11]  /*4e80*/  IADD3 R46, PT, PT, R47, R22, R46 ;  /* 0x000000162f2e7210 */ /* 0x000fd60007ffe02e */
[----:B------:R-:W-:Y:S05]  /*4e90*/  WARPSYNC.COLLECTIVE R21, `(.L_x_153) ;  /* 0x0000000015087348 */ /* 0x000fea0003c00000 */
[----:B------:R-:W-:Y:S01]  /*4ea0*/  VOTE.ALL P0, P0 ;  /* 0x0000000000ff7806 */ /* 0x000fe20000000000 */
[----:B------:R-:W-:-:S12]  /*4eb0*/  ENDCOLLECTIVE ;  /* 0x000000000000791b */ /* 0x000fd80003800000 */
.L_x_153:
[----:B------:R-:W-:Y:S05]  /*4ec0*/  BRA `(.L_x_154) ;  /* 0xffffffc800607947 */ /* 0x000fea000383ffff */
.L_x_113:
[----:B------:R-:W-:Y:S01]  /*4ed0*/  BSSY B0, `(.L_x_155) ;  /* 0x0000006000007945 */ /* 0x000fe20003800000 */
[----:B------:R-:W-:Y:S01]  /*4ee0*/  PLOP3.LUT P0, PT, P0, PT, PT, 0x8, 0x80 ;  /* 0x000000000080781c */ /* 0x000fe2000070e170 */
[----:B------:R-:W-:-:S12]  /*4ef0*/  IMAD.MOV.U32 R21, RZ, RZ, -0x1 ;  /* 0xffffffffff157424 */ /* 0x000fd800078e00ff */
[----:B------:R-:W-:Y:S05]  /*4f00*/  WARPSYNC.COLLECTIVE R21, `(.L_x_156) ;  /* 0x0000000015087348 */ /* 0x000fea0003c00000 */
[----:B------:R-:W-:Y:S01]  /*4f10*/  VOTE.ANY P0, P0 ;  /* 0x0000000000ff7806 */ /* 0x000fe20000000100 */
[----:B------:R-:W-:-:S12]  /*4f20*/  ENDCOLLECTIVE ;  /* 0x000000000000791b */ /* 0x000fd80003800000 */
.L_x_156:
[----:B------:R-:W-:Y:S05]  /*4f30*/  BSYNC B0 ;  /* 0x0000000000007941 */ /* 0x000fea0003800000 */
.L_x_155:
[----:B------:R-:W-:Y:S05]  /*4f40*/  BRA `(.L_x_157) ;  /* 0xffffffe000987947 */ /* 0x000fea000383ffff */
.L_x_115:
[----:B------:R-:W-:Y:S01]  /*4f50*/  BSSY B0, `(.L_x_158) ;  /* 0x0000006000007945 */ /* 0x000fe20003800000 */
[----:B------:R-:W-:Y:S01]  /*4f60*/  PLOP3.LUT P0, PT, P0, PT, PT, 0x8, 0x80 ;  /* 0x000000000080781c */ /* 0x000fe2000070e170 */
[----:B------:R-:W-:-:S12]  /*4f70*/  IMAD.MOV.U32 R21, RZ, RZ, -0x1 ;  /* 0xffffffffff157424 */ /* 0x000fd800078e00ff */
[----:B------:R-:W-:Y:S05]  /*4f80*/  WARPSYNC.COLLECTIVE R21, `(.L_x_159) ;  /* 0x0000000015087348 */ /* 0x000fea0003c00000 */
[----:B------:R-:W-:Y:S01]  /*4f90*/  VOTE.ANY P0, P0 ;  /* 0x0000000000ff7806 */ /* 0x000fe20000000100 */
[----:B------:R-:W-:-:S12]  /*4fa0*/  ENDCOLLECTIVE ;  /* 0x000000000000791b */ /* 0x000fd80003800000 */
.L_x_159:
[----:B------:R-:W-:Y:S05]  /*4fb0*/  BSYNC B0 ;  /* 0x0000000000007941 */ /* 0x000fea0003800000 */
.L_x_158:
[----:B------:R-:W-:Y:S05]  /*4fc0*/  BRA `(.L_x_160) ;  /* 0xffffffe000ec7947 */ /* 0x000fea000383ffff */
.L_x_117:
[----:B------:R-:W0:Y:S01]  /*4fd0*/  S2R R26, SR_GEMASK ;  /* 0x00000000001a7919 */ /* 0x000e220000003c00 */
[----:B------:R-:W-:Y:S01]  /*4fe0*/  BSSY B0, `(.L_x_161) ;  /* 0x0000006000007945 */ /* 0x000fe20003800000 */
[----:B------:R-:W-:Y:S01]  /*4ff0*/  PLOP3.LUT P0, PT, P0, PT, PT, 0x8, 0x80 ;  /* 0x000000000080781c */ /* 0x000fe2000070e170 */
[----:B------:R-:W-:-:S12]  /*5000*/  IMAD.MOV.U32 R21, RZ, RZ, -0x1 ;  /* 0xffffffffff157424 */ /* 0x000fd800078e00ff */
[----:B0-----:R-:W-:Y:S05]  /*5010*/  WARPSYNC.COLLECTIVE R21, `(.L_x_162) ;  /* 0x0000000015087348 */ /* 0x001fea0003c00000 */
[----:B------:R-:W-:Y:S01]  /*5020*/  VOTE.ANY R21, PT, P0 ;  /* 0x0000000000157806 */ /* 0x000fe200000e0100 */
[----:B0-----:R-:W-:Y:S06]  /*5030*/  ENDCOLLECTIVE ;  /* 0x000000000000791b */ /* 0x001fec0003800000 */
.L_x_162:
[----:B------:R-:W-:Y:S05]  /*5040*/  BSYNC B0 ;  /* 0x0000000000007941 */ /* 0x000fea0003800000 */
.L_x_161:
[----:B------:R-:W-:Y:S01]  /*5050*/  LOP3.LUT R21, R21, 0x80000000, R26, 0xec, !PT ;  /* 0x8000000015157812 */ /* 0x000fe200078eec1a */
[----:B------:R-:W-:-:S04]  /*5060*/  IMAD.MOV.U32 R17, RZ, RZ, 0x1 ;  /* 0x00000001ff117424 */ /* 0x000fc800078e00ff */
        /* <DEDUP_REMOVED lines=8> */
.L_x_163:
[----:B------:R-:W-:Y:S01]  /*50f0*/  ISETP.GE.AND P0, PT, R38, R20, PT ;  /* 0x000000142600720c */ /* 0x000fe20003f06270 */
[----:B------:R-:W-:-:S03]  /*5100*/  IMAD.MOV.U32 R17, RZ, RZ, 0x2 ;  /* 0x00000002ff117424 */ /* 0x000fc600078e00ff */
[----:B------:R-:W-:-:S05]  /*5110*/  SEL R22, R22, RZ, !P0 ;  /* 0x000000ff16167207 */ /* 0x000fca0004000000 */
[----:B------:R-:W-:Y:S02]  /*5120*/  IMAD.IADD R43, R22, 0x1, R19 ;  /* 0x00000001162b7824 */ /* 0x000fe400078e0213 */
[----:B------:R-:W-:Y:S02]  /*5130*/  VIADD R19, R38, 0x2 ;  /* 0x0000000226137836 */ /* 0x000fe40000000000 */
[----:B------:R-:W-:-:S03]  /*5140*/  IMAD.MOV.U32 R16, RZ, RZ, R43 ;  /* 0x000000ffff107224 */ /* 0x000fc600078e002b */
[----:B------:R-:W-:Y:S01]  /*5150*/  ISETP.GT.AND P0, PT, R19, R20, PT ;  /* 0x000000141300720c */ /* 0x000fe20003f04270 */
[----:B------:R-:W-:-:S12]  /*5160*/  VIADD R19, R38, 0x4 ;  /* 0x0000000426137836 */ /* 0x000fd80000000000 */
[----:B------:R-:W-:Y:S05]  /*5170*/  WARPSYNC.COLLECTIVE R21, `(.L_x_164) ;  /* 0x0000000015087348 */ /* 0x000fea0003c00000 */
[----:B------:R0:W1:Y:S02]  /*5180*/  SHFL.DOWN P3, R22, R16, R17, R20 ;  /* 0x0800001110167389 */ /* 0x0000640000060014 */
[----:B01----:R-:W-:Y:S05]  /*5190*/  ENDCOLLECTIVE ;  /* 0x000000000000791b */ /* 0x003fea0003800000 */
.L_x_164:
[----:B------:R-:W-:Y:S01]  /*51a0*/  IMAD.MOV.U32 R17, RZ, RZ, 0x4 ;  /* 0x00000004ff117424 */ /* 0x000fe200078e00ff */
[----:B------:R-:W-:Y:S02]  /*51b0*/  SEL R22, R22, RZ, !P0 ;  /* 0x000000ff16167207 */ /* 0x000fe40004000000 */
[----:B------:R-:W-:-:S03]  /*51c0*/  ISETP.GT.AND P0, PT, R19, R20, PT ;  /* 0x000000141300720c */ /* 0x000fc60003f04270 */
[----:B------:R-:W-:Y:S02]  /*51d0*/  IMAD.IADD R45, R43, 0x1, R22 ;  /* 0x000000012b2d7824 */ /* 0x000fe400078e0216 */
[----:B------:R-:W-:Y:S02]  /*51e0*/  VIADD R43, R38, 0x8 ;  /* 0x00000008262b7836 */ /* 0x000fe40000000000 */
[----:B------:R-:W-:-:S07]  /*51f0*/  IMAD.MOV.U32 R16, RZ, RZ, R45 ;  /* 0x000000ffff107224 */ /* 0x000fce00078e002d */
[----:B------:R-:W-:Y:S05]  /*5200*/  WARPSYNC.COLLECTIVE R21, `(.L_x_165) ;  /* 0x0000000015087348 */ /* 0x000fea0003c00000 */
[----:B------:R0:W1:Y:S02]  /*5210*/  SHFL.DOWN P3, R22, R16, R17, R20 ;  /* 0x0800001110167389 */ /* 0x0000640000060014 */
[----:B01----:R-:W-:Y:S05]  /*5220*/  ENDCOLLECTIVE ;  /* 0x000000000000791b */ /* 0x003fea0003800000 */
.L_x_165:
        /* <DEDUP_REMOVED lines=9> */
.L_x_166:
[----:B------:R-:W-:Y:S01]  /*52c0*/  IMAD.MOV.U32 R17, RZ, RZ, 0x10 ;  /* 0x00000010ff117424 */ /* 0x000fe200078e00ff */
[----:B------:R-:W-:Y:S02]  /*52d0*/  SEL R22, R22, RZ, !P0 ;  /* 0x000000ff16167207 */ /* 0x000fe40004000000 */
[----:B------:R-:W-:-:S03]  /*52e0*/  ISETP.NE.AND P0, PT, R18, 0x65, PT ;  /* 0x000000651200780c */ /* 0x000fc60003f05270 */
[----:B------:R-:W-:Y:S02]  /*52f0*/  IMAD.IADD R43, R19, 0x1, R22 ;  /* 0x00000001132b7824 */ /* 0x000fe400078e0216 */
[----:B------:R-:W-:Y:S02]  /*5300*/  VIADD R19, R38, 0x10 ;  /* 0x0000001026137836 */ /* 0x000fe40000000000 */
[----:B------:R-:W-:-:S03]  /*5310*/  IMAD.MOV.U32 R16, RZ, RZ, R43 ;  /* 0x000000ffff107224 */ /* 0x000fc600078e002b */
[----:B------:R-:W-:-:S13]  /*5320*/  ISETP.GT.AND P2, PT, R19, R20, PT ;  /* 0x000000141300720c */ /* 0x000fda0003f44270 */
[----:B------:R-:W-:Y:S05]  /*5330*/  WARPSYNC.COLLECTIVE R21, `(.L_x_167) ;  /* 0x0000000015087348 */ /* 0x000fea0003c00000 */
[----:B------:R0:W1:Y:S02]  /*5340*/  SHFL.DOWN P3, R22, R16, R17, R20 ;  /* 0x0800001110167389 */ /* 0x0000640000060014 */
[----:B01----:R-:W-:Y:S05]  /*5350*/  ENDCOLLECTIVE ;  /* 0x000000000000791b */ /* 0x003fea0003800000 */
.L_x_167:
[----:B------:R-:W-:Y:S05]  /*5360*/  WARPSYNC.COLLECTIVE R21, `(.L_x_168) ;  /* 0x0000000015087348 */ /* 0x000fea0003c00000 */
[----:B------:R-:W-:Y:S01]  /*5370*/  VOTE.ALL P0, P0 ;  /* 0x0000000000ff7806 */ /* 0x000fe20000000000 */
[----:B------:R-:W-:-:S12]  /*5380*/  ENDCOLLECTIVE ;  /* 0x000000000000791b */ /* 0x000fd80003800000 */
.L_x_168:
[----:B------:R-:W-:Y:S02]  /*5390*/  IADD3 R44, P3, PT, R44, 0x100, RZ ;  /* 0x000001002c2c7810 */ /* 0x000fe40007f7e0ff */
[----:B------:R-:W-:-:S03]  /*53a0*/  SEL R22, R22, RZ, !P2 ;  /* 0x000000ff16167207 */ /* 0x000fc60005000000 */
[----:B------:R-:W-:Y:S02]  /*53b0*/  IMAD.X R45, RZ, RZ, R45, P3 ;  /* 0x000000ffff2d7224 */ /* 0x000fe400018e062d */
[----:B------:R-:W-:Y:S01]  /*53c0*/  IMAD.IADD R46, R43, 0x1, R22 ;  /* 0x000000012b2e7824 */ /* 0x000fe200078e0216 */
[----:B------:R-:W-:Y:S06]  /*53d0*/  BRA `(.L_x_169) ;  /* 0xffffffe000847947 */ /* 0x000fec000383ffff */
.L_x_119:
[----:B------:R-:W-:Y:S01]  /*53e0*/  BSSY B0, `(.L_x_170) ;  /* 0x0000006000007945 */ /* 0x000fe20003800000 */
[----:B------:R-:W-:Y:S01]  /*53f0*/  PLOP3.LUT P0, PT, P0, PT, PT, 0x8, 0x80 ;  /* 0x000000000080781c */ /* 0x000fe2000070e170 */
[----:B------:R-:W-:-:S12]  /*5400*/  IMAD.MOV.U32 R21, RZ, RZ, -0x1 ;  /* 0xffffffffff157424 */ /* 0x000fd800078e00ff */
[----:B------:R-:W-:Y:S05]  /*5410*/  WARPSYNC.COLLECTIVE R21, `(.L_x_171) ;  /* 0x0000000015087348 */ /* 0x000fea0003c00000 */
[----:B------:R-:W-:Y:S01]  /*5420*/  VOTE.ANY P0, P0 ;  /* 0x0000000000ff7806 */ /* 0x000fe20000000100 */
[----:B------:R-:W-:-:S12]  /*5430*/  ENDCOLLECTIVE ;  /* 0x000000000000791b */ /* 0x000fd80003800000 */
.L_x_171:
[----:B------:R-:W-:Y:S05]  /*5440*/  BSYNC B0 ;  /* 0x0000000000007941 */ /* 0x000fea0003800000 */
.L_x_170:
[----:B------:R-:W-:Y:S05]  /*5450*/  BRA `(.L_x_172) ;  /* 0xffffffe0008c7947 */ /* 0x000fea000383ffff */
.L_x_121:
[----:B------:R-:W-:Y:S01]  /*5460*/  BSSY B0, `(.L_x_173) ;  /* 0x0000006000007945 */ /* 0x000fe20003800000 */
[----:B------:R-:W-:Y:S01]  /*5470*/  PLOP3.LUT P0, PT, P0, PT, PT, 0x8, 0x80 ;  /* 0x000000000080781c */ /* 0x000fe2000070e170 */
[----:B------:R-:W-:-:S12]  /*5480*/  IMAD.MOV.U32 R21, RZ, RZ, -0x1 ;  /* 0xffffffffff157424 */ /* 0x000fd800078e00ff */
[----:B------:R-:W-:Y:S05]  /*5490*/  WARPSYNC.COLLECTIVE R21, `(.L_x_174) ;  /* 0x0000000015087348 */ /* 0x000fea0003c00000 */
[----:B------:R-:W-:Y:S01]  /*54a0*/  VOTE.ANY P0, P0 ;  /* 0x0000000000ff7806 */ /* 0x000fe20000000100 */
[----:B------:R-:W-:-:S12]  /*54b0*/  ENDCOLLECTIVE ;  /* 0x000000000000791b */ /* 0x000fd80003800000 */
.L_x_174:
[----:B------:R-:W-:Y:S05]  /*54c0*/  BSYNC B0 ;  /* 0x0000000000007941 */ /* 0x000fea0003800000 */
.L_x_173:
[----:B------:R-:W-:Y:S05]  /*54d0*/  BRA `(.L_x_175) ;  /* 0xffffffe000e07947 */ /* 0x000fea000383ffff */
.L_x_123:
[----:B------:R-:W-:Y:S01]  /*54e0*/  BSSY B0, `(.L_x_176) ;  /* 0x0000006000007945 */ /* 0x000fe20003800000 */
[----:B------:R-:W-:Y:S01]  /*54f0*/  PLOP3.LUT P0, PT, P0, PT, PT, 0x8, 0x80 ;  /* 0x000000000080781c */ /* 0x000fe2000070e170 */
[----:B------:R-:W-:-:S12]  /*5500*/  IMAD.MOV.U32 R21, RZ, RZ, -0x1 ;  /* 0xffffffffff157424 */ /* 0x000fd800078e00ff */
[----:B------:R-:W-:Y:S05]  /*5510*/  WARPSYNC.COLLECTIVE R21, `(.L_x_177) ;  /* 0x0000000015087348 */ /* 0x000fea0003c00000 */
[----:B------:R-:W-:Y:S01]  /*5520*/  VOTE.ANY R21, PT, P0 ;  /* 0x0000000000157806 */ /* 0x000fe200000e0100 */
[----:B------:R-:W-:Y:S06]  /*5530*/  ENDCOLLECTIVE ;  /* 0x000000000000791b */ /* 0x000fec0003800000 */
.L_x_177:
[----:B------:R-:W-:Y:S05]  /*5540*/  BSYNC B0 ;  /* 0x0000000000007941 */ /* 0x000fea0003800000 */
.L_x_176:
        /* <DEDUP_REMOVED lines=11> */
.L_x_178:
        /* <DEDUP_REMOVED lines=11> */
.L_x_179:
        /* <DEDUP_REMOVED lines=9> */
.L_x_180:
        /* <DEDUP_REMOVED lines=8> */
.L_x_181:
        /* <DEDUP_REMOVED lines=9> */
.L_x_182:
[----:B------:R-:W-:Y:S02]  /*5850*/  SEL R22, R22, RZ, !P0 ;  /* 0x000000ff16167207 */ /* 0x000fe40004000000 */
[----:B------:R-:W-:Y:S02]  /*5860*/  ISETP.NE.AND P0, PT, R18, 0x65, PT ;  /* 0x000000651200780c */ /* 0x000fe40003f05270 */
[----:B------:R-:W-:-:S11]  /*5870*/  IADD3 R46, PT, PT, R47, R22, R46 ;  /* 0x000000162f2e7210 */ /* 0x000fd60007ffe02e */
[----:B------:R-:W-:Y:S05]  /*5880*/  WARPSYNC.COLLECTIVE R21, `(.L_x_183) ;  /* 0x0000000015087348 */ /* 0x000fea0003c00000 */
[----:B------:R-:W-:Y:S01]  /*5890*/  VOTE.ALL P0, P0 ;  /* 0x0000000000ff7806 */ /* 0x000fe20000000000 */
[----:B------:R-:W-:-:S12]  /*58a0*/  ENDCOLLECTIVE ;  /* 0x000000000000791b */ /* 0x000fd80003800000 */
.L_x_183:
[----:B------:R-:W-:Y:S05]  /*58b0*/  BRA `(.L_x_184) ;  /* 0xffffffe000787947 */ /* 0x000fea000383ffff */
.L_x_185:
        /* <DEDUP_REMOVED lines=12> */
.L_x_905:


//--------------------- .text._ZN3cub18CUB_300001_SM_10006detail4scan20DeviceScanInitKernelINS0_13ScanTileStateIiLb1EEEEEvT_i --------------------------
	.section	.text._ZN3cub18CUB_300001_SM_10006detail4scan20DeviceScanInitKernelINS0_13ScanTileStateIiLb1EEEEEvT_i,"ax",@progbits
	.align	128
        .global         _ZN3cub18CUB_300001_SM_10006detail4scan20DeviceScanInitKernelINS0_13ScanTileStateIiLb1EEEEEvT_i
        .type           _ZN3cub18CUB_300001_SM_10006detail4scan20DeviceScanInitKernelINS0_13ScanTileStateIiLb1EEEEEvT_i,@function
        .size           _ZN3cub18CUB_300001_SM_10006detail4scan20DeviceScanInitKernelINS0_13ScanTileStateIiLb1EEEEEvT_i,(.L_x_906 - _ZN3cub18CUB_300001_SM_10006detail4scan20DeviceScanInitKernelINS0_13ScanTileStateIiLb1EEEEEvT_i)
        .other          _ZN3cub18CUB_300001_SM_10006detail4scan20DeviceScanInitKernelINS0_13ScanTileStateIiLb1EEEEEvT_i,@"STO_CUDA_ENTRY STV_DEFAULT"
_ZN3cub18CUB_300001_SM_10006detail4scan20DeviceScanInitKernelINS0_13ScanTileStateIiLb1EEEEEvT_i:
.text._ZN3cub18CUB_300001_SM_10006detail4scan20DeviceScanInitKernelINS0_13ScanTileStateIiLb1EEEEEvT_i:
[----:B------:R-:W-:Y:S01]  /*0000*/  LDC R1, c[0x0][0x37c] ;  /* 0x0000df00ff017b82 */ /* 0x000fe20000000800 */
[----:B------:R-:W0:Y:S07]  /*0010*/  S2R R0, SR_TID.X ;  /* 0x0000000000007919 */ /* 0x000e2e0000002100 */
[----:B------:R-:W1:Y:S01]  /*0020*/  S2UR UR6, SR_CTAID.X ;  /* 0x00000000000679c3 */ /* 0x000e620000002500 */
[----:B------:R-:W2:Y:S07]  /*0030*/  LDCU UR4, c[0x0][0x388] ;  /* 0x00007100ff0477ac */ /* 0x000eae0008000800 */
[----:B------:R-:W1:Y:S01]  /*0040*/  LDC R5, c[0x0][0x360] ;  /* 0x0000d800ff057b82 */ /* 0x000e620000000800 */
[----:B0-----:R-:W-:Y:S01]  /*0050*/  ISETP.GT.U32.AND P0, PT, R0, 0x1f, PT ;  /* 0x0000001f0000780c */ /* 0x001fe20003f04070 */
[----:B-1----:R-:W-:-:S03]  /*0060*/  IMAD R5, R5, UR6, R0 ;  /* 0x0000000605057c24 */ /* 0x002fc6000f8e0200 */
[----:B------:R-:W-:Y:S02]  /*0070*/  ISETP.NE.OR P0, PT, RZ, UR6, P0 ;  /* 0x00000006ff007c0c */ /* 0x000fe40008705670 */
[----:B--2---:R-:W-:Y:S01]  /*0080*/  ISETP.GE.AND P1, PT, R5, UR4, PT ;  /* 0x0000000405007c0c */ /* 0x004fe2000bf26270 */
[----:B------:R-:W0:-:S12]  /*0090*/  LDCU.64 UR4, c[0x0][0x358] ;  /* 0x00006b00ff0477ac */ /* 0x000e180008000a00 */
[----:B------:R-:W1:Y:S01]  /*00a0*/  @!P1 LDC.64 R2, c[0x0][0x380] ;  /* 0x0000e000ff029b82 */ /* 0x000e620000000a00 */
[----:B------:R-:W-:Y:S01]  /*00b0*/  @!P1 MOV R4, 0x63 ;  /* 0x0000006300049802 */ /* 0x000fe20000000f00 */
[----:B-1----:R-:W-:-:S04]  /*00c0*/  @!P1 IMAD.WIDE R2, R5, 0x8, R2 ;  /* 0x0000000805029825 */ /* 0x002fc800078e0202 */
[----:B------:R-:W-:-:S05]  /*00d0*/  HFMA2 R5, -RZ, RZ, 0, 0 ;  /* 0x00000000ff057431 */ /* 0x000fca00000001ff */
[----:B0-----:R0:W-:Y:S01]  /*00e0*/  @!P1 STG.E.64 desc[UR4][R2.64+0x100], R4 ;  /* 0x0001000402009986 */ /* 0x0011e2000c101b04 */
[----:B------:R-:W-:Y:S05]  /*00f0*/  @P0 EXIT ;  /* 0x000000000000094d */ /* 0x000fea0003800000 */
[----:B0-----:R-:W0:Y:S02]  /*0100*/  LDC.64 R2, c[0x0][0x380] ;  /* 0x0000e000ff027b82 */ /* 0x001e240000000a00 */
[----:B0-----:R-:W-:-:S05]  /*0110*/  IMAD.WIDE.U32 R2, R0, 0x8, R2 ;  /* 0x0000000800027825 */ /* 0x001fca00078e0002 */
[----:B------:R-:W-:Y:S01]  /*0120*/  STG.E.64 desc[UR4][R2.64], RZ ;  /* 0x000000ff02007986 */ /* 0x000fe2000c101b04 */
[----:B------:R-:W-:Y:S05]  /*0130*/  EXIT ;  /* 0x000000000000794d */ /* 0x000fea0003800000 */
.L_x_186:
        /* <DEDUP_REMOVED lines=12> */
.L_x_906:


//--------------------- .text._ZN3cub18CUB_300001_SM_10006detail11EmptyKernelIvEEvv --------------------------
	.section	.text._ZN3cub18CUB_300001_SM_10006detail11EmptyKernelIvEEvv,"ax",@progbits
	.align	128
        .global         _ZN3cub18CUB_300001_SM_10006detail11EmptyKernelIvEEvv
        .type           _ZN3cub18CUB_300001_SM_10006detail11EmptyKernelIvEEvv,@function
        .size           _ZN3cub18CUB_300001_SM_10006detail11EmptyKernelIvEEvv,(.L_x_907 - _ZN3cub18CUB_300001_SM_10006detail11EmptyKernelIvEEvv)
        .other          _ZN3cub18CUB_300001_SM_10006detail11EmptyKernelIvEEvv,@"STO_CUDA_ENTRY STV_DEFAULT"
_ZN3cub18CUB_300001_SM_10006detail11EmptyKernelIvEEvv:
.text._ZN3cub18CUB_300001_SM_10006detail11EmptyKernelIvEEvv:
[----:B------:R-:W-:Y:S01]  /*0000*/  LDC R1, c[0x0][0x37c] ;  /* 0x0000df00ff017b82 */ /* 0x000fe20000000800 */
[----:B------:R-:W-:Y:S05]  /*0010*/  EXIT ;  /* 0x000000000000794d */ /* 0x000fea0003800000 */
.L_x_187:
        /* <DEDUP_REMOVED lines=14> */
.L_x_907:


//--------------------- .text._ZN6thrust24THRUST_300001_SM_1000_NS8cuda_cub4core6detail13_kernel_agentINS1_8__reduce11ReduceAgentIPN4cuda3std3__45tupleIJilEEESC_SB_lNS1_9__extrema9arg_max_fIilNS9_4lessIiEEEEEEJSC_SC_iSH_EEEvDpT0_ --------------------------
	.section	.text._ZN6thrust24THRUST_300001_SM_1000_NS8cuda_cub4core6detail13_kernel_agentINS1_8__reduce11ReduceAgentIPN4cuda3std3__45tupleIJilEEESC_SB_lNS1_9__extrema9arg_max_fIilNS9_4lessIiEEEEEEJSC_SC_iSH_EEEvDpT0_,"ax",@progbits
	.align	128
        .global         _ZN6thrust24THRUST_300001_SM_1000_NS8cuda_cub4core6detail13_kernel_agentINS1_8__reduce11ReduceAgentIPN4cuda3std3__45tupleIJilEEESC_SB_lNS1_9__extrema9arg_max_fIilNS9_4lessIiEEEEEEJSC_SC_iSH_EEEvDpT0_
        .type           _ZN6thrust24THRUST_300001_SM_1000_NS8cuda_cub4core6detail13_kernel_agentINS1_8__reduce11ReduceAgentIPN4cuda3std3__45tupleIJilEEESC_SB_lNS1_9__extrema9arg_max_fIilNS9_4lessIiEEEEEEJSC_SC_iSH_EEEvDpT0_,@function
        .size           _ZN6thrust24THRUST_300001_SM_1000_NS8cuda_cub4core6detail13_kernel_agentINS1_8__reduce11ReduceAgentIPN4cuda3std3__45tupleIJilEEESC_SB_lNS1_9__extrema9arg_max_fIilNS9_4lessIiEEEEEEJSC_SC_iSH_EEEvDpT0_,(.L_x_908 - _ZN6thrust24THRUST_300001_SM_1000_NS8cuda_cub4core6detail13_kernel_agentINS1_8__reduce11ReduceAgentIPN4cuda3std3__45tupleIJilEEESC_SB_lNS1_9__extrema9arg_max_fIilNS9_4lessIiEEEEEEJSC_SC_iSH_EEEvDpT0_)
        .other          _ZN6thrust24THRUST_300001_SM_1000_NS8cuda_cub4core6detail13_kernel_agentINS1_8__reduce11ReduceAgentIPN4cuda3std3__45tupleIJilEEESC_SB_lNS1_9__extrema9arg_max_fIilNS9_4lessIiEEEEEEJSC_SC_iSH_EEEvDpT0_,@"STO_CUDA_ENTRY STV_DEFAULT"
_ZN6thrust24THRUST_300001_SM_1000_NS8cuda_cub4core6detail13_kernel_agentINS1_8__reduce11ReduceAgentIPN4cuda3std3__45tupleIJilEEESC_SB_lNS1_9__extrema9arg_max_fIilNS9_4lessIiEEEEEEJSC_SC_iSH_EEEvDpT0_:
.text._ZN6thrust24THRUST_300001_SM_1000_NS8cuda_cub4core6detail13_kernel_agentINS1_8__reduce11ReduceAgentIPN4cuda3std3__45tupleIJilEEESC_SB_lNS1_9__extrema9arg_max_fIilNS9_4lessIiEEEEEEJSC_SC_iSH_EEEvDpT0_:
[----:B------:R-:W-:Y:S01]  /*0000*/  LDC R1, c[0x0][0x37c] ;  /* 0x0000df00ff017b82 */ /* 0x000fe20000000800 */
[----:B------:R-:W0:Y:S02]  /*0010*/  LDCU UR8, c[0x0][0x390] ;  /* 0x00007200ff0877ac */ /* 0x000e240008000800 */
[----:B0-----:R-:W-:-:S13]  /*0020*/  ISETP.NE.AND P0, PT, RZ, UR8, PT ;  /* 0x00000008ff007c0c */ /* 0x001fda000bf05270 */
[----:B------:R-:W-:Y:S05]  /*0030*/  @!P0 EXIT ;  /* 0x000000000000894d */ /* 0x000fea0003800000 */
[----:B------:R-:W-:Y:S01]  /*0040*/  UISETP.GT.AND UP0, UPT, UR8, 0x4ff, UPT ;  /* 0x000004ff0800788c */ /* 0x000fe2000bf04270 */
[----:B------:R-:W-:Y:S01]  /*0050*/  BSSY.RECONVERGENT B0, `(.L_x_188) ;  /* 0x00005bf000007945 */ /* 0x000fe20003800200 */
[----:B------:R-:W0:Y:S07]  /*0060*/  LDCU.64 UR10, c[0x0][0x358] ;  /* 0x00006b00ff0a77ac */ /* 0x000e2e0008000a00 */
[----:B------:R-:W-:Y:S05]  /*0070*/  BRA.U UP0, `(.L_x_189) ;  /* 0x0000003100807547 */ /* 0x000fea000b800000 */
[----:B------:R-:W1:Y:S01]  /*0080*/  S2R R0, SR_TID.X ;  /* 0x0000000000007919 */ /* 0x000e620000002100 */
[----:B------:R-:W2:Y:S01]  /*0090*/  LDCU UR4, c[0x0][0x390] ;  /* 0x00007200ff0477ac */ /* 0x000ea20008000800 */
[----:B------:R-:W-:Y:S01]  /*00a0*/  BSSY.RECONVERGENT B1, `(.L_x_190) ;  /* 0x000000b000017945 */ /* 0x000fe20003800200 */
[----:B------:R-:W-:Y:S01]  /*00b0*/  IMAD.MOV.U32 R4, RZ, RZ, RZ ;  /* 0x000000ffff047224 */ /* 0x000fe200078e00ff */
[----:B------:R-:W-:Y:S02]  /*00c0*/  CS2R R2, SRZ ;  /* 0x0000000000027805 */ /* 0x000fe4000001ff00 */
[----:B-1----:R-:W-:Y:S01]  /*00d0*/  ISETP.GE.AND P0, PT, R0, UR8, PT ;  /* 0x0000000800007c0c */ /* 0x002fe2000bf06270 */
[----:B------:R-:W-:-:S12]  /*00e0*/  IMAD.MOV.U32 R5, RZ, RZ, R0 ;  /* 0x000000ffff057224 */ /* 0x000fd800078e0000 */
[----:B--2---:R-:W-:Y:S05]  /*00f0*/  @P0 BRA `(.L_x_191) ;  /* 0x0000000000140947 */ /* 0x004fea0003800000 */
[----:B------:R-:W1:Y:S02]  /*0100*/  LDC.64 R6, c[0x0][0x380] ;  /* 0x0000e000ff067b82 */ /* 0x000e640000000a00 */
[----:B-1----:R-:W-:-:S05]  /*0110*/  IMAD.WIDE.U32 R6, R0, 0x10, R6 ;  /* 0x0000001000067825 */ /* 0x002fca00078e0006 */
[----:B0-----:R1:W5:Y:S04]  /*0120*/  LDG.E.CONSTANT R4, desc[UR10][R6.64] ;  /* 0x0000000a06047981 */ /* 0x001368000c1e9900 */
[----:B------:R1:W5:Y:S01]  /*0130*/  LDG.E.64.CONSTANT R2, desc[UR10][R6.64+0x8] ;  /* 0x0000080a06027981 */ /* 0x000362000c1e9b00 */
[----:B------:R-:W-:-:S07]  /*0140*/  VIADD R5, R0, 0x100 ;  /* 0x0000010000057836 */ /* 0x000fce0000000000 */
.L_x_191:
[----:B0-----:R-:W-:Y:S05]  /*0150*/  BSYNC.RECONVERGENT B1 ;  /* 0x0000000000017941 */ /* 0x001fea0003800200 */
.L_x_190:
[----:B------:R-:W-:Y:S01]  /*0160*/  ISETP.GE.AND P0, PT, R5, UR8, PT ;  /* 0x0000000805007c0c */ /* 0x000fe2000bf06270 */
[----:B------:R-:W-:-:S12]  /*0170*/  BSSY.RECONVERGENT B1, `(.L_x_192) ;  /* 0x0000088000017945 */ /* 0x000fd80003800200 */
[----:B------:R-:W-:Y:S05]  /*0180*/  @P0 BRA `(.L_x_193) ;  /* 0x0000000800180947 */ /* 0x000fea0003800000 */
[----:B-1----:R-:W-:Y:S01]  /*0190*/  LOP3.LUT R6, RZ, R5, RZ, 0x33, !PT ;  /* 0x00000005ff067212 */ /* 0x002fe200078e33ff */
[----:B------:R-:W-:Y:S04]  /*01a0*/  BSSY.RECONVERGENT B2, `(.L_x_194) ;  /* 0x000002b000027945 */ /* 0x000fe80003800200 */
[----:B------:R-:W-:-:S05]  /*01b0*/  VIADD R12, R6, UR8 ;  /* 0x00000008060c7c36 */ /* 0x000fca0008000000 */
[----:B------:R-:W-:-:S04]  /*01c0*/  LOP3.LUT R6, R12, 0x300, RZ, 0xc0, !PT ;  /* 0x000003000c067812 */ /* 0x000fc800078ec0ff */
[----:B------:R-:W-:-:S13]  /*01d0*/  ISETP.NE.AND P0, PT, R6, 0x300, PT ;  /* 0x000003000600780c */ /* 0x000fda0003f05270 */
[----:B------:R-:W-:Y:S05]  /*01e0*/  @!P0 BRA `(.L_x_195) ;  /* 0x0000000000988947 */ /* 0x000fea0003800000 */
[----:B------:R-:W0:Y:S01]  /*01f0*/  LDC.64 R6, c[0x0][0x380] ;  /* 0x0000e000ff067b82 */ /* 0x000e220000000a00 */
[----:B------:R-:W-:-:S04]  /*0200*/  LEA.HI R8, R12, 0x1, RZ, 0x18 ;  /* 0x000000010c087811 */ /* 0x000fc800078fc0ff */
[----:B------:R-:W-:-:S05]  /*0210*/  LOP3.LUT R8, R8, 0x3, RZ, 0xc0, !PT ;  /* 0x0000000308087812 */ /* 0x000fca00078ec0ff */
[----:B------:R-:W-:Y:S02]  /*0220*/  IMAD.MOV R10, RZ, RZ, -R8 ;  /* 0x000000ffff0a7224 */ /* 0x000fe400078e0a08 */
[----:B0-----:R-:W-:-:S04]  /*0230*/  IMAD.WIDE.U32 R6, R5, 0x10, R6 ;  /* 0x0000001005067825 */ /* 0x001fc800078e0006 */
[----:B------:R-:W-:-:S07]  /*0240*/  IMAD.MOV.U32 R11, RZ, RZ, R6 ;  /* 0x000000ffff0b7224 */ /* 0x000fce00078e0006 */
.L_x_198:
[----:B------:R-:W-:-:S05]  /*0250*/  IMAD.MOV.U32 R6, RZ, RZ, R11 ;  /* 0x000000ffff067224 */ /* 0x000fca00078e000b */
[----:B------:R-:W2:Y:S04]  /*0260*/  LDG.E.CONSTANT R14, desc[UR10][R6.64] ;  /* 0x0000000a060e7981 */ /* 0x000ea8000c1e9900 */
[----:B------:R-:W3:Y:S01]  /*0270*/  LDG.E.64.CONSTANT R8, desc[UR10][R6.64+0x8] ;  /* 0x0000080a06087981 */ /* 0x000ee2000c1e9b00 */
[----:B------:R-:W-:Y:S01]  /*0280*/  VIADD R10, R10, 0x1 ;  /* 0x000000010a0a7836 */ /* 0x000fe20000000000 */
[----:B------:R-:W-:Y:S01]  /*0290*/  BSSY.RECONVERGENT B3, `(.L_x_196) ;  /* 0x0000018000037945 */ /* 0x000fe20003800200 */
[----:B-----5:R-:W-:Y:S01]  /*02a0*/  IMAD.MOV.U32 R17, RZ, RZ, R3 ;  /* 0x000000ffff117224 */ /* 0x020fe200078e0003 */
[----:B------:R-:W-:Y:S01]  /*02b0*/  IADD3 R11, P3, PT, R6, 0x1000, RZ ;  /* 0x00001000060b7810 */ /* 0x000fe20007f7e0ff */
[----:B------:R-:W-:Y:S01]  /*02c0*/  IMAD.MOV.U32 R15, RZ, RZ, R2 ;  /* 0x000000ffff0f7224 */ /* 0x000fe200078e0002 */
[----:B------:R-:W-:Y:S01]  /*02d0*/  ISETP.NE.AND P2, PT, R10, RZ, PT ;  /* 0x000000ff0a00720c */ /* 0x000fe20003f45270 */
[----:B------:R-:W-:Y:S01]  /*02e0*/  IMAD.MOV.U32 R13, RZ, RZ, R4 ;  /* 0x000000ffff0d7224 */ /* 0x000fe200078e0004 */
[----:B--2---:R-:W-:Y:S01]  /*02f0*/  ISETP.GE.AND P0, PT, R4, R14, PT ;  /* 0x0000000e0400720c */ /* 0x004fe20003f06270 */
[----:B------:R-:W-:-:S02]  /*0300*/  IMAD.MOV.U32 R4, RZ, RZ, R14 ;  /* 0x000000ffff047224 */ /* 0x000fc400078e000e */
[----:B---3--:R-:W-:Y:S02]  /*0310*/  IMAD.MOV.U32 R2, RZ, RZ, R8 ;  /* 0x000000ffff027224 */ /* 0x008fe400078e0008 */
[----:B------:R-:W-:-:S08]  /*0320*/  IMAD.MOV.U32 R3, RZ, RZ, R9 ;  /* 0x000000ffff037224 */ /* 0x000fd000078e0009 */
[----:B------:R-:W-:Y:S05]  /*0330*/  @!P0 BRA `(.L_x_197) ;  /* 0x0000000000348947 */ /* 0x000fea0003800000 */
[----:B------:R-:W-:Y:S01]  /*0340*/  ISETP.GE.AND P4, PT, R14, R13, PT ;  /* 0x0000000d0e00720c */ /* 0x000fe20003f86270 */
[----:B------:R-:W-:Y:S02]  /*0350*/  IMAD.MOV.U32 R4, RZ, RZ, R13 ;  /* 0x000000ffff047224 */ /* 0x000fe400078e000d */
[----:B------:R-:W-:Y:S02]  /*0360*/  IMAD.MOV.U32 R2, RZ, RZ, R15 ;  /* 0x000000ffff027224 */ /* 0x000fe400078e000f */
[----:B------:R-:W-:-:S08]  /*0370*/  IMAD.MOV.U32 R3, RZ, RZ, R17 ;  /* 0x000000ffff037224 */ /* 0x000fd000078e0011 */
[CC--:B------:R-:W-:Y:S02]  /*0380*/  @P4 ISETP.LT.U32.AND P1, PT, R15.reuse, R8.reuse, PT ;  /* 0x000000080f00420c */ /* 0x0c0fe40003f21070 */
[-C--:B------:R-:W-:Y:S02]  /*0390*/  @P4 ISETP.GE.U32.AND P0, PT, R15, R8.reuse, PT ;  /* 0x000000080f00420c */ /* 0x080fe40003f06070 */
[CC--:B------:R-:W-:Y:S02]  /*03a0*/  @P4 ISETP.LT.AND.EX P1, PT, R17.reuse, R9.reuse, PT, P1 ;  /* 0x000000091100420c */ /* 0x0c0fe40003f21310 */
[-C--:B------:R-:W-:Y:S02]  /*03b0*/  @P4 ISETP.GE.AND.EX P0, PT, R17, R9.reuse, PT, P0 ;  /* 0x000000091100420c */ /* 0x080fe40003f06300 */
[----:B------:R-:W-:Y:S02]  /*03c0*/  @P4 SEL R8, R15, R8, P1 ;  /* 0x000000080f084207 */ /* 0x000fe40000800000 */
[----:B------:R-:W-:-:S02]  /*03d0*/  @P4 SEL R9, R17, R9, P1 ;  /* 0x0000000911094207 */ /* 0x000fc40000800000 */
[----:B------:R-:W-:Y:S01]  /*03e0*/  @P4 SEL R4, R13, R14, !P0 ;  /* 0x0000000e0d044207 */ /* 0x000fe20004000000 */
[----:B------:R-:W-:Y:S02]  /*03f0*/  @P4 IMAD.MOV.U32 R2, RZ, RZ, R8 ;  /* 0x000000ffff024224 */ /* 0x000fe400078e0008 */
[----:B------:R-:W-:-:S07]  /*0400*/  @P4 IMAD.MOV.U32 R3, RZ, RZ, R9 ;  /* 0x000000ffff034224 */ /* 0x000fce00078e0009 */
.L_x_197:
[----:B------:R-:W-:Y:S05]  /*0410*/  BSYNC.RECONVERGENT B3 ;  /* 0x0000000000037941 */ /* 0x000fea0003800200 */
.L_x_196:
[----:B------:R-:W-:Y:S02]  /*0420*/  IMAD.X R7, RZ, RZ, R7, P3 ;  /* 0x000000ffff077224 */ /* 0x000fe400018e0607 */
[----:B------:R-:W-:Y:S01]  /*0430*/  VIADD R5, R5, 0x100 ;  /* 0x0000010005057836 */ /* 0x000fe20000000000 */
[----:B------:R-:W-:Y:S06]  /*0440*/  @P2 BRA `(.L_x_198) ;  /* 0xfffffffc00802947 */ /* 0x000fec000383ffff */
.L_x_195:
[----:B------:R-:W-:Y:S05]  /*0450*/  BSYNC.RECONVERGENT B2 ;  /* 0x0000000000027941 */ /* 0x000fea0003800200 */
.L_x_194:
[----:B------:R-:W0:Y:S01]  /*0460*/  LDC.64 R8, c[0x0][0x380] ;  /* 0x0000e000ff087b82 */ /* 0x000e220000000a00 */
[----:B------:R-:W-:-:S13]  /*0470*/  ISETP.GE.U32.AND P0, PT, R12, 0x300, PT ;  /* 0x000003000c00780c */ /* 0x000fda0003f06070 */
[----:B------:R-:W-:Y:S05]  /*0480*/  @!P0 BRA `(.L_x_193) ;  /* 0x0000000400588947 */ /* 0x000fea0003800000 */
.L_x_207:
[----:B0-----:R-:W-:-:S05]  /*0490*/  IMAD.WIDE R18, R5, 0x10, R8 ;  /* 0x0000001005127825 */ /* 0x001fca00078e0208 */
[----:B------:R-:W2:Y:S04]  /*04a0*/  LDG.E.CONSTANT R21, desc[UR10][R18.64] ;  /* 0x0000000a12157981 */ /* 0x000ea8000c1e9900 */
[----:B------:R-:W3:Y:S04]  /*04b0*/  LDG.E.64.CONSTANT R14, desc[UR10][R18.64+0x8] ;  /* 0x0000080a120e7981 */ /* 0x000ee8000c1e9b00 */
[----:B-----5:R0:W5:Y:S04]  /*04c0*/  LDG.E.CONSTANT R27, desc[UR10][R18.64+0x1000] ;  /* 0x0010000a121b7981 */ /* 0x020168000c1e9900 */
[----:B------:R0:W5:Y:S04]  /*04d0*/  LDG.E.CONSTANT R16, desc[UR10][R18.64+0x2000] ;  /* 0x0020000a12107981 */ /* 0x000168000c1e9900 */
[----:B------:R0:W5:Y:S04]  /*04e0*/  LDG.E.CONSTANT R17, desc[UR10][R18.64+0x3000] ;  /* 0x0030000a12117981 */ /* 0x000168000c1e9900 */
[----:B------:R0:W5:Y:S04]  /*04f0*/  LDG.E.64.CONSTANT R12, desc[UR10][R18.64+0x1008] ;  /* 0x0010080a120c7981 */ /* 0x000168000c1e9b00 */
[----:B------:R0:W5:Y:S04]  /*0500*/  LDG.E.64.CONSTANT R6, desc[UR10][R18.64+0x2008] ;  /* 0x0020080a12067981 */ /* 0x000168000c1e9b00 */
[----:B------:R0:W5:Y:S01]  /*0510*/  LDG.E.64.CONSTANT R10, desc[UR10][R18.64+0x3008] ;  /* 0x0030080a120a7981 */ /* 0x000162000c1e9b00 */
[----:B------:R-:W-:Y:S01]  /*0520*/  BSSY.RECONVERGENT B2, `(.L_x_199) ;  /* 0x0000011000027945 */ /* 0x000fe20003800200 */
[----:B--2---:R-:W-:Y:S01]  /*0530*/  ISETP.GE.AND P0, PT, R4, R21, PT ;  /* 0x000000150400720c */ /* 0x004fe20003f06270 */
[----:B------:R-:W-:-:S02]  /*0540*/  IMAD.MOV.U32 R20, RZ, RZ, R21 ;  /* 0x000000ffff147224 */ /* 0x000fc400078e0015 */
[----:B---3--:R-:W-:Y:S02]  /*0550*/  IMAD.MOV.U32 R23, RZ, RZ, R14 ;  /* 0x000000ffff177224 */ /* 0x008fe400078e000e */
[----:B------:R-:W-:-:S08]  /*0560*/  IMAD.MOV.U32 R25, RZ, RZ, R15 ;  /* 0x000000ffff197224 */ /* 0x000fd000078e000f */
[----:B0-----:R-:W-:Y:S05]  /*0570*/  @!P0 BRA `(.L_x_200) ;  /* 0x00000000002c8947 */ /* 0x001fea0003800000 */
[----:B------:R-:W-:Y:S01]  /*0580*/  ISETP.GE.AND P2, PT, R21, R4, PT ;  /* 0x000000041500720c */ /* 0x000fe20003f46270 */
[----:B------:R-:W-:Y:S02]  /*0590*/  IMAD.MOV.U32 R23, RZ, RZ, R2 ;  /* 0x000000ffff177224 */ /* 0x000fe400078e0002 */
[----:B------:R-:W-:Y:S02]  /*05a0*/  IMAD.MOV.U32 R25, RZ, RZ, R3 ;  /* 0x000000ffff197224 */ /* 0x000fe400078e0003 */
[----:B------:R-:W-:-:S08]  /*05b0*/  IMAD.MOV.U32 R20, RZ, RZ, R4 ;  /* 0x000000ffff147224 */ /* 0x000fd000078e0004 */
[CC--:B------:R-:W-:Y:S02]  /*05c0*/  @P2 ISETP.GE.U32.AND P0, PT, R2.reuse, R14.reuse, PT ;  /* 0x0000000e0200220c */ /* 0x0c0fe40003f06070 */
[-C--:B------:R-:W-:Y:S02]  /*05d0*/  @P2 ISETP.LT.U32.AND P1, PT, R2, R14.reuse, PT ;  /* 0x0000000e0200220c */ /* 0x080fe40003f21070 */
[CC--:B------:R-:W-:Y:S02]  /*05e0*/  @P2 ISETP.GE.AND.EX P0, PT, R3.reuse, R15.reuse, PT, P0 ;  /* 0x0000000f0300220c */ /* 0x0c0fe40003f06300 */
[----:B------:R-:W-:Y:S02]  /*05f0*/  @P2 ISETP.LT.AND.EX P1, PT, R3, R15, PT, P1 ;  /* 0x0000000f0300220c */ /* 0x000fe40003f21310 */
[----:B------:R-:W-:Y:S02]  /*0600*/  @P2 SEL R20, R4, R21, !P0 ;  /* 0x0000001504142207 */ /* 0x000fe40004000000 */
[----:B------:R-:W-:-:S02]  /*0610*/  @P2 SEL R23, R2, R14, P1 ;  /* 0x0000000e02172207 */ /* 0x000fc40000800000 */
[----:B------:R-:W-:-:S07]  /*0620*/  @P2 SEL R25, R3, R15, P1 ;  /* 0x0000000f03192207 */ /* 0x000fce0000800000 */
.L_x_200:
[----:B------:R-:W-:Y:S05]  /*0630*/  BSYNC.RECONVERGENT B2 ;  /* 0x0000000000027941 */ /* 0x000fea0003800200 */
.L_x_199:
[----:B-----5:R-:W-:Y:S01]  /*0640*/  ISETP.GE.AND P0, PT, R20, R27, PT ;  /* 0x0000001b1400720c */ /* 0x020fe20003f06270 */
[----:B------:R-:W-:Y:S01]  /*0650*/  BSSY.RECONVERGENT B2, `(.L_x_201) ;  /* 0x0000010000027945 */ /* 0x000fe20003800200 */
[----:B------:R-:W-:Y:S02]  /*0660*/  IMAD.MOV.U32 R3, RZ, RZ, R27 ;  /* 0x000000ffff037224 */ /* 0x000fe400078e001b */
[----:B------:R-:W-:Y:S02]  /*0670*/  IMAD.MOV.U32 R19, RZ, RZ, R12 ;  /* 0x000000ffff137224 */ /* 0x000fe400078e000c */
[----:B------:R-:W-:-:S07]  /*0680*/  IMAD.MOV.U32 R21, RZ, RZ, R13 ;  /* 0x000000ffff157224 */ /* 0x000fce00078e000d */
[----:B------:R-:W-:Y:S05]  /*0690*/  @!P0 BRA `(.L_x_202) ;  /* 0x00000000002c8947 */ /* 0x000fea0003800000 */
        /* <DEDUP_REMOVED lines=11> */
.L_x_202:
[----:B------:R-:W-:Y:S05]  /*0750*/  BSYNC.RECONVERGENT B2 ;  /* 0x0000000000027941 */ /* 0x000fea0003800200 */
.L_x_201:
[----:B------:R-:W-:Y:S01]  /*0760*/  ISETP.GE.AND P0, PT, R3, R16, PT ;  /* 0x000000100300720c */ /* 0x000fe20003f06270 */
        /* <DEDUP_REMOVED lines=10> */
[----:B------:R-:W-:Y:S02]  /*0810*/  @P2 ISETP.LT.U32.AND P1, PT, R19, R6, PT ;  /* 0x000000061300220c */ /* 0x000fe40003f21070 */
[CC--:B------:R-:W-:Y:S02]  /*0820*/  @P2 ISETP.GE.AND.EX P0, PT, R21.reuse, R7.reuse, PT, P0 ;  /* 0x000000071500220c */ /* 0x0c0fe40003f06300 */
[----:B------:R-:W-:Y:S02]  /*0830*/  @P2 ISETP.LT.AND.EX P1, PT, R21, R7, PT, P1 ;  /* 0x000000071500220c */ /* 0x000fe40003f21310 */
[----:B------:R-:W-:Y:S02]  /*0840*/  @P2 SEL R12, R3, R16, !P0 ;  /* 0x00000010030c2207 */ /* 0x000fe40004000000 */
[----:B------:R-:W-:-:S02]  /*0850*/  @P2 SEL R13, R19, R6, P1 ;  /* 0x00000006130d2207 */ /* 0x000fc40000800000 */
[----:B------:R-:W-:-:S07]  /*0860*/  @P2 SEL R15, R21, R7, P1 ;  /* 0x00000007150f2207 */ /* 0x000fce0000800000 */
.L_x_204:
[----:B------:R-:W-:Y:S05]  /*0870*/  BSYNC.RECONVERGENT B2 ;  /* 0x0000000000027941 */ /* 0x000fea0003800200 */
.L_x_203:
        /* <DEDUP_REMOVED lines=19> */
.L_x_206:
[----:B------:R-:W-:Y:S05]  /*09b0*/  BSYNC.RECONVERGENT B2 ;  /* 0x0000000000027941 */ /* 0x000fea0003800200 */
.L_x_205:
[----:B------:R-:W-:-:S05]  /*09c0*/  VIADD R5, R5, 0x400 ;  /* 0x0000040005057836 */ /* 0x000fca0000000000 */
[----:B------:R-:W-:-:S13]  /*09d0*/  ISETP.GE.AND P0, PT, R5, UR4, PT ;  /* 0x0000000405007c0c */ /* 0x000fda000bf06270 */
[----:B------:R-:W-:Y:S05]  /*09e0*/  @!P0 BRA `(.L_x_207) ;  /* 0xfffffff800a88947 */ /* 0x000fea000383ffff */
.L_x_193:
[----:B------:R-:W-:Y:S05]  /*09f0*/  BSYNC.RECONVERGENT B1 ;  /* 0x0000000000017941 */ /* 0x000fea0003800200 */
.L_x_192:
[----:B------:R-:W2:Y:S02]  /*0a00*/  LDCU UR6, c[0x0][0x390] ;  /* 0x00007200ff0677ac */ /* 0x000ea40008000800 */
[----:B--2---:R-:W-:-:S09]  /*0a10*/  UISETP.GE.AND UP0, UPT, UR6, 0x100, UPT ;  /* 0x000001000600788c */ /* 0x004fd2000bf06270 */
[----:B------:R-:W-:Y:S05]  /*0a20*/  BRA.U !UP0, `(.L_x_208) ;  /* 0x00000011088c7547 */ /* 0x000fea000b800000 */
[----:B0-----:R-:W0:Y:S01]  /*0a30*/  S2R R8, SR_LANEID ;  /* 0x0000000000087919 */ /* 0x001e220000000000 */
[----:B------:R-:W-:Y:S01]  /*0a40*/  BSSY.RECONVERGENT B1, `(.L_x_209) ;  /* 0x000001b000017945 */ /* 0x000fe20003800200 */
[----:B-1---5:R-:W-:Y:S01]  /*0a50*/  IMAD.MOV.U32 R6, RZ, RZ, R2 ;  /* 0x000000ffff067224 */ /* 0x022fe200078e0002 */
[----:B------:R1:W2:Y:S01]  /*0a60*/  SHFL.DOWN PT, R9, R4, 0x1, 0x1f ;  /* 0x08201f0004097f89 */ /* 0x0002a200000e0000 */
[----:B------:R-:W-:Y:S02]  /*0a70*/  IMAD.MOV.U32 R7, RZ, RZ, R3 ;  /* 0x000000ffff077224 */ /* 0x000fe400078e0003 */
[----:B------:R-:W-:Y:S01]  /*0a80*/  IMAD.MOV.U32 R5, RZ, RZ, R4 ;  /* 0x000000ffff057224 */ /* 0x000fe200078e0004 */
[----:B------:R1:W3:Y:S04]  /*0a90*/  SHFL.DOWN PT, R11, R2, 0x1, 0x1f ;  /* 0x08201f00020b7f89 */ /* 0x0002e800000e0000 */
[----:B------:R1:W4:Y:S01]  /*0aa0*/  SHFL.DOWN PT, R13, R3, 0x1, 0x1f ;  /* 0x08201f00030d7f89 */ /* 0x00032200000e0000 */
[----:B0-----:R-:W-:-:S02]  /*0ab0*/  ISETP.GT.AND P0, PT, R8, 0x1e, PT ;  /* 0x0000001e0800780c */ /* 0x001fc40003f04270 */
[C---:B------:R-:W-:Y:S02]  /*0ac0*/  ISETP.GT.AND P1, PT, R8.reuse, 0x1d, PT ;  /* 0x0000001d0800780c */ /* 0x040fe40003f24270 */
[----:B------:R-:W-:-:S09]  /*0ad0*/  ISETP.GT.AND P3, PT, R8, 0x1b, PT ;  /* 0x0000001b0800780c */ /* 0x000fd20003f64270 */
[----:B-1234-:R-:W-:Y:S05]  /*0ae0*/  @P0 BRA `(.L_x_210) ;  /* 0x0000000000400947 */ /* 0x01efea0003800000 */
[----:B------:R-:W-:Y:S01]  /*0af0*/  ISETP.GE.AND P0, PT, R4, R9, PT ;  /* 0x000000090400720c */ /* 0x000fe20003f06270 */
[----:B------:R-:W-:Y:S02]  /*0b00*/  IMAD.MOV.U32 R6, RZ, RZ, R11 ;  /* 0x000000ffff067224 */ /* 0x000fe400078e000b */
[----:B------:R-:W-:Y:S02]  /*0b10*/  IMAD.MOV.U32 R7, RZ, RZ, R13 ;  /* 0x000000ffff077224 */ /* 0x000fe400078e000d */
[----:B------:R-:W-:-:S08]  /*0b20*/  IMAD.MOV.U32 R5, RZ, RZ, R9 ;  /* 0x000000ffff057224 */ /* 0x000fd000078e0009 */
        /* <DEDUP_REMOVED lines=12> */
.L_x_210:
[----:B------:R-:W-:Y:S05]  /*0bf0*/  BSYNC.RECONVERGENT B1 ;  /* 0x0000000000017941 */ /* 0x000fea0003800200 */
.L_x_209:
[----:B------:R0:W1:Y:S01]  /*0c00*/  SHFL.DOWN PT, R10, R5, 0x2, 0x1f ;  /* 0x08401f00050a7f89 */ /* 0x00006200000e0000 */
[----:B------:R-:W-:Y:S01]  /*0c10*/  BSSY.RECONVERGENT B1, `(.L_x_211) ;  /* 0x000001a000017945 */ /* 0x000fe20003800200 */
[C---:B------:R-:W-:Y:S01]  /*0c20*/  ISETP.GT.AND P5, PT, R8.reuse, 0x17, PT ;  /* 0x000000170800780c */ /* 0x040fe20003fa4270 */
[----:B------:R-:W-:Y:S01]  /*0c30*/  IMAD.MOV.U32 R4, RZ, RZ, R6 ;  /* 0x000000ffff047224 */ /* 0x000fe200078e0006 */
[----:B------:R0:W2:Y:S01]  /*0c40*/  SHFL.DOWN PT, R3, R6, 0x2, 0x1f ;  /* 0x08401f0006037f89 */ /* 0x0000a200000e0000 */
[C---:B------:R-:W-:Y:S01]  /*0c50*/  ISETP.GT.AND P4, PT, R8.reuse, 0xf, PT ;  /* 0x0000000f0800780c */ /* 0x040fe20003f84270 */
[----:B------:R-:W-:Y:S01]  /*0c60*/  IMAD.MOV.U32 R2, RZ, RZ, R5 ;  /* 0x000000ffff027224 */ /* 0x000fe200078e0005 */
[----:B------:R-:W-:Y:S01]  /*0c70*/  ISETP.NE.AND P2, PT, R8, RZ, PT ;  /* 0x000000ff0800720c */ /* 0x000fe20003f45270 */
[----:B------:R0:W3:Y:S01]  /*0c80*/  SHFL.DOWN PT, R12, R7, 0x2, 0x1f ;  /* 0x08401f00070c7f89 */ /* 0x0000e200000e0000 */
[----:B------:R-:W-:Y:S01]  /*0c90*/  IMAD.MOV.U32 R8, RZ, RZ, R7 ;  /* 0x000000ffff087224 */ /* 0x000fe200078e0007 */
[----:B------:R-:W-:Y:S10]  /*0ca0*/  @P1 BRA `(.L_x_212) ;  /* 0x0000000000401947 */ /* 0x000ff40003800000 */
[----:B-1----:R-:W-:Y:S01]  /*0cb0*/  ISETP.GE.AND P0, PT, R5, R10, PT ;  /* 0x0000000a0500720c */ /* 0x002fe20003f06270 */
[----:B--2---:R-:W-:Y:S02]  /*0cc0*/  IMAD.MOV.U32 R4, RZ, RZ, R3 ;  /* 0x000000ffff047224 */ /* 0x004fe400078e0003 */
[----:B---3--:R-:W-:Y:S02]  /*0cd0*/  IMAD.MOV.U32 R8, RZ, RZ, R12 ;  /* 0x000000ffff087224 */ /* 0x008fe400078e000c */
[----:B------:R-:W-:-:S08]  /*0ce0*/  IMAD.MOV.U32 R2, RZ, RZ, R10 ;  /* 0x000000ffff027224 */ /* 0x000fd000078e000a */
[----:B------:R-:W-:Y:S05]  /*0cf0*/  @!P0 BRA `(.L_x_212) ;  /* 0x00000000002c8947 */ /* 0x000fea0003800000 */
[----:B------:R-:W-:Y:S01]  /*0d00*/  ISETP.GE.AND P6, PT, R10, R5, PT ;  /* 0x000000050a00720c */ /* 0x000fe20003fc6270 */
[----:B------:R-:W-:Y:S02]  /*0d10*/  IMAD.MOV.U32 R4, RZ, RZ, R6 ;  /* 0x000000ffff047224 */ /* 0x000fe400078e0006 */
[----:B------:R-:W-:Y:S02]  /*0d20*/  IMAD.MOV.U32 R8, RZ, RZ, R7 ;  /* 0x000000ffff087224 */ /* 0x000fe400078e0007 */
[----:B------:R-:W-:-:S08]  /*0d30*/  IMAD.MOV.U32 R2, RZ, RZ, R5 ;  /* 0x000000ffff027224 */ /* 0x000fd000078e0005 */
[CC--:B------:R-:W-:Y:S02]  /*0d40*/  @P6 ISETP.GE.U32.AND P1, PT, R6.reuse, R3.reuse, PT ;  /* 0x000000030600620c */ /* 0x0c0fe40003f26070 */
[CC--:B------:R-:W-:Y:S02]  /*0d50*/  @P6 ISETP.LT.U32.AND P0, PT, R6.reuse, R3.reuse, PT ;  /* 0x000000030600620c */ /* 0x0c0fe40003f01070 */
[CC--:B------:R-:W-:Y:S02]  /*0d60*/  @P6 ISETP.GE.AND.EX P1, PT, R7.reuse, R12.reuse, PT, P1 ;  /* 0x0000000c0700620c */ /* 0x0c0fe40003f26310 */
[----:B------:R-:W-:Y:S02]  /*0d70*/  @P6 ISETP.LT.AND.EX P0, PT, R7, R12, PT, P0 ;  /* 0x0000000c0700620c */ /* 0x000fe40003f01300 */
[----:B------:R-:W-:Y:S02]  /*0d80*/  @P6 SEL R2, R5, R10, !P1 ;  /* 0x0000000a05026207 */ /* 0x000fe40004800000 */
[----:B------:R-:W-:-:S02]  /*0d90*/  @P6 SEL R4, R6, R3, P0 ;  /* 0x0000000306046207 */ /* 0x000fc40000000000 */
[----:B------:R-:W-:-:S07]  /*0da0*/  @P6 SEL R8, R7, R12, P0 ;  /* 0x0000000c07086207 */ /* 0x000fce0000000000 */
.L_x_212:
[----:B------:R-:W-:Y:S05]  /*0db0*/  BSYNC.RECONVERGENT B1 ;  /* 0x0000000000017941 */ /* 0x000fea0003800200 */
.L_x_211:
[----:B0-----:R0:W4:Y:S01]  /*0dc0*/  SHFL.DOWN PT, R5, R2, 0x4, 0x1f ;  /* 0x08801f0002057f89 */ /* 0x00112200000e0000 */
[----:B------:R-:W-:Y:S01]  /*0dd0*/  BSSY.RECONVERGENT B1, `(.L_x_213) ;  /* 0x0000017000017945 */ /* 0x000fe20003800200 */
[----:B------:R-:W-:Y:S02]  /*0de0*/  IMAD.MOV.U32 R6, RZ, RZ, R4 ;  /* 0x000000ffff067224 */ /* 0x000fe400078e0004 */
[----:B------:R0:W0:Y:S01]  /*0df0*/  SHFL.DOWN PT, R9, R4, 0x4, 0x1f ;  /* 0x08801f0004097f89 */ /* 0x00002200000e0000 */
[----:B------:R-:W-:Y:S02]  /*0e00*/  IMAD.MOV.U32 R7, RZ, RZ, R8 ;  /* 0x000000ffff077224 */ /* 0x000fe400078e0008 */
[----:B--2---:R-:W-:Y:S01]  /*0e10*/  IMAD.MOV.U32 R3, RZ, RZ, R2 ;  /* 0x000000ffff037224 */ /* 0x004fe200078e0002 */
[----:B------:R2:W0:Y:S01]  /*0e20*/  SHFL.DOWN PT, R11, R8, 0x4, 0x1f ;  /* 0x08801f00080b7f89 */ /* 0x00042200000e0000 */
[----:B------:R-:W-:Y:S05]  /*0e30*/  @P3 BRA `(.L_x_214) ;  /* 0x0000000000403947 */ /* 0x000fea0003800000 */
[----:B----4-:R-:W-:Y:S01]  /*0e40*/  ISETP.GE.AND P0, PT, R2, R5, PT ;  /* 0x000000050200720c */ /* 0x010fe20003f06270 */
[----:B0-----:R-:W-:Y:S02]  /*0e50*/  IMAD.MOV.U32 R6, RZ, RZ, R9 ;  /* 0x000000ffff067224 */ /* 0x001fe400078e0009 */
        /* <DEDUP_REMOVED lines=14> */
.L_x_214:
[----:B------:R-:W-:Y:S05]  /*0f40*/  BSYNC.RECONVERGENT B1 ;  /* 0x0000000000017941 */ /* 0x000fea0003800200 */
.L_x_213:
[----:B--2---:R2:W2:Y:S01]  /*0f50*/  SHFL.DOWN PT, R8, R3, 0x8, 0x1f ;  /* 0x09001f0003087f89 */ /* 0x0044a200000e0000 */
[----:B------:R-:W-:Y:S01]  /*0f60*/  BSSY.RECONVERGENT B1, `(.L_x_215) ;  /* 0x0000017000017945 */ /* 0x000fe20003800200 */
[----:B0-----:R-:W-:Y:S02]  /*0f70*/  IMAD.MOV.U32 R4, RZ, RZ, R6 ;  /* 0x000000ffff047224 */ /* 0x001fe400078e0006 */
[----:B------:R0:W0:Y:S01]  /*0f80*/  SHFL.DOWN PT, R9, R6, 0x8, 0x1f ;  /* 0x09001f0006097f89 */ /* 0x00002200000e0000 */
[----:B----4-:R-:W-:Y:S02]  /*0f90*/  IMAD.MOV.U32 R5, RZ, RZ, R7 ;  /* 0x000000ffff057224 */ /* 0x010fe400078e0007 */
[----:B------:R-:W-:Y:S01]  /*0fa0*/  IMAD.MOV.U32 R2, RZ, RZ, R3 ;  /* 0x000000ffff027224 */ /* 0x000fe200078e0003 */
[----:B-1----:R1:W4:Y:S01]  /*0fb0*/  SHFL.DOWN PT, R10, R7, 0x8, 0x1f ;  /* 0x09001f00070a7f89 */ /* 0x00232200000e0000 */
[----:B------:R-:W-:Y:S05]  /*0fc0*/  @P5 BRA `(.L_x_216) ;  /* 0x0000000000405947 */ /* 0x000fea0003800000 */
[----:B--2---:R-:W-:Y:S01]  /*0fd0*/  ISETP.GE.AND P0, PT, R3, R8, PT ;  /* 0x000000080300720c */ /* 0x004fe20003f06270 */
[----:B0-----:R-:W-:Y:S02]  /*0fe0*/  IMAD.MOV.U32 R4, RZ, RZ, R9 ;  /* 0x000000ffff047224 */ /* 0x001fe400078e0009 */
[----:B----4-:R-:W-:Y:S02]  /*0ff0*/  IMAD.MOV.U32 R5, RZ, RZ, R10 ;  /* 0x000000ffff057224 */ /* 0x010fe400078e000a */
        /* <DEDUP_REMOVED lines=13> */
.L_x_216:
[----:B------:R-:W-:Y:S05]  /*10d0*/  BSYNC.RECONVERGENT B1 ;  /* 0x0000000000017941 */ /* 0x000fea0003800200 */
.L_x_215:
[----:B--2---:R2:W2:Y:S01]  /*10e0*/  SHFL.DOWN PT, R3, R2, 0x10, 0x1f ;  /* 0x0a001f0002037f89 */ /* 0x0044a200000e0000 */
[----:B------:R-:W-:Y:S01]  /*10f0*/  BSSY.RECONVERGENT B1, `(.L_x_217) ;  /* 0x0000017000017945 */ /* 0x000fe20003800200 */
[----:B-1----:R-:W-:Y:S02]  /*1100*/  IMAD.MOV.U32 R7, RZ, RZ, R4 ;  /* 0x000000ffff077224 */ /* 0x002fe400078e0004 */
[----:B0-----:R0:W1:Y:S01]  /*1110*/  SHFL.DOWN PT, R9, R4, 0x10, 0x1f ;  /* 0x0a001f0004097f89 */ /* 0x00106200000e0000 */
[----:B------:R-:W-:Y:S02]  /*1120*/  IMAD.MOV.U32 R6, RZ, RZ, R5 ;  /* 0x000000ffff067224 */ /* 0x000fe400078e0005 */
[----:B------:R-:W-:Y:S01]  /*1130*/  IMAD.MOV.U32 R8, RZ, RZ, R2 ;  /* 0x000000ffff087224 */ /* 0x000fe200078e0002 */
[----:B----4-:R0:W4:Y:S01]  /*1140*/  SHFL.DOWN PT, R10, R5, 0x10, 0x1f ;  /* 0x0a001f00050a7f89 */ /* 0x01012200000e0000 */
[----:B------:R-:W-:Y:S05]  /*1150*/  @P4 BRA `(.L_x_218) ;  /* 0x0000000000404947 */ /* 0x000fea0003800000 */
[----:B--2---:R-:W-:Y:S01]  /*1160*/  ISETP.GE.AND P0, PT, R2, R3, PT ;  /* 0x000000030200720c */ /* 0x004fe20003f06270 */
[----:B-1----:R-:W-:Y:S02]  /*1170*/  IMAD.MOV.U32 R7, RZ, RZ, R9 ;  /* 0x000000ffff077224 */ /* 0x002fe400078e0009 */
        /* <DEDUP_REMOVED lines=14> */
.L_x_218:
[----:B------:R-:W-:Y:S05]  /*1260*/  BSYNC.RECONVERGENT B1 ;  /* 0x0000000000017941 */ /* 0x000fea0003800200 */
.L_x_217:
[----:B------:R-:W-:Y:S04]  /*1270*/  BSSY.RECONVERGENT B1, `(.L_x_219) ;  /* 0x000000c000017945 */ /* 0x000fe80003800200 */
[----:B------:R-:W-:Y:S05]  /*1280*/  @P2 BRA `(.L_x_220) ;  /* 0x0000000000282947 */ /* 0x000fea0003800000 */
[----:B0-----:R-:W0:Y:S01]  /*1290*/  S2R R4, SR_CgaCtaId ;  /* 0x0000000000047919 */ /* 0x001e220000008800 */
[----:B--2---:R-:W-:Y:S02]  /*12a0*/  MOV R3, 0x400 ;  /* 0x0000040000037802 */ /* 0x004fe40000000f00 */
[----:B------:R-:W-:-:S04]  /*12b0*/  SHF.R.U32.HI R2, RZ, 0x1, R0 ;  /* 0x00000001ff027819 */ /* 0x000fc80000011600 */
[----:B------:R-:W-:Y:S02]  /*12c0*/  LOP3.LUT R2, R2, 0x1f0, RZ, 0xc0, !PT ;  /* 0x000001f002027812 */ /* 0x000fe400078ec0ff */
[----:B0-----:R-:W-:-:S05]  /*12d0*/  LEA R3, R4, R3, 0x18 ;  /* 0x0000000304037211 */ /* 0x001fca00078ec0ff */
[----:B------:R-:W-:Y:S02]  /*12e0*/  IMAD.IADD R5, R2, 0x1, R3 ;  /* 0x0000000102057824 */ /* 0x000fe400078e0203 */
[----:B------:R-:W-:Y:S02]  /*12f0*/  IMAD.MOV.U32 R2, RZ, RZ, R7 ;  /* 0x000000ffff027224 */ /* 0x000fe400078e0007 */
[----:B------:R-:W-:Y:S01]  /*1300*/  IMAD.MOV.U32 R3, RZ, RZ, R6 ;  /* 0x000000ffff037224 */ /* 0x000fe200078e0006 */
[----:B------:R0:W-:Y:S04]  /*1310*/  STS [R5+0x8], R8 ;  /* 0x0000080805007388 */ /* 0x0001e80000000800 */
[----:B------:R0:W-:Y:S02]  /*1320*/  STS.64 [R5+0x10], R2 ;  /* 0x0000100205007388 */ /* 0x0001e40000000a00 */
.L_x_220:
[----:B------:R-:W-:Y:S05]  /*1330*/  BSYNC.RECONVERGENT B1 ;  /* 0x0000000000017941 */ /* 0x000fea0003800200 */
.L_x_219:
[----:B------:R-:W-:Y:S01]  /*1340*/  BAR.SYNC.DEFER_BLOCKING 0x0 ;  /* 0x0000000000007b1d */ /* 0x000fe20000010000 */
[----:B------:R-:W-:-:S13]  /*1350*/  ISETP.NE.AND P1, PT, R0, RZ, PT ;  /* 0x000000ff0000720c */ /* 0x000fda0003f25270 */
[----:B------:R-:W-:Y:S05]  /*1360*/  @P1 BRA `(.L_x_221) ;  /* 0x0000004800341947 */ /* 0x000fea0003800000 */
[----:B0-2---:R-:W0:Y:S01]  /*1370*/  S2R R3, SR_CgaCtaId ;  /* 0x0000000000037919 */ /* 0x005e220000008800 */
[----:B------:R-:W-:Y:S01]  /*1380*/  MOV R0, 0x400 ;  /* 0x0000040000007802 */ /* 0x000fe20000000f00 */
[----:B------:R-:W-:Y:S03]  /*1390*/  BSSY.RECONVERGENT B1, `(.L_x_222) ;  /* 0x0000016000017945 */ /* 0x000fe60003800200 */
[----:B0-----:R-:W-:-:S05]  /*13a0*/  LEA R24, R3, R0, 0x18 ;  /* 0x0000000003187211 */ /* 0x001fca00078ec0ff */
[----:B------:R-:W0:Y:S04]  /*13b0*/  LDS R5, [R24+0x18] ;  /* 0x0000180018057984 */ /* 0x000e280000000800 */
[----:B------:R2:W1:Y:S04]  /*13c0*/  LDS.64 R2, [R24+0x20] ;  /* 0x0000200018027984 */ /* 0x0004680000000a00 */
[----:B------:R2:W1:Y:S04]  /*13d0*/  LDS R21, [R24+0x28] ;  /* 0x0000280018157984 */ /* 0x0004680000000800 */
[----:B------:R2:W1:Y:S01]  /*13e0*/  LDS R18, [R24+0x38] ;  /* 0x0000380018127984 */ /* 0x0004620000000800 */
[----:B0-----:R-:W-:Y:S01]  /*13f0*/  ISETP.GE.AND P0, PT, R8, R5, PT ;  /* 0x000000050800720c */ /* 0x001fe20003f06270 */
[----:B------:R-:W-:-:S12]  /*1400*/  IMAD.MOV.U32 R20, RZ, RZ, R5 ;  /* 0x000000ffff147224 */ /* 0x000fd800078e0005 */
[----:B-12---:R-:W-:Y:S05]  /*1410*/  @!P0 BRA `(.L_x_223) ;  /* 0x0000000000348947 */ /* 0x006fea0003800000 */
[----:B------:R-:W-:Y:S01]  /*1420*/  ISETP.GE.AND P3, PT, R5, R8, PT ;  /* 0x000000080500720c */ /* 0x000fe20003f66270 */
[----:B------:R-:W-:-:S12]  /*1430*/  IMAD.MOV.U32 R20, RZ, RZ, R8 ;  /* 0x000000ffff147224 */ /* 0x000fd800078e0008 */
[CC--:B------:R-:W-:Y:S02]  /*1440*/  @P3 ISETP.GE.U32.AND P0, PT, R7.reuse, R2.reuse, PT ;  /* 0x000000020700320c */ /* 0x0c0fe40003f06070 */
[CC--:B------:R-:W-:Y:S02]  /*1450*/  @P3 ISETP.LT.U32.AND P2, PT, R7.reuse, R2.reuse, PT ;  /* 0x000000020700320c */ /* 0x0c0fe40003f41070 */
[CC--:B------:R-:W-:Y:S02]  /*1460*/  @P3 ISETP.GE.AND.EX P0, PT, R6.reuse, R3.reuse, PT, P0 ;  /* 0x000000030600320c */ /* 0x0c0fe40003f06300 */
[----:B------:R-:W-:Y:S02]  /*1470*/  @P3 ISETP.LT.AND.EX P2, PT, R6, R3, PT, P2 ;  /* 0x000000030600320c */ /* 0x000fe40003f41320 */
[----:B------:R-:W-:Y:S02]  /*1480*/  @P3 SEL R20, R8, R5, !P0 ;  /* 0x0000000508143207 */ /* 0x000fe40004000000 */
[----:B------:R-:W-:Y:S01]  /*1490*/  @P3 SEL R0, R7, R2, P2 ;  /* 0x0000000207003207 */ /* 0x000fe20001000000 */
[----:B------:R-:W-:Y:S01]  /*14a0*/  IMAD.MOV.U32 R2, RZ, RZ, R7 ;  /* 0x000000ffff027224 */ /* 0x000fe200078e0007 */
[----:B------:R-:W-:Y:S01]  /*14b0*/  @P3 SEL R5, R6, R3, P2 ;  /* 0x0000000306053207 */ /* 0x000fe20001000000 */
[----:B------:R-:W-:-:S02]  /*14c0*/  IMAD.MOV.U32 R3, RZ, RZ, R6 ;  /* 0x000000ffff037224 */ /* 0x000fc400078e0006 */
[----:B------:R-:W-:Y:S02]  /*14d0*/  @P3 IMAD.MOV.U32 R2, RZ, RZ, R0 ;  /* 0x000000ffff023224 */ /* 0x000fe400078e0000 */
[----:B------:R-:W-:-:S07]  /*14e0*/  @P3 IMAD.MOV.U32 R3, RZ, RZ, R5 ;  /* 0x000000ffff033224 */ /* 0x000fce00078e0005 */
.L_x_223:
[----:B------:R-:W-:Y:S05]  /*14f0*/  BSYNC.RECONVERGENT B1 ;  /* 0x0000000000017941 */ /* 0x000fea0003800200 */
.L_x_222:
[----:B------:R-:W0:Y:S01]  /*1500*/  LDS.64 R14, [R24+0x30] ;  /* 0x00003000180e7984 */ /* 0x000e220000000a00 */
[----:B------:R-:W-:Y:S01]  /*1510*/  ISETP.GE.AND P0, PT, R20, R21, PT ;  /* 0x000000151400720c */ /* 0x000fe20003f06270 */
[----:B------:R-:W-:Y:S01]  /*1520*/  BSSY.RECONVERGENT B1, `(.L_x_224) ;  /* 0x0000019000017945 */ /* 0x000fe20003800200 */
[----:B------:R-:W-:Y:S01]  /*1530*/  IMAD.MOV.U32 R23, RZ, RZ, R21 ;  /* 0x000000ffff177224 */ /* 0x000fe200078e0015 */
[----:B------:R1:W2:Y:S04]  /*1540*/  LDS R19, [R24+0x48] ;  /* 0x0000480018137984 */ /* 0x0002a80000000800 */
[----:B------:R1:W1:Y:S04]  /*1550*/  LDS R17, [R24+0x58] ;  /* 0x0000580018117984 */ /* 0x0002680000000800 */
[----:B------:R0:W1:Y:S04]  /*1560*/  LDS R16, [R24+0x68] ;  /* 0x0000680018107984 */ /* 0x0000680000000800 */
[----:B------:R0:W1:Y:S04]  /*1570*/  LDS R0, [R24+0x78] ;  /* 0x0000780018007984 */ /* 0x0000680000000800 */
[----:B---3--:R3:W1:Y:S04]  /*1580*/  LDS.64 R12, [R24+0x40] ;  /* 0x00004000180c7984 */ /* 0x0086680000000a00 */
[----:B----4-:R3:W4:Y:S04]  /*1590*/  LDS.64 R10, [R24+0x50] ;  /* 0x00005000180a7984 */ /* 0x0107280000000a00 */
[----:B------:R3:W1:Y:S04]  /*15a0*/  LDS.64 R8, [R24+0x60] ;  /* 0x0000600018087984 */ /* 0x0006680000000a00 */
[----:B------:R3:W1:Y:S04]  /*15b0*/  LDS.64 R6, [R24+0x70] ;  /* 0x0000700018067984 */ /* 0x0006680000000a00 */
[----:B------:R3:W1:Y:S01]  /*15c0*/  LDS.64 R4, [R24+0x80] ;  /* 0x0000800018047984 */ /* 0x0006620000000a00 */
[----:B0-----:R-:W-:-:S02]  /*15d0*/  IMAD.MOV.U32 R25, RZ, RZ, R14 ;  /* 0x000000ffff197224 */ /* 0x001fc400078e000e */
[----:B------:R-:W-:Y:S01]  /*15e0*/  IMAD.MOV.U32 R22, RZ, RZ, R15 ;  /* 0x000000ffff167224 */ /* 0x000fe200078e000f */
[----:B------:R-:W-:Y:S06]  /*15f0*/  @!P0 BRA `(.L_x_225) ;  /* 0x00000000002c8947 */ /* 0x000fec0003800000 */
        /* <DEDUP_REMOVED lines=11> */
.L_x_225:
[----:B------:R-:W-:Y:S05]  /*16b0*/  BSYNC.RECONVERGENT B1 ;  /* 0x0000000000017941 */ /* 0x000fea0003800200 */
.L_x_224:
[----:B------:R-:W-:Y:S01]  /*16c0*/  ISETP.GE.AND P0, PT, R23, R18, PT ;  /* 0x000000121700720c */ /* 0x000fe20003f06270 */
[----:B------:R-:W-:Y:S01]  /*16d0*/  BSSY.RECONVERGENT B1, `(.L_x_226) ;  /* 0x0000010000017945 */ /* 0x000fe20003800200 */
[----:B------:R-:W-:Y:S02]  /*16e0*/  IMAD.MOV.U32 R2, RZ, RZ, R18 ;  /* 0x000000ffff027224 */ /* 0x000fe400078e0012 */
[----:B-1----:R-:W-:Y:S02]  /*16f0*/  IMAD.MOV.U32 R3, RZ, RZ, R12 ;  /* 0x000000ffff037224 */ /* 0x002fe400078e000c */
        /* <DEDUP_REMOVED lines=13> */
.L_x_227:
[----:B------:R-:W-:Y:S05]  /*17d0*/  BSYNC.RECONVERGENT B1 ;  /* 0x0000000000017941 */ /* 0x000fea0003800200 */
.L_x_226:
[----:B--2---:R-:W-:Y:S01]  /*17e0*/  ISETP.GE.AND P0, PT, R2, R19, PT ;  /* 0x000000130200720c */ /* 0x004fe20003f06270 */
[----:B------:R-:W-:Y:S01]  /*17f0*/  BSSY.RECONVERGENT B1, `(.L_x_228) ;  /* 0x0000010000017945 */ /* 0x000fe20003800200 */
[----:B------:R-:W-:Y:S02]  /*1800*/  IMAD.MOV.U32 R12, RZ, RZ, R19 ;  /* 0x000000ffff0c7224 */ /* 0x000fe400078e0013 */
[----:B----4-:R-:W-:Y:S02]  /*1810*/  IMAD.MOV.U32 R15, RZ, RZ, R10 ;  /* 0x000000ffff0f7224 */ /* 0x010fe400078e000a */
[----:B------:R-:W-:-:S07]  /*1820*/  IMAD.MOV.U32 R14, RZ, RZ, R11 ;  /* 0x000000ffff0e7224 */ /* 0x000fce00078e000b */
        /* <DEDUP_REMOVED lines=12> */
.L_x_229:
[----:B------:R-:W-:Y:S05]  /*18f0*/  BSYNC.RECONVERGENT B1 ;  /* 0x0000000000017941 */ /* 0x000fea0003800200 */
.L_x_228:
        /* <DEDUP_REMOVED lines=17> */
.L_x_231:
[----:B------:R-:W-:Y:S05]  /*1a10*/  BSYNC.RECONVERGENT B1 ;  /* 0x0000000000017941 */ /* 0x000fea0003800200 */
.L_x_230:
        /* <DEDUP_REMOVED lines=17> */
.L_x_233:
[----:B------:R-:W-:Y:S05]  /*1b30*/  BSYNC.RECONVERGENT B1 ;  /* 0x0000000000017941 */ /* 0x000fea0003800200 */
.L_x_232:
        /* <DEDUP_REMOVED lines=9> */
[----:B------:R-:W-:Y:S05]  /*1bd0*/  @!P0 BRA `(.L_x_221) ;  /* 0x0000004000188947 */ /* 0x000fea0003800000 */
[CC--:B------:R-:W-:Y:S02]  /*1be0*/  ISETP.GE.U32.AND P0, PT, R11.reuse, R4.reuse, PT ;  /* 0x000000040b00720c */ /* 0x0c0fe40003f06070 */
[----:B------:R-:W-:Y:S02]  /*1bf0*/  ISETP.LT.U32.AND P2, PT, R11, R4, PT ;  /* 0x000000040b00720c */ /* 0x000fe40003f41070 */
[CC--:B------:R-:W-:Y:S02]  /*1c00*/  ISETP.GE.AND.EX P0, PT, R2.reuse, R5.reuse, PT, P0 ;  /* 0x000000050200720c */ /* 0x0c0fe40003f06300 */
[----:B------:R-:W-:Y:S02]  /*1c10*/  ISETP.LT.AND.EX P2, PT, R2, R5, PT, P2 ;  /* 0x000000050200720c */ /* 0x000fe40003f41320 */
[----:B------:R-:W-:Y:S02]  /*1c20*/  SEL R8, R9, R0, !P0 ;  /* 0x0000000009087207 */ /* 0x000fe40004000000 */
[----:B------:R-:W-:-:S02]  /*1c30*/  SEL R7, R11, R4, P2 ;  /* 0x000000040b077207 */ /* 0x000fc40001000000 */
[----:B------:R-:W-:Y:S01]  /*1c40*/  SEL R6, R2, R5, P2 ;  /* 0x0000000502067207 */ /* 0x000fe20001000000 */
[----:B------:R-:W-:Y:S06]  /*1c50*/  BRA `(.L_x_221) ;  /* 0x0000003c00f87947 */ /* 0x000fec0003800000 */
.L_x_208:
[----:B------:R-:W2:Y:S01]  /*1c60*/  S2R R12, SR_LANEID ;  /* 0x00000000000c7919 */ /* 0x000ea20000000000 */
[----:B------:R-:W-:Y:S01]  /*1c70*/  LOP3.LUT R5, R0, 0x3e0, RZ, 0xc0, !PT ;  /* 0x000003e000057812 */ /* 0x000fe200078ec0ff */
[----:B------:R-:W-:Y:S01]  /*1c80*/  BSSY.RECONVERGENT B1, `(.L_x_234) ;  /* 0x0000026000017945 */ /* 0x000fe20003800200 */
[----:B-----5:R-:W-:Y:S02]  /*1c90*/  IMAD.MOV.U32 R14, RZ, RZ, R2 ;  /* 0x000000ffff0e7224 */ /* 0x020fe400078e0002 */
[----:B------:R-:W-:Y:S02]  /*1ca0*/  IMAD.MOV.U32 R16, RZ, RZ, R3 ;  /* 0x000000ffff107224 */ /* 0x000fe400078e0003 */
[----:B-1----:R-:W-:Y:S01]  /*1cb0*/  VIADD R6, R5, 0x20 ;  /* 0x0000002005067836 */ /* 0x002fe20000000000 */
[----:B------:R-:W-:-:S04]  /*1cc0*/  LOP3.LUT R5, RZ, R5, RZ, 0x33, !PT ;  /* 0x00000005ff057212 */ /* 0x000fc800078e33ff */
[----:B------:R-:W-:Y:S01]  /*1cd0*/  ISETP.GT.AND P0, PT, R6, UR6, PT ;  /* 0x0000000606007c0c */ /* 0x000fe2000bf04270 */
[----:B------:R-:W-:-:S05]  /*1ce0*/  VIADD R5, R5, UR6 ;  /* 0x0000000605057c36 */ /* 0x000fca0008000000 */
[----:B------:R-:W-:-:S05]  /*1cf0*/  SEL R5, R5, 0x1f, P0 ;  /* 0x0000001f05057807 */ /* 0x000fca0000000000 */
[----:B------:R1:W3:Y:S04]  /*1d00*/  SHFL.DOWN PT, R7, R4, 0x1, R5 ;  /* 0x0820000004077989 */ /* 0x0002e800000e0005 */
[----:B0-----:R1:W0:Y:S04]  /*1d10*/  SHFL.DOWN PT, R9, R2, 0x1, R5 ;  /* 0x0820000002097989 */ /* 0x00122800000e0005 */
[----:B------:R1:W4:Y:S01]  /*1d20*/  SHFL.DOWN PT, R11, R3, 0x1, R5 ;  /* 0x08200000030b7989 */ /* 0x00032200000e0005 */
[C---:B--2---:R-:W-:Y:S01]  /*1d30*/  ISETP.GE.AND P0, PT, R12.reuse, R5, PT ;  /* 0x000000050c00720c */ /* 0x044fe20003f06270 */
[C---:B------:R-:W-:Y:S01]  /*1d40*/  VIADD R6, R12.reuse, 0x2 ;  /* 0x000000020c067836 */ /* 0x040fe20000000000 */
[C---:B------:R-:W-:Y:S01]  /*1d50*/  ISETP.NE.AND P3, PT, R12.reuse, RZ, PT ;  /* 0x000000ff0c00720c */ /* 0x040fe20003f65270 */
[----:B------:R-:W-:-:S02]  /*1d60*/  VIADD R8, R12, 0x4 ;  /* 0x000000040c087836 */ /* 0x000fc40000000000 */
[----:B------:R-:W-:Y:S01]  /*1d70*/  VIADD R10, R12, 0x8 ;  /* 0x000000080c0a7836 */ /* 0x000fe20000000000 */
[-C--:B------:R-:W-:Y:S01]  /*1d80*/  ISETP.GT.AND P6, PT, R6, R5.reuse, PT ;  /* 0x000000050600720c */ /* 0x080fe20003fc4270 */
[----:B------:R-:W-:Y:S01]  /*1d90*/  IMAD.MOV.U32 R6, RZ, RZ, R4 ;  /* 0x000000ffff067224 */ /* 0x000fe200078e0004 */
[-C--:B------:R-:W-:Y:S01]  /*1da0*/  ISETP.GT.AND P4, PT, R8, R5.reuse, PT ;  /* 0x000000050800720c */ /* 0x080fe20003f84270 */
[----:B------:R-:W-:Y:S01]  /*1db0*/  VIADD R8, R12, 0x10 ;  /* 0x000000100c087836 */ /* 0x000fe20000000000 */
[----:B------:R-:W-:-:S03]  /*1dc0*/  ISETP.GT.AND P2, PT, R10, R5, PT ;  /* 0x000000050a00720c */ /* 0x000fc60003f44270 */
[----:B-1----:R-:W-:Y:S10]  /*1dd0*/  @P0 BRA `(.L_x_235) ;  /* 0x0000000000400947 */ /* 0x002ff40003800000 */
[----:B---3--:R-:W-:Y:S01]  /*1de0*/  ISETP.GE.AND P0, PT, R4, R7, PT ;  /* 0x000000070400720c */ /* 0x008fe20003f06270 */
        /* <DEDUP_REMOVED lines=15> */
.L_x_235:
[----:B------:R-:W-:Y:S05]  /*1ee0*/  BSYNC.RECONVERGENT B1 ;  /* 0x0000000000017941 */ /* 0x000fea0003800200 */
.L_x_234:
[----:B------:R1:W2:Y:S01]  /*1ef0*/  SHFL.DOWN PT, R3, R6, 0x2, R5 ;  /* 0x0840000006037989 */ /* 0x0002a200000e0005 */
[----:B------:R-:W-:Y:S01]  /*1f00*/  BSSY.RECONVERGENT B1, `(.L_x_236) ;  /* 0x0000018000017945 */ /* 0x000fe20003800200 */
[----:B------:R-:W-:Y:S01]  /*1f10*/  ISETP.GT.AND P5, PT, R8, R5, PT ;  /* 0x000000050800720c */ /* 0x000fe20003fa4270 */
[----:B------:R-:W-:Y:S01]  /*1f20*/  IMAD.MOV.U32 R10, RZ, RZ, R14 ;  /* 0x000000ffff0a7224 */ /* 0x000fe200078e000e */
[----:B---3--:R1:W3:Y:S01]  /*1f30*/  SHFL.DOWN PT, R7, R14, 0x2, R5 ;  /* 0x084000000e077989 */ /* 0x0082e200000e0005 */
[----:B------:R-:W-:Y:S02]  /*1f40*/  IMAD.MOV.U32 R12, RZ, RZ, R16 ;  /* 0x000000ffff0c7224 */ /* 0x000fe400078e0010 */
[----:B------:R-:W-:Y:S01]  /*1f50*/  IMAD.MOV.U32 R2, RZ, RZ, R6 ;  /* 0x000000ffff027224 */ /* 0x000fe200078e0006 */
[----:B0-----:R1:W0:Y:S01]  /*1f60*/  SHFL.DOWN PT, R9, R16, 0x2, R5 ;  /* 0x0840000010097989 */ /* 0x00122200000e0005 */
[----:B------:R-:W-:Y:S06]  /*1f70*/  @P6 BRA `(.L_x_237) ;  /* 0x0000000000406947 */ /* 0x000fec0003800000 */
[----:B--2---:R-:W-:Y:S01]  /*1f80*/  ISETP.GE.AND P0, PT, R6, R3, PT ;  /* 0x000000030600720c */ /* 0x004fe20003f06270 */
[----:B---3--:R-:W-:Y:S02]  /*1f90*/  IMAD.MOV.U32 R10, RZ, RZ, R7 ;  /* 0x000000ffff0a7224 */ /* 0x008fe400078e0007 */
[----:B0-----:R-:W-:Y:S02]  /*1fa0*/  IMAD.MOV.U32 R12, RZ, RZ, R9 ;  /* 0x000000ffff0c7224 */ /* 0x001fe400078e0009 */
        /* <DEDUP_REMOVED lines=13> */
.L_x_237:
[----:B------:R-:W-:Y:S05]  /*2080*/  BSYNC.RECONVERGENT B1 ;  /* 0x0000000000017941 */ /* 0x000fea0003800200 */
.L_x_236:
[----:B--2---:R2:W2:Y:S01]  /*2090*/  SHFL.DOWN PT, R3, R2, 0x4, R5 ;  /* 0x0880000002037989 */ /* 0x0044a200000e0005 */
[----:B------:R-:W-:Y:S01]  /*20a0*/  BSSY.RECONVERGENT B1, `(.L_x_238) ;  /* 0x0000017000017945 */ /* 0x000fe20003800200 */
[----:B------:R-:W-:Y:S02]  /*20b0*/  IMAD.MOV.U32 R4, RZ, RZ, R2 ;  /* 0x000000ffff047224 */ /* 0x000fe400078e0002 */
[----:B---3--:R3:W2:Y:S01]  /*20c0*/  SHFL.DOWN PT, R7, R10, 0x4, R5 ;  /* 0x088000000a077989 */ /* 0x0086a200000e0005 */
[----:B-1----:R-:W-:Y:S02]  /*20d0*/  IMAD.MOV.U32 R6, RZ, RZ, R10 ;  /* 0x000000ffff067224 */ /* 0x002fe400078e000a */
[----:B------:R-:W-:Y:S01]  /*20e0*/  IMAD.MOV.U32 R8, RZ, RZ, R12 ;  /* 0x000000ffff087224 */ /* 0x000fe200078e000c */
[----:B0-----:R3:W0:Y:S01]  /*20f0*/  SHFL.DOWN PT, R9, R12, 0x4, R5 ;  /* 0x088000000c097989 */ /* 0x00162200000e0005 */
[----:B------:R-:W-:Y:S05]  /*2100*/  @P4 BRA `(.L_x_239) ;  /* 0x0000000000404947 */ /* 0x000fea0003800000 */
[----:B--2---:R-:W-:Y:S01]  /*2110*/  ISETP.GE.AND P0, PT, R2, R3, PT ;  /* 0x000000030200720c */ /* 0x004fe20003f06270 */
[----:B------:R-:W-:Y:S02]  /*2120*/  IMAD.MOV.U32 R4, RZ, RZ, R3 ;  /* 0x000000ffff047224 */ /* 0x000fe400078e0003 */
[----:B------:R-:W-:Y:S02]  /*2130*/  IMAD.MOV.U32 R6, RZ, RZ, R7 ;  /* 0x000000ffff067224 */ /* 0x000fe400078e0007 */
[----:B0-----:R-:W-:-:S08]  /*2140*/  IMAD.MOV.U32 R8, RZ, RZ, R9 ;  /* 0x000000ffff087224 */ /* 0x001fd000078e0009 */
        /* <DEDUP_REMOVED lines=12> */
.L_x_239:
[----:B------:R-:W-:Y:S05]  /*2210*/  BSYNC.RECONVERGENT B1 ;  /* 0x0000000000017941 */ /* 0x000fea0003800200 */
.L_x_238:
[----:B--2---:R1:W2:Y:S01]  /*2220*/  SHFL.DOWN PT, R3, R4, 0x8, R5 ;  /* 0x0900000004037989 */ /* 0x0042a200000e0005 */
[----:B------:R-:W-:Y:S01]  /*2230*/  BSSY.RECONVERGENT B1, `(.L_x_240) ;  /* 0x0000017000017945 */ /* 0x000fe20003800200 */
[----:B------:R-:W-:Y:S02]  /*2240*/  IMAD.MOV.U32 R2, RZ, RZ, R4 ;  /* 0x000000ffff027224 */ /* 0x000fe400078e0004 */
[----:B------:R1:W1:Y:S01]  /*2250*/  SHFL.DOWN PT, R7, R6, 0x8, R5 ;  /* 0x0900000006077989 */ /* 0x00026200000e0005 */
[----:B---3--:R-:W-:Y:S02]  /*2260*/  IMAD.MOV.U32 R10, RZ, RZ, R6 ;  /* 0x000000ffff0a7224 */ /* 0x008fe400078e0006 */
[----:B------:R-:W-:Y:S01]  /*2270*/  IMAD.MOV.U32 R12, RZ, RZ, R8 ;  /* 0x000000ffff0c7224 */ /* 0x000fe200078e0008 */
[----:B0-----:R0:W3:Y:S01]  /*2280*/  SHFL.DOWN PT, R9, R8, 0x8, R5 ;  /* 0x0900000008097989 */ /* 0x0010e200000e0005 */
[----:B------:R-:W-:Y:S05]  /*2290*/  @P2 BRA `(.L_x_241) ;  /* 0x0000000000402947 */ /* 0x000fea0003800000 */
[----:B--2---:R-:W-:Y:S01]  /*22a0*/  ISETP.GE.AND P0, PT, R4, R3, PT ;  /* 0x000000030400720c */ /* 0x004fe20003f06270 */
[----:B------:R-:W-:Y:S02]  /*22b0*/  IMAD.MOV.U32 R2, RZ, RZ, R3 ;  /* 0x000000ffff027224 */ /* 0x000fe400078e0003 */
[----:B-1----:R-:W-:Y:S02]  /*22c0*/  IMAD.MOV.U32 R10, RZ, RZ, R7 ;  /* 0x000000ffff0a7224 */ /* 0x002fe400078e0007 */
[----:B---3--:R-:W-:-:S08]  /*22d0*/  IMAD.MOV.U32 R12, RZ, RZ, R9 ;  /* 0x000000ffff0c7224 */ /* 0x008fd000078e0009 */
        /* <DEDUP_REMOVED lines=12> */
.L_x_241:
[----:B------:R-:W-:Y:S05]  /*23a0*/  BSYNC.RECONVERGENT B1 ;  /* 0x0000000000017941 */ /* 0x000fea0003800200 */
.L_x_240:
[----:B--2---:R2:W2:Y:S01]  /*23b0*/  SHFL.DOWN PT, R3, R2, 0x10, R5 ;  /* 0x0a00000002037989 */ /* 0x0044a200000e0005 */
[----:B------:R-:W-:Y:S01]  /*23c0*/  BSSY.RECONVERGENT B1, `(.L_x_242) ;  /* 0x0000017000017945 */ /* 0x000fe20003800200 */
[----:B0-----:R-:W-:Y:S02]  /*23d0*/  IMAD.MOV.U32 R8, RZ, RZ, R2 ;  /* 0x000000ffff087224 */ /* 0x001fe400078e0002 */
[----:B---3--:R0:W3:Y:S01]  /*23e0*/  SHFL.DOWN PT, R9, R10, 0x10, R5 ;  /* 0x0a0000000a097989 */ /* 0x0080e200000e0005 */
[----:B-1----:R-:W-:Y:S02]  /*23f0*/  IMAD.MOV.U32 R7, RZ, RZ, R10 ;  /* 0x000000ffff077224 */ /* 0x002fe400078e000a */
[----:B------:R-:W-:Y:S01]  /*2400*/  IMAD.MOV.U32 R6, RZ, RZ, R12 ;  /* 0x000000ffff067224 */ /* 0x000fe200078e000c */
[----:B----4-:R0:W1:Y:S01]  /*2410*/  SHFL.DOWN PT, R11, R12, 0x10, R5 ;  /* 0x0a0000000c0b7989 */ /* 0x01006200000e0005 */
[----:B------:R-:W-:Y:S05]  /*2420*/  @P5 BRA `(.L_x_243) ;  /* 0x0000000000405947 */ /* 0x000fea0003800000 */
[----:B--2---:R-:W-:Y:S01]  /*2430*/  ISETP.GE.AND P0, PT, R2, R3, PT ;  /* 0x000000030200720c */ /* 0x004fe20003f06270 */
[----:B------:R-:W-:Y:S02]  /*2440*/  IMAD.MOV.U32 R8, RZ, RZ, R3 ;  /* 0x000000ffff087224 */ /* 0x000fe400078e0003 */
[----:B---3--:R-:W-:Y:S02]  /*2450*/  IMAD.MOV.U32 R7, RZ, RZ, R9 ;  /* 0x000000ffff077224 */ /* 0x008fe400078e0009 */
[----:B-1----:R-:W-:-:S08]  /*2460*/  IMAD.MOV.U32 R6, RZ, RZ, R11 ;  /* 0x000000ffff067224 */ /* 0x002fd000078e000b */
        /* <DEDUP_REMOVED lines=12> */
.L_x_243:
[----:B------:R-:W-:Y:S05]  /*2530*/  BSYNC.RECONVERGENT B1 ;  /* 0x0000000000017941 */ /* 0x000fea0003800200 */
.L_x_242:
[----:B------:R-:W-:Y:S04]  /*2540*/  BSSY.RECONVERGENT B1, `(.L_x_244) ;  /* 0x000000c000017945 */ /* 0x000fe80003800200 */
[----:B------:R-:W-:Y:S05]  /*2550*/  @P3 BRA `(.L_x_245) ;  /* 0x0000000000283947 */ /* 0x000fea0003800000 */
[----:B------:R-:W4:Y:S01]  /*2560*/  S2R R4, SR_CgaCtaId ;  /* 0x0000000000047919 */ /* 0x000f220000008800 */
[----:B--2---:R-:W-:Y:S02]  /*2570*/  MOV R3, 0x400 ;  /* 0x0000040000037802 */ /* 0x004fe40000000f00 */
[----:B------:R-:W-:-:S04]  /*2580*/  SHF.R.U32.HI R2, RZ, 0x1, R0 ;  /* 0x00000001ff027819 */ /* 0x000fc80000011600 */
[----:B------:R-:W-:Y:S02]  /*2590*/  LOP3.LUT R2, R2, 0x1f0, RZ, 0xc0, !PT ;  /* 0x000001f002027812 */ /* 0x000fe400078ec0ff */
[----:B----4-:R-:W-:-:S05]  /*25a0*/  LEA R3, R4, R3, 0x18 ;  /* 0x0000000304037211 */ /* 0x010fca00078ec0ff */
[----:B0-----:R-:W-:Y:S02]  /*25b0*/  IMAD.IADD R5, R2, 0x1, R3 ;  /* 0x0000000102057824 */ /* 0x001fe400078e0203 */
[----:B------:R-:W-:Y:S02]  /*25c0*/  IMAD.MOV.U32 R2, RZ, RZ, R7 ;  /* 0x000000ffff027224 */ /* 0x000fe400078e0007 */
[----:B------:R-:W-:Y:S01]  /*25d0*/  IMAD.MOV.U32 R3, RZ, RZ, R6 ;  /* 0x000000ffff037224 */ /* 0x000fe200078e0006 */
[----:B------:R4:W-:Y:S04]  /*25e0*/  STS [R5+0x8], R8 ;  /* 0x0000080805007388 */ /* 0x0009e80000000800 */
[----:B------:R4:W-:Y:S02]  /*25f0*/  STS.64 [R5+0x10], R2 ;  /* 0x0000100205007388 */ /* 0x0009e40000000a00 */
.L_x_245:
[----:B------:R-:W-:Y:S05]  /*2600*/  BSYNC.RECONVERGENT B1 ;  /* 0x0000000000017941 */ /* 0x000fea0003800200 */
.L_x_244:
[----:B------:R-:W-:Y:S01]  /*2610*/  BAR.SYNC.DEFER_BLOCKING 0x0 ;  /* 0x0000000000007b1d */ /* 0x000fe20000010000 */
[----:B------:R-:W-:-:S13]  /*2620*/  ISETP.NE.AND P1, PT, R0, RZ, PT ;  /* 0x000000ff0000720c */ /* 0x000fda0003f25270 */
[----:B------:R-:W-:Y:S05]  /*2630*/  @P1 BRA `(.L_x_221) ;  /* 0x0000003400801947 */ /* 0x000fea0003800000 */
[----:B------:R-:W-:Y:S01]  /*2640*/  UISETP.GE.AND UP0, UPT, UR6, 0x21, UPT ;  /* 0x000000210600788c */ /* 0x000fe2000bf06270 */
[----:B------:R-:W-:Y:S02]  /*2650*/  IMAD.MOV.U32 R0, RZ, RZ, R8 ;  /* 0x000000ffff007224 */ /* 0x000fe400078e0008 */
[----:B---3--:R-:W-:Y:S02]  /*2660*/  IMAD.MOV.U32 R9, RZ, RZ, R7 ;  /* 0x000000ffff097224 */ /* 0x008fe400078e0007 */
[----:B0-----:R-:W-:-:S04]  /*2670*/  IMAD.MOV.U32 R10, RZ, RZ, R6 ;  /* 0x000000ffff0a7224 */ /* 0x001fc800078e0006 */
[----:B------:R-:W-:Y:S05]  /*2680*/  BRA.U !UP0, `(.L_x_246) ;  /* 0x00000001085c7547 */ /* 0x000fea000b800000 */
[----:B------:R-:W0:Y:S01]  /*2690*/  S2UR UR5, SR_CgaCtaId ;  /* 0x00000000000579c3 */ /* 0x000e220000008800 */
[----:B------:R-:W-:Y:S01]  /*26a0*/  UMOV UR4, 0x400 ;  /* 0x0000040000047882 */ /* 0x000fe20000000000 */
[----:B------:R-:W-:Y:S01]  /*26b0*/  BSSY.RECONVERGENT B1, `(.L_x_246) ;  /* 0x0000014000017945 */ /* 0x000fe20003800200 */
[----:B0-----:R-:W-:-:S09]  /*26c0*/  ULEA UR4, UR5, UR4, 0x18 ;  /* 0x0000000405047291 */ /* 0x001fd2000f8ec0ff */
[----:B--2-4-:R-:W0:Y:S04]  /*26d0*/  LDS R3, [UR4+0x18] ;  /* 0x00001804ff037984 */ /* 0x014e280008000800 */
[----:B------:R-:W2:Y:S01]  /*26e0*/  LDS.64 R4, [UR4+0x20] ;  /* 0x00002004ff047984 */ /* 0x000ea20008000a00 */
[----:B0-----:R-:W-:Y:S01]  /*26f0*/  ISETP.GE.AND P0, PT, R8, R3, PT ;  /* 0x000000030800720c */ /* 0x001fe20003f06270 */
[----:B------:R-:W-:Y:S02]  /*2700*/  IMAD.MOV.U32 R0, RZ, RZ, R3 ;  /* 0x000000ffff007224 */ /* 0x000fe400078e0003 */
[----:B--2---:R-:W-:Y:S02]  /*2710*/  IMAD.MOV.U32 R9, RZ, RZ, R4 ;  /* 0x000000ffff097224 */ /* 0x004fe400078e0004 */
        /* <DEDUP_REMOVED lines=13> */
.L_x_247:
[----:B------:R-:W-:Y:S05]  /*27f0*/  BSYNC.RECONVERGENT B1 ;  /* 0x0000000000017941 */ /* 0x000fea0003800200 */
.L_x_246:
[----:B------:R-:W-:Y:S01]  /*2800*/  UISETP.GE.AND UP0, UPT, UR6, 0x41, UPT ;  /* 0x000000410600788c */ /* 0x000fe2000bf06270 */
[----:B--2-4-:R-:W-:Y:S02]  /*2810*/  IMAD.MOV.U32 R2, RZ, RZ, R0 ;  /* 0x000000ffff027224 */ /* 0x014fe400078e0000 */
[----:B------:R-:W-:Y:S02]  /*2820*/  IMAD.MOV.U32 R5, RZ, RZ, R9 ;  /* 0x000000ffff057224 */ /* 0x000fe400078e0009 */
[----:B------:R-:W-:-:S04]  /*2830*/  IMAD.MOV.U32 R4, RZ, RZ, R10 ;  /* 0x000000ffff047224 */ /* 0x000fc800078e000a */
[----:B------:R-:W-:Y:S05]  /*2840*/  BRA.U !UP0, `(.L_x_248) ;  /* 0x00000001085c7547 */ /* 0x000fea000b800000 */
[----:B------:R-:W0:Y:S01]  /*2850*/  S2UR UR5, SR_CgaCtaId ;  /* 0x00000000000579c3 */ /* 0x000e220000008800 */
[----:B------:R-:W-:Y:S01]  /*2860*/  UMOV UR4, 0x400 ;  /* 0x0000040000047882 */ /* 0x000fe20000000000 */
[----:B------:R-:W-:Y:S01]  /*2870*/  BSSY.RECONVERGENT B1, `(.L_x_248) ;  /* 0x0000014000017945 */ /* 0x000fe20003800200 */
[----:B0-----:R-:W-:-:S09]  /*2880*/  ULEA UR4, UR5, UR4, 0x18 ;  /* 0x0000000405047291 */ /* 0x001fd2000f8ec0ff */
[----:B------:R-:W0:Y:S04]  /*2890*/  LDS R3, [UR4+0x28] ;  /* 0x00002804ff037984 */ /* 0x000e280008000800 */
        /* <DEDUP_REMOVED lines=17> */
.L_x_249:
[----:B------:R-:W-:Y:S05]  /*29b0*/  BSYNC.RECONVERGENT B1 ;  /* 0x0000000000017941 */ /* 0x000fea0003800200 */
.L_x_248:
[----:B------:R-:W-:Y:S01]  /*29c0*/  UISETP.GE.AND UP0, UPT, UR6, 0x61, UPT ;  /* 0x000000610600788c */ /* 0x000fe2000bf06270 */
[----:B------:R-:W-:Y:S02]  /*29d0*/  IMAD.MOV.U32 R0, RZ, RZ, R2 ;  /* 0x000000ffff007224 */ /* 0x000fe400078e0002 */
        /* <DEDUP_REMOVED lines=25> */
.L_x_251:
[----:B------:R-:W-:Y:S05]  /*2b70*/  BSYNC.RECONVERGENT B1 ;  /* 0x0000000000017941 */ /* 0x000fea0003800200 */
.L_x_250:
        /* <DEDUP_REMOVED lines=27> */
.L_x_253:
[----:B------:R-:W-:Y:S05]  /*2d30*/  BSYNC.RECONVERGENT B1 ;  /* 0x0000000000017941 */ /* 0x000fea0003800200 */
.L_x_252:
        /* <DEDUP_REMOVED lines=27> */
.L_x_255:
[----:B------:R-:W-:Y:S05]  /*2ef0*/  BSYNC.RECONVERGENT B1 ;  /* 0x0000000000017941 */ /* 0x000fea0003800200 */
.L_x_254:
        /* <DEDUP_REMOVED lines=27> */
.L_x_257:
[----:B------:R-:W-:Y:S05]  /*30b0*/  BSYNC.RECONVERGENT B1 ;  /* 0x0000000000017941 */ /* 0x000fea0003800200 */
.L_x_256:
[----:B------:R-:W-:Y:S01]  /*30c0*/  UISETP.GE.AND UP0, UPT, UR6, 0xe1, UPT ;  /* 0x000000e10600788c */ /* 0x000fe2000bf06270 */
[----:B------:R-:W-:Y:S02]  /*30d0*/  IMAD.MOV.U32 R8, RZ, RZ, R2 ;  /* 0x000000ffff087224 */ /* 0x000fe400078e0002 */
[----:B------:R-:W-:Y:S02]  /*30e0*/  IMAD.MOV.U32 R7, RZ, RZ, R5 ;  /* 0x000000ffff077224 */ /* 0x000fe400078e0005 */
[----:B------:R-:W-:-:S04]  /*30f0*/  IMAD.MOV.U32 R6, RZ, RZ, R4 ;  /* 0x000000ffff067224 */ /* 0x000fc800078e0004 */
[----:B------:R-:W-:Y:S05]  /*3100*/  BRA.U !UP0, `(.L_x_221) ;  /* 0x0000002908cc7547 */ /* 0x000fea000b800000 */
[----:B------:R-:W0:Y:S01]  /*3110*/  S2UR UR5, SR_CgaCtaId ;  /* 0x00000000000579c3 */ /* 0x000e220000008800 */
[----:B------:R-:W-:Y:S02]  /*3120*/  UMOV UR4, 0x400 ;  /* 0x0000040000047882 */ /* 0x000fe40000000000 */
[----:B0-----:R-:W-:-:S09]  /*3130*/  ULEA UR4, UR5, UR4, 0x18 ;  /* 0x0000000405047291 */ /* 0x001fd2000f8ec0ff */
[----:B------:R-:W0:Y:S04]  /*3140*/  LDS R3, [UR4+0x78] ;  /* 0x00007804ff037984 */ /* 0x000e280008000800 */
[----:B-1----:R-:W1:Y:S01]  /*3150*/  LDS.64 R10, [UR4+0x80] ;  /* 0x00008004ff0a7984 */ /* 0x002e620008000a00 */
[----:B0-----:R-:W-:Y:S01]  /*3160*/  ISETP.GE.AND P0, PT, R2, R3, PT ;  /* 0x000000030200720c */ /* 0x001fe20003f06270 */
[----:B------:R-:W-:Y:S02]  /*3170*/  IMAD.MOV.U32 R8, RZ, RZ, R3 ;  /* 0x000000ffff087224 */ /* 0x000fe400078e0003 */
[----:B-1----:R-:W-:Y:S02]  /*3180*/  IMAD.MOV.U32 R7, RZ, RZ, R10 ;  /* 0x000000ffff077224 */ /* 0x002fe400078e000a */
        /* <DEDUP_REMOVED lines=8> */
[CC--:B------:R-:W-:Y:S02]  /*3210*/  ISETP.LT.U32.AND P2, PT, R5.reuse, R10.reuse, PT ;  /* 0x0000000a0500720c */ /* 0x0c0fe40003f41070 */
[CC--:B------:R-:W-:Y:S02]  /*3220*/  ISETP.GE.AND.EX P0, PT, R4.reuse, R11.reuse, PT, P0 ;  /* 0x0000000b0400720c */ /* 0x0c0fe40003f06300 */
[----:B------:R-:W-:Y:S02]  /*3230*/  ISETP.LT.AND.EX P2, PT, R4, R11, PT, P2 ;  /* 0x0000000b0400720c */ /* 0x000fe40003f41320 */
[----:B------:R-:W-:Y:S02]  /*3240*/  SEL R8, R2, R3, !P0 ;  /* 0x0000000302087207 */ /* 0x000fe40004000000 */
[----:B------:R-:W-:-:S02]  /*3250*/  SEL R7, R5, R10, P2 ;  /* 0x0000000a05077207 */ /* 0x000fc40001000000 */
[----:B------:R-:W-:Y:S01]  /*3260*/  SEL R6, R4, R11, P2 ;  /* 0x0000000b04067207 */ /* 0x000fe20001000000 */
[----:B------:R-:W-:Y:S06]  /*3270*/  BRA `(.L_x_221) ;  /* 0x0000002800707947 */ /* 0x000fec0003800000 */
.L_x_189:
[----:B------:R-:W1:Y:S01]  /*3280*/  S2R R0, SR_TID.X ;  /* 0x0000000000007919 */ /* 0x000e620000002100 */
[----:B------:R-:W1:Y:S02]  /*3290*/  LDC.64 R2, c[0x0][0x380] ;  /* 0x0000e000ff027b82 */ /* 0x000e640000000a00 */
[----:B-1----:R-:W-:-:S05]  /*32a0*/  IMAD.WIDE.U32 R2, R0, 0x10, R2 ;  /* 0x0000001000027825 */ /* 0x002fca00078e0002 */
[----:B0-----:R-:W2:Y:S04]  /*32b0*/  LDG.E.CONSTANT R11, desc[UR10][R2.64] ;  /* 0x0000000a020b7981 */ /* 0x001ea8000c1e9900 */
[----:B------:R-:W2:Y:S04]  /*32c0*/  LDG.E.CONSTANT R6, desc[UR10][R2.64+0x1000] ;  /* 0x0010000a02067981 */ /* 0x000ea8000c1e9900 */
[----:B------:R-:W3:Y:S04]  /*32d0*/  LDG.E.64.CONSTANT R4, desc[UR10][R2.64+0x8] ;  /* 0x0000080a02047981 */ /* 0x000ee8000c1e9b00 */
[----:B------:R-:W3:Y:S04]  /*32e0*/  LDG.E.64.CONSTANT R16, desc[UR10][R2.64+0x1008] ;  /* 0x0010080a02107981 */ /* 0x000ee8000c1e9b00 */
[----:B------:R-:W4:Y:S04]  /*32f0*/  LDG.E.CONSTANT R7, desc[UR10][R2.64+0x2000] ;  /* 0x0020000a02077981 */ /* 0x000f28000c1e9900 */
[----:B------:R-:W5:Y:S04]  /*3300*/  LDG.E.64.CONSTANT R14, desc[UR10][R2.64+0x2008] ;  /* 0x0020080a020e7981 */ /* 0x000f68000c1e9b00 */
[----:B------:R-:W5:Y:S04]  /*3310*/  LDG.E.CONSTANT R10, desc[UR10][R2.64+0x3000] ;  /* 0x0030000a020a7981 */ /* 0x000f68000c1e9900 */
[----:B------:R-:W5:Y:S04]  /*3320*/  LDG.E.64.CONSTANT R12, desc[UR10][R2.64+0x3008] ;  /* 0x0030080a020c7981 */ /* 0x000f68000c1e9b00 */
[----:B------:R-:W5:Y:S04]  /*3330*/  LDG.E.CONSTANT R26, desc[UR10][R2.64+0x4000] ;  /* 0x0040000a021a7981 */ /* 0x000f68000c1e9900 */
[----:B------:R0:W5:Y:S01]  /*3340*/  LDG.E.64.CONSTANT R8, desc[UR10][R2.64+0x4008] ;  /* 0x0040080a02087981 */ /* 0x000162000c1e9b00 */
[----:B------:R-:W-:Y:S01]  /*3350*/  UISETP.GE.U32.AND UP0, UPT, UR8, 0xa00, UPT ;  /* 0x00000a000800788c */ /* 0x000fe2000bf06070 */
[----:B0-----:R-:W-:-:S02]  /*3360*/  IMAD.MOV.U32 R3, RZ, RZ, 0x500 ;  /* 0x00000500ff037424 */ /* 0x001fc400078e00ff */
[----:B------:R-:W-:Y:S01]  /*3370*/  IMAD.MOV.U32 R2, RZ, RZ, RZ ;  /* 0x000000ffff027224 */ /* 0x000fe200078e00ff */
[----:B--2---:R-:W-:-:S13]  /*3380*/  ISETP.GE.AND P1, PT, R11, R6, PT ;  /* 0x000000060b00720c */ /* 0x004fda0003f26270 */
[----:B---3--:R-:W-:-:S04]  /*3390*/  @P1 ISETP.GE.U32.AND P0, PT, R4, R16, PT ;  /* 0x000000100400120c */ /* 0x008fc80003f06070 */
[----:B------:R-:W-:-:S04]  /*33a0*/  @P1 ISETP.GE.AND.EX P0, PT, R5, R17, PT, P0 ;  /* 0x000000110500120c */ /* 0x000fc80003f06300 */
[----:B------:R-:W-:-:S04]  /*33b0*/  @P1 ISETP.LT.OR P0, PT, R6, R11, !P0 ;  /* 0x0000000b0600120c */ /* 0x000fc80004701670 */
[----:B------:R-:W-:Y:S02]  /*33c0*/  @P1 SEL R6, R11, R6, P0 ;  /* 0x000000060b061207 */ /* 0x000fe40000000000 */
[----:B------:R-:W-:Y:S02]  /*33d0*/  @P1 SEL R16, R4, R16, P0 ;  /* 0x0000001004101207 */ /* 0x000fe40000000000 */
[----:B----4-:R-:W-:Y:S02]  /*33e0*/  ISETP.GE.AND P2, PT, R6, R7, PT ;  /* 0x000000070600720c */ /* 0x010fe40003f46270 */
[----:B------:R-:W-:-:S11]  /*33f0*/  @P1 SEL R17, R5, R17, P0 ;  /* 0x0000001105111207 */ /* 0x000fd60000000000 */
[----:B-----5:R-:W-:-:S04]  /*3400*/  @P2 ISETP.GE.U32.AND P0, PT, R16, R14, PT ;  /* 0x0000000e1000220c */ /* 0x020fc80003f06070 */
[----:B------:R-:W-:-:S04]  /*3410*/  @P2 ISETP.GE.AND.EX P0, PT, R17, R15, PT, P0 ;  /* 0x0000000f1100220c */ /* 0x000fc80003f06300 */
[----:B------:R-:W-:-:S04]  /*3420*/  @P2 ISETP.LT.OR P0, PT, R7, R6, !P0 ;  /* 0x000000060700220c */ /* 0x000fc80004701670 */
[----:B------:R-:W-:Y:S02]  /*3430*/  @P2 SEL R7, R6, R7, P0 ;  /* 0x0000000706072207 */ /* 0x000fe40000000000 */
[----:B------:R-:W-:Y:S02]  /*3440*/  @P2 SEL R14, R16, R14, P0 ;  /* 0x0000000e100e2207 */ /* 0x000fe40000000000 */
[----:B------:R-:W-:Y:S02]  /*3450*/  ISETP.GE.AND P1, PT, R7, R10, PT ;  /* 0x0000000a0700720c */ /* 0x000fe40003f26270 */
[----:B------:R-:W-:-:S11]  /*3460*/  @P2 SEL R15, R17, R15, P0 ;  /* 0x0000000f110f2207 */ /* 0x000fd60000000000 */
[----:B------:R-:W-:-:S04]  /*3470*/  @P1 ISETP.GE.U32.AND P0, PT, R14, R12, PT ;  /* 0x0000000c0e00120c */ /* 0x000fc80003f06070 */
        /* <DEDUP_REMOVED lines=11> */
[----:B------:R-:W-:Y:S01]  /*3530*/  @P2 SEL R9, R13, R9, P0 ;  /* 0x000000090d092207 */ /* 0x000fe20000000000 */
[----:B------:R-:W-:Y:S06]  /*3540*/  BRA.U !UP0, `(.L_x_258) ;  /* 0x0000000908dc7547 */ /* 0x000fec000b800000 */
[----:B------:R-:W-:Y:S01]  /*3550*/  UIADD3 UR9, UP0, UPT, UR8, -0xa00, URZ ;  /* 0xfffff60008097890 */ /* 0x000fe2000ff1e0ff */
[----:B------:R-:W-:Y:S02]  /*3560*/  IMAD.MOV.U32 R3, RZ, RZ, 0x500 ;  /* 0x00000500ff037424 */ /* 0x000fe400078e00ff */
[----:B------:R-:W-:Y:S01]  /*3570*/  IMAD.MOV.U32 R2, RZ, RZ, RZ ;  /* 0x000000ffff027224 */ /* 0x000fe200078e00ff */
[----:B------:R-:W-:Y:S02]  /*3580*/  ULEA.HI.X.SX32 UR8, UR8, 0xffffffff, 0x1, UP0 ;  /* 0xffffffff08087891 */ /* 0x000fe400080f0eff */
[----:B------:R-:W-:Y:S02]  /*3590*/  UIMAD.WIDE.U32 UR12, UR9, -0x33333333, URZ ;  /* 0xcccccccd090c78a5 */ /* 0x000fe4000f8e00ff */
[----:B------:R-:W-:Y:S02]  /*35a0*/  UIMAD.WIDE.U32 UR4, UR8, -0x33333333, URZ ;  /* 0xcccccccd080478a5 */ /* 0x000fe4000f8e00ff */
[----:B------:R-:W-:-:S02]  /*35b0*/  UISETP.GE.U32.AND UP1, UPT, UR9, 0x500, UPT ;  /* 0x000005000900788c */ /* 0x000fc4000bf26070 */
[----:B------:R-:W-:Y:S02]  /*35c0*/  UIMAD.WIDE.U32 UR4, UP0, UR9, -0x33333334, UR4 ;  /* 0xcccccccc090478a5 */ /* 0x000fe4000f800004 */
[----:B------:R-:W-:Y:S02]  /*35d0*/  UISETP.GE.U32.AND.EX UP1, UPT, UR8, URZ, UPT, UP1 ;  /* 0x000000ff0800728c */ /* 0x000fe4000bf26110 */
[----:B------:R-:W-:Y:S02]  /*35e0*/  UIADD3.X UR7, UPT, UPT, URZ, URZ, URZ, UP0, !UPT ;  /* 0x000000ffff077290 */ /* 0x000fe400087fe4ff */
[----:B------:R-:W-:Y:S01]  /*35f0*/  UIADD3 URZ, UP0, UPT, UR13, UR4, URZ ;  /* 0x000000040dff7290 */ /* 0x000fe2000ff1e0ff */
[----:B------:R-:W-:-:S03]  /*3600*/  UMOV UR6, UR5 ;  /* 0x0000000500067c82 */ /* 0x000fc60008000000 */
[----:B------:R-:W-:-:S04]  /*3610*/  UIMAD.WIDE.U32.X UR4, UR8, -0x33333334, UR6, UP0 ;  /* 0xcccccccc080478a5 */ /* 0x000fc800080e0406 */
[----:B------:R-:W-:-:S04]  /*3620*/  USHF.R.U64 UR6, UR4, 0xa, UR5 ;  /* 0x0000000a04067899 */ /* 0x000fc80008001205 */
[----:B------:R-:W-:-:S04]  /*3630*/  ULOP3.LUT UR7, UR6, 0x1, URZ, 0xc0, !UPT ;  /* 0x0000000106077892 */ /* 0x000fc8000f8ec0ff */
[----:B------:R-:W-:-:S04]  /*3640*/  UISETP.NE.U32.AND UP0, UPT, UR7, 0x1, UPT ;  /* 0x000000010700788c */ /* 0x000fc8000bf05070 */
[----:B------:R-:W-:Y:S01]  /*3650*/  UISETP.NE.U32.AND.EX UP0, UPT, URZ, URZ, UPT, UP0 ;  /* 0x000000ffff00728c */ /* 0x000fe2000bf05100 */
[----:B------:R-:W-:Y:S10]  /*3660*/  BRA.U !UP1, `(.L_x_259) ;  /* 0x0000000509b87547 */ /* 0x000ff4000b800000 */
[----:B------:R-:W0:Y:S01]  /*3670*/  LDCU.64 UR8, c[0x0][0x380] ;  /* 0x00007000ff0877ac */ /* 0x000e220008000a00 */
[----:B------:R-:W-:Y:S02]  /*3680*/  IMAD.MOV.U32 R3, RZ, RZ, 0x500 ;  /* 0x00000500ff037424 */ /* 0x000fe400078e00ff */
[----:B------:R-:W-:Y:S01]  /*3690*/  IMAD.MOV.U32 R2, RZ, RZ, RZ ;  /* 0x000000ffff027224 */ /* 0x000fe200078e00ff */
[----:B------:R-:W-:-:S04]  /*36a0*/  UIADD3 UR4, UP1, UPT, UR6, 0x1, URZ ;  /* 0x0000000106047890 */ /* 0x000fc8000ff3e0ff */
[----:B------:R-:W-:Y:S02]  /*36b0*/  ULEA.HI.X UR5, UR5, URZ, URZ, 0x16, UP1 ;  /* 0x000000ff05057291 */ /* 0x000fe400088fb4ff */
[----:B------:R-:W-:Y:S02]  /*36c0*/  ULOP3.LUT UR4, UR4, 0xfffffffe, URZ, 0xc0, !UPT ;  /* 0xfffffffe04047892 */ /* 0x000fe4000f8ec0ff */
[----:B------:R-:W-:Y:S01]  /*36d0*/  ULOP3.LUT UR5, UR5, 0x7fffff, URZ, 0xc0, !UPT ;  /* 0x007fffff05057892 */ /* 0x000fe2000f8ec0ff */
[----:B0-----:R-:W-:-:S04]  /*36e0*/  LEA R28, P0, R0, UR8, 0x4 ;  /* 0x00000008001c7c11 */ /* 0x001fc8000f8020ff */
[----:B------:R-:W-:Y:S02]  /*36f0*/  IADD3 R28, P1, PT, R28, 0xe008, RZ ;  /* 0x0000e0081c1c7810 */ /* 0x000fe40007f3e0ff */
[----:B------:R-:W-:-:S05]  /*3700*/  LEA.HI.X R29, R0, UR9, RZ, 0x4, P0 ;  /* 0x00000009001d7c11 */ /* 0x000fca00080f24ff */
[----:B------:R-:W-:-:S07]  /*3710*/  IMAD.X R29, RZ, RZ, R29, P1 ;  /* 0x000000ffff1d7224 */ /* 0x000fce00008e061d */
.L_x_260:
[----:B------:R-:W2:Y:S04]  /*3720*/  LDG.E.CONSTANT R25, desc[UR10][R28.64+-0x9008] ;  /* 0xff6ff80a1c197981 */ /* 0x000ea8000c1e9900 */
[----:B------:R-:W3:Y:S04]  /*3730*/  LDG.E.64.CONSTANT R22, desc[UR10][R28.64+-0x9000] ;  /* 0xff70000a1c167981 */ /* 0x000ee8000c1e9b00 */
[----:B------:R-:W4:Y:S04]  /*3740*/  LDG.E.CONSTANT R27, desc[UR10][R28.64+-0x8008] ;  /* 0xff7ff80a1c1b7981 */ /* 0x000f28000c1e9900 */
[----:B------:R-:W5:Y:S04]  /*3750*/  LDG.E.64.CONSTANT R10, desc[UR10][R28.64+-0x8000] ;  /* 0xff80000a1c0a7981 */ /* 0x000f68000c1e9b00 */
[----:B------:R-:W5:Y:S04]  /*3760*/  LDG.E.CONSTANT R4, desc[UR10][R28.64+-0x7008] ;  /* 0xff8ff80a1c047981 */ /* 0x000f68000c1e9900 */
        /* <DEDUP_REMOVED lines=8> */
[----:B------:R-:W5:Y:S01]  /*37f0*/  LDG.E.64.CONSTANT R20, desc[UR10][R28.64+-0x3000] ;  /* 0xffd0000a1c147981 */ /* 0x000f62000c1e9b00 */
[----:B--2---:R-:W-:-:S13]  /*3800*/  ISETP.GE.AND P1, PT, R26, R25, PT ;  /* 0x000000191a00720c */ /* 0x004fda0003f26270 */
[----:B---3--:R-:W-:-:S04]  /*3810*/  @P1 ISETP.GE.U32.AND P0, PT, R8, R22, PT ;  /* 0x000000160800120c */ /* 0x008fc80003f06070 */
[----:B------:R-:W-:-:S04]  /*3820*/  @P1 ISETP.GE.AND.EX P0, PT, R9, R23, PT, P0 ;  /* 0x000000170900120c */ /* 0x000fc80003f06300 */
[----:B------:R-:W-:-:S04]  /*3830*/  @P1 ISETP.LT.OR P0, PT, R25, R26, !P0 ;  /* 0x0000001a1900120c */ /* 0x000fc80004701670 */
[----:B------:R-:W-:Y:S02]  /*3840*/  @P1 SEL R25, R26, R25, P0 ;  /* 0x000000191a191207 */ /* 0x000fe40000000000 */
[----:B------:R-:W-:Y:S01]  /*3850*/  @P1 SEL R22, R8, R22, P0 ;  /* 0x0000001608161207 */ /* 0x000fe20000000000 */
[----:B------:R-:W2:Y:S01]  /*3860*/  LDG.E.CONSTANT R26, desc[UR10][R28.64+-0x8] ;  /* 0xfffff80a1c1a7981 */ /* 0x000ea2000c1e9900 */
[----:B----4-:R-:W-:Y:S02]  /*3870*/  ISETP.GE.AND P2, PT, R25, R27, PT ;  /* 0x0000001b1900720c */ /* 0x010fe40003f46270 */
[----:B------:R-:W-:Y:S02]  /*3880*/  @P1 SEL R23, R9, R23, P0 ;  /* 0x0000001709171207 */ /* 0x000fe40000000000 */
[----:B------:R0:W3:Y:S09]  /*3890*/  LDG.E.64.CONSTANT R8, desc[UR10][R28.64] ;  /* 0x0000000a1c087981 */ /* 0x0000f2000c1e9b00 */
[----:B-----5:R-:W-:-:S04]  /*38a0*/  @P2 ISETP.GE.U32.AND P0, PT, R22, R10, PT ;  /* 0x0000000a1600220c */ /* 0x020fc80003f06070 */
[----:B------:R-:W-:-:S04]  /*38b0*/  @P2 ISETP.GE.AND.EX P0, PT, R23, R11, PT, P0 ;  /* 0x0000000b1700220c */ /* 0x000fc80003f06300 */
[----:B------:R-:W-:-:S04]  /*38c0*/  @P2 ISETP.LT.OR P0, PT, R27, R25, !P0 ;  /* 0x000000191b00220c */ /* 0x000fc80004701670 */
[----:B------:R-:W-:Y:S02]  /*38d0*/  @P2 SEL R27, R25, R27, P0 ;  /* 0x0000001b191b2207 */ /* 0x000fe40000000000 */
[----:B------:R-:W4:Y:S02]  /*38e0*/  LDG.E.CONSTANT R25, desc[UR10][R28.64+-0x2008] ;  /* 0xffdff80a1c197981 */ /* 0x000f24000c1e9900 */
[----:B------:R-:W-:Y:S02]  /*38f0*/  ISETP.GE.AND P1, PT, R27, R4, PT ;  /* 0x000000041b00720c */ /* 0x000fe40003f26270 */
[----:B------:R-:W-:Y:S02]  /*3900*/  @P2 SEL R10, R22, R10, P0 ;  /* 0x0000000a160a2207 */ /* 0x000fe40000000000 */
[----:B------:R-:W-:Y:S02]  /*3910*/  @P2 SEL R11, R23, R11, P0 ;  /* 0x0000000b170b2207 */ /* 0x000fe40000000000 */
[----:B------:R-:W5:Y:S07]  /*3920*/  LDG.E.64.CONSTANT R22, desc[UR10][R28.64+-0x2000] ;  /* 0xffe0000a1c167981 */ /* 0x000f6e000c1e9b00 */
[----:B------:R-:W-:-:S04]  /*3930*/  @P1 ISETP.GE.U32.AND P0, PT, R10, R12, PT ;  /* 0x0000000c0a00120c */ /* 0x000fc80003f06070 */
[----:B------:R-:W-:-:S04]  /*3940*/  @P1 ISETP.GE.AND.EX P0, PT, R11, R13, PT, P0 ;  /* 0x0000000d0b00120c */ /* 0x000fc80003f06300 */
[----:B------:R-:W-:-:S04]  /*3950*/  @P1 ISETP.LT.OR P0, PT, R4, R27, !P0 ;  /* 0x0000001b0400120c */ /* 0x000fc80004701670 */
[----:B------:R-:W-:Y:S02]  /*3960*/  @P1 SEL R4, R27, R4, P0 ;  /* 0x000000041b041207 */ /* 0x000fe40000000000 */
[----:B------:R-:W2:Y:S01]  /*3970*/  LDG.E.CONSTANT R27, desc[UR10][R28.64+-0x1008] ;  /* 0xffeff80a1c1b7981 */ /* 0x000ea2000c1e9900 */
[----:B------:R-:W-:Y:S02]  /*3980*/  @P1 SEL R12, R10, R12, P0 ;  /* 0x0000000c0a0c1207 */ /* 0x000fe40000000000 */
[----:B------:R-:W-:Y:S02]  /*3990*/  @P1 SEL R13, R11, R13, P0 ;  /* 0x0000000d0b0d1207 */ /* 0x000fe40000000000 */
[----:B------:R-:W3:Y:S01]  /*39a0*/  LDG.E.64.CONSTANT R10, desc[UR10][R28.64+-0x1000] ;  /* 0xfff0000a1c0a7981 */ /* 0x000ee2000c1e9b00 */
[----:B------:R-:W-:-:S13]  /*39b0*/  ISETP.GE.AND P2, PT, R4, R5, PT ;  /* 0x000000050400720c */ /* 0x000fda0003f46270 */
[----:B------:R-:W-:-:S04]  /*39c0*/  @P2 ISETP.GE.U32.AND P0, PT, R12, R14, PT ;  /* 0x0000000e0c00220c */ /* 0x000fc80003f06070 */
[----:B------:R-:W-:-:S04]  /*39d0*/  @P2 ISETP.GE.AND.EX P0, PT, R13, R15, PT, P0 ;  /* 0x0000000f0d00220c */ /* 0x000fc80003f06300 */
[----:B------:R-:W-:-:S04]  /*39e0*/  @P2 ISETP.LT.OR P0, PT, R5, R4, !P0 ;  /* 0x000000040500220c */ /* 0x000fc80004701670 */
[----:B------:R-:W-:-:S04]  /*39f0*/  @P2 SEL R5, R4, R5, P0 ;  /* 0x0000000504052207 */ /* 0x000fc80000000000 */
[----:B------:R-:W-:Y:S02]  /*3a00*/  ISETP.GE.AND P1, PT, R5, R6, PT ;  /* 0x000000060500720c */ /* 0x000fe40003f26270 */
[----:B------:R-:W-:Y:S02]  /*3a10*/  @P2 SEL R14, R12, R14, P0 ;  /* 0x0000000e0c0e2207 */ /* 0x000fe40000000000 */
[----:B------:R-:W-:-:S09]  /*3a20*/  @P2 SEL R15, R13, R15, P0 ;  /* 0x0000000f0d0f2207 */ /* 0x000fd20000000000 */
        /* <DEDUP_REMOVED lines=17> */
[----:B------:R-:W-:Y:S02]  /*3b40*/  @P1 SEL R24, R7, R24, P0 ;  /* 0x0000001807181207 */ /* 0x000fe40000000000 */
[----:B------:R-:W-:Y:S02]  /*3b50*/  @P1 SEL R20, R18, R20, P0 ;  /* 0x0000001412141207 */ /* 0x000fe40000000000 */
[----:B------:R-:W-:Y:S01]  /*3b60*/  @P1 SEL R21, R19, R21, P0 ;  /* 0x0000001513151207 */ /* 0x000fe20000000000 */
[----:B------:R-:W-:-:S04]  /*3b70*/  UIADD3 UR4, UP1, UPT, UR4, -0x2, URZ ;  /* 0xfffffffe04047890 */ /* 0x000fc8000ff3e0ff */
[----:B------:R-:W-:Y:S02]  /*3b80*/  UIADD3.X UR5, UPT, UPT, UR5, -0x1, URZ, UP1, !UPT ;  /* 0xffffffff05057890 */ /* 0x000fe40008ffe4ff */
[----:B------:R-:W-:-:S04]  /*3b90*/  UISETP.NE.U32.AND UP1, UPT, UR4, URZ, UPT ;  /* 0x000000ff0400728c */ /* 0x000fc8000bf25070 */
[----:B------:R-:W-:Y:S01]  /*3ba0*/  UISETP.NE.AND.EX UP1, UPT, UR5, URZ, UPT, UP1 ;  /* 0x000000ff0500728c */ /* 0x000fe2000bf25310 */
[----:B----4-:R-:W-:-:S13]  /*3bb0*/  ISETP.GE.AND P2, PT, R24, R25, PT ;  /* 0x000000191800720c */ /* 0x010fda0003f46270 */
[----:B-----5:R-:W-:-:S04]  /*3bc0*/  @P2 ISETP.GE.U32.AND P0, PT, R20, R22, PT ;  /* 0x000000161400220c */ /* 0x020fc80003f06070 */
[----:B------:R-:W-:-:S04]  /*3bd0*/  @P2 ISETP.GE.AND.EX P0, PT, R21, R23, PT, P0 ;  /* 0x000000171500220c */ /* 0x000fc80003f06300 */
[----:B------:R-:W-:-:S04]  /*3be0*/  @P2 ISETP.LT.OR P0, PT, R25, R24, !P0 ;  /* 0x000000181900220c */ /* 0x000fc80004701670 */
[----:B------:R-:W-:-:S04]  /*3bf0*/  @P2 SEL R25, R24, R25, P0 ;  /* 0x0000001918192207 */ /* 0x000fc80000000000 */
[----:B--2---:R-:W-:Y:S02]  /*3c00*/  ISETP.GE.AND P3, PT, R25, R27, PT ;  /* 0x0000001b1900720c */ /* 0x004fe40003f66270 */
[----:B------:R-:W-:Y:S02]  /*3c10*/  @P2 SEL R22, R20, R22, P0 ;  /* 0x0000001614162207 */ /* 0x000fe40000000000 */
[----:B------:R-:W-:-:S09]  /*3c20*/  @P2 SEL R23, R21, R23, P0 ;  /* 0x0000001715172207 */ /* 0x000fd20000000000 */
[----:B---3--:R-:W-:-:S04]  /*3c30*/  @P3 ISETP.GE.U32.AND P0, PT, R22, R10, PT ;  /* 0x0000000a1600320c */ /* 0x008fc80003f06070 */
[----:B------:R-:W-:-:S04]  /*3c40*/  @P3 ISETP.GE.AND.EX P0, PT, R23, R11, PT, P0 ;  /* 0x0000000b1700320c */ /* 0x000fc80003f06300 */
[----:B------:R-:W-:-:S04]  /*3c50*/  @P3 ISETP.LT.OR P0, PT, R27, R25, !P0 ;  /* 0x000000191b00320c */ /* 0x000fc80004701670 */
[----:B------:R-:W-:-:S04]  /*3c60*/  @P3 SEL R27, R25, R27, P0 ;  /* 0x0000001b191b3207 */ /* 0x000fc80000000000 */
[----:B------:R-:W-:Y:S02]  /*3c70*/  ISETP.GE.AND P1, PT, R27, R26, PT ;  /* 0x0000001a1b00720c */ /* 0x000fe40003f26270 */
[----:B------:R-:W-:Y:S02]  /*3c80*/  @P3 SEL R10, R22, R10, P0 ;  /* 0x0000000a160a3207 */ /* 0x000fe40000000000 */
[----:B------:R-:W-:Y:S02]  /*3c90*/  @P3 SEL R11, R23, R11, P0 ;  /* 0x0000000b170b3207 */ /* 0x000fe40000000000 */
[----:B0-----:R-:W-:-:S07]  /*3ca0*/  IADD3 R28, P3, PT, R28, 0xa000, RZ ;  /* 0x0000a0001c1c7810 */ /* 0x001fce0007f7e0ff */
[----:B------:R-:W-:-:S04]  /*3cb0*/  @P1 ISETP.GE.U32.AND P0, PT, R10, R8, PT ;  /* 0x000000080a00120c */ /* 0x000fc80003f06070 */
[----:B------:R-:W-:Y:S02]  /*3cc0*/  @P1 ISETP.GE.AND.EX P0, PT, R11, R9, PT, P0 ;  /* 0x000000090b00120c */ /* 0x000fe40003f06300 */
[----:B------:R-:W-:Y:S02]  /*3cd0*/  IADD3 R3, P2, PT, R3, 0xa00, RZ ;  /* 0x00000a0003037810 */ /* 0x000fe40007f5e0ff */
[----:B------:R-:W-:Y:S01]  /*3ce0*/  @P1 ISETP.LT.OR P0, PT, R26, R27, !P0 ;  /* 0x0000001b1a00120c */ /* 0x000fe20004701670 */
[----:B------:R-:W-:Y:S02]  /*3cf0*/  IMAD.X R29, RZ, RZ, R29, P3 ;  /* 0x000000ffff1d7224 */ /* 0x000fe400018e061d */
[----:B------:R-:W-:Y:S01]  /*3d00*/  IMAD.X R2, RZ, RZ, R2, P2 ;  /* 0x000000ffff027224 */ /* 0x000fe200010e0602 */
[----:B------:R-:W-:Y:S02]  /*3d10*/  @P1 SEL R26, R27, R26, P0 ;  /* 0x0000001a1b1a1207 */ /* 0x000fe40000000000 */
[----:B------:R-:W-:-:S02]  /*3d20*/  @P1 SEL R8, R10, R8, P0 ;  /* 0x000000080a081207 */ /* 0x000fc40000000000 */
[----:B------:R-:W-:Y:S01]  /*3d30*/  @P1 SEL R9, R11, R9, P0 ;  /* 0x000000090b091207 */ /* 0x000fe20000000000 */
[----:B------:R-:W-:Y:S06]  /*3d40*/  BRA.U UP1, `(.L_x_260) ;  /* 0xfffffff901747547 */ /* 0x000fec000b83ffff */
.L_x_259:
[----:B------:R-:W-:Y:S05]  /*3d50*/  BRA.U !UP0, `(.L_x_258) ;  /* 0x0000000108d87547 */ /* 0x000fea000b800000 */
[----:B------:R-:W0:Y:S02]  /*3d60*/  LDC.64 R4, c[0x0][0x380] ;  /* 0x0000e000ff047b82 */ /* 0x000e240000000a00 */
[----:B0-----:R-:W-:-:S03]  /*3d70*/  IMAD.WIDE.U32 R4, R0, 0x10, R4 ;  /* 0x0000001000047825 */ /* 0x001fc600078e0004 */
[----:B------:R-:W-:-:S04]  /*3d80*/  LEA R14, P0, R3, R4, 0x4 ;  /* 0x00000004030e7211 */ /* 0x000fc800078020ff */
[----:B------:R-:W-:-:S05]  /*3d90*/  LEA.HI.X R15, R3, R5, R2, 0x4, P0 ;  /* 0x00000005030f7211 */ /* 0x000fca00000f2402 */
        /* <DEDUP_REMOVED lines=38> */
[----:B------:R-:W-:Y:S02]  /*4000*/  @P2 SEL R13, R5, R13, P0 ;  /* 0x0000000d050d2207 */ /* 0x000fe40000000000 */
[----:B------:R-:W-:-:S05]  /*4010*/  IADD3 R3, P2, PT, R3, 0x500, RZ ;  /* 0x0000050003037810 */ /* 0x000fca0007f5e0ff */
[----:B------:R-:W-:-:S04]  /*4020*/  IMAD.X R2, RZ, RZ, R2, P2 ;  /* 0x000000ffff027224 */ /* 0x000fc800010e0602 */
[----:B------:R-:W-:-:S04]  /*4030*/  @P1 ISETP.GE.U32.AND P0, PT, R12, R16, PT ;  /* 0x000000100c00120c */ /* 0x000fc80003f06070 */
[----:B------:R-:W-:-:S04]  /*4040*/  @P1 ISETP.GE.AND.EX P0, PT, R13, R17, PT, P0 ;  /* 0x000000110d00120c */ /* 0x000fc80003f06300 */
[----:B------:R-:W-:-:S04]  /*4050*/  @P1 ISETP.LT.OR P0, PT, R23, R20, !P0 ;  /* 0x000000141700120c */ /* 0x000fc80004701670 */
[----:B------:R-:W-:Y:S02]  /*4060*/  @P1 SEL R16, R12, R16, P0 ;  /* 0x000000100c101207 */ /* 0x000fe40000000000 */
[----:B------:R-:W-:Y:S02]  /*4070*/  @P1 SEL R17, R13, R17, P0 ;  /* 0x000000110d111207 */ /* 0x000fe40000000000 */
[----:B------:R-:W-:Y:S01]  /*4080*/  @P1 SEL R23, R20, R23, P0 ;  /* 0x0000001714171207 */ /* 0x000fe20000000000 */
[----:B------:R-:W-:Y:S02]  /*4090*/  IMAD.MOV.U32 R8, RZ, RZ, R16 ;  /* 0x000000ffff087224 */ /* 0x000fe400078e0010 */
[----:B------:R-:W-:Y:S02]  /*40a0*/  IMAD.MOV.U32 R9, RZ, RZ, R17 ;  /* 0x000000ffff097224 */ /* 0x000fe400078e0011 */
[----:B------:R-:W-:-:S07]  /*40b0*/  IMAD.MOV.U32 R26, RZ, RZ, R23 ;  /* 0x000000ffff1a7224 */ /* 0x000fce00078e0017 */
.L_x_258:
[----:B------:R-:W0:Y:S02]  /*40c0*/  LDCU UR4, c[0x0][0x390] ;  /* 0x00007200ff0477ac */ /* 0x000e240008000800 */
[----:B0-----:R-:W-:Y:S02]  /*40d0*/  USHF.R.S32.HI UR5, URZ, 0x1f, UR4 ;  /* 0x0000001fff057899 */ /* 0x001fe40008011404 */
[----:B------:R-:W-:-:S04]  /*40e0*/  ISETP.GE.U32.AND P0, PT, R3, UR4, PT ;  /* 0x0000000403007c0c */ /* 0x000fc8000bf06070 */
[----:B------:R-:W-:-:S13]  /*40f0*/  ISETP.GE.AND.EX P0, PT, R2, UR5, PT, P0 ;  /* 0x0000000502007c0c */ /* 0x000fda000bf06300 */
[----:B------:R-:W-:Y:S05]  /*4100*/  @P0 BRA `(.L_x_261) ;  /* 0x0000000800480947 */ /* 0x000fea0003800000 */
[----:B------:R-:W-:Y:S01]  /*4110*/  IADD3 R5, PT, PT, -R3, UR4, RZ ;  /* 0x0000000403057c10 */ /* 0x000fe2000fffe1ff */
[----:B------:R-:W-:Y:S03]  /*4120*/  BSSY.RECONVERGENT B1, `(.L_x_261) ;  /* 0x0000090000017945 */ /* 0x000fe60003800200 */
[----:B------:R-:W-:-:S13]  /*4130*/  ISETP.GE.AND P0, PT, R0, R5, PT ;  /* 0x000000050000720c */ /* 0x000fda0003f06270 */
[----:B------:R-:W-:Y:S05]  /*4140*/  @P0 BRA `(.L_x_262) ;  /* 0x0000000800340947 */ /* 0x000fea0003800000 */
[----:B------:R-:W-:Y:S01]  /*4150*/  LOP3.LUT R4, RZ, R0, RZ, 0x33, !PT ;  /* 0x00000000ff047212 */ /* 0x000fe200078e33ff */
[----:B------:R-:W-:Y:S03]  /*4160*/  BSSY.RECONVERGENT B2, `(.L_x_263) ;  /* 0x000002d000027945 */ /* 0x000fe60003800200 */
[----:B------:R-:W-:-:S04]  /*4170*/  IADD3 R14, PT, PT, -R3, UR4, R4 ;  /* 0x00000004030e7c10 */ /* 0x000fc8000fffe104 */
[----:B------:R-:W-:-:S04]  /*4180*/  LOP3.LUT R4, R14, 0x300, RZ, 0xc0, !PT ;  /* 0x000003000e047812 */ /* 0x000fc800078ec0ff */
[----:B------:R-:W-:Y:S01]  /*4190*/  ISETP.NE.AND P0, PT, R4, 0x300, PT ;  /* 0x000003000400780c */ /* 0x000fe20003f05270 */
[----:B------:R-:W-:-:S12]  /*41a0*/  IMAD.MOV.U32 R4, RZ, RZ, R0 ;  /* 0x000000ffff047224 */ /* 0x000fd800078e0000 */
[----:B------:R-:W-:Y:S05]  /*41b0*/  @!P0 BRA `(.L_x_264) ;  /* 0x00000000009c8947 */ /* 0x000fea0003800000 */
[----:B------:R-:W0:Y:S01]  /*41c0*/  LDCU.64 UR6, c[0x0][0x380] ;  /* 0x00007000ff0677ac */ /* 0x000e220008000a00 */
[----:B------:R-:W-:Y:S02]  /*41d0*/  IADD3 R11, P0, PT, R0, R3, RZ ;  /* 0x00000003000b7210 */ /* 0x000fe40007f1e0ff */
[----:B------:R-:W-:-:S03]  /*41e0*/  LEA.HI R4, R14, 0x1, RZ, 0x18 ;  /* 0x000000010e047811 */ /* 0x000fc600078fc0ff */
[----:B------:R-:W-:Y:S01]  /*41f0*/  IMAD.X R10, RZ, RZ, R2, P0 ;  /* 0x000000ffff0a7224 */ /* 0x000fe200000e0602 */
[----:B------:R-:W-:Y:S01]  /*4200*/  LOP3.LUT R6, R4, 0x3, RZ, 0xc0, !PT ;  /* 0x0000000304067812 */ /* 0x000fe200078ec0ff */
[----:B------:R-:W-:-:S04]  /*4210*/  IMAD.MOV.U32 R4, RZ, RZ, R0 ;  /* 0x000000ffff047224 */ /* 0x000fc800078e0000 */
[----:B------:R-:W-:Y:S01]  /*4220*/  IMAD.MOV R12, RZ, RZ, -R6 ;  /* 0x000000ffff0c7224 */ /* 0x000fe200078e0a06 */
[----:B0-----:R-:W-:-:S04]  /*4230*/  LEA R13, P1, R11, UR6, 0x4 ;  /* 0x000000060b0d7c11 */ /* 0x001fc8000f8220ff */
[----:B------:R-:W-:-:S09]  /*4240*/  LEA.HI.X R11, R11, UR7, R10, 0x4, P1 ;  /* 0x000000070b0b7c11 */ /* 0x000fd200088f240a */
.L_x_267:
[----:B------:R-:W-:-:S05]  /*4250*/  IMAD.MOV.U32 R10, RZ, RZ, R13 ;  /* 0x000000ffff0a7224 */ /* 0x000fca00078e000d */
[----:B------:R-:W2:Y:S04]  /*4260*/  LDG.E.CONSTANT R19, desc[UR10][R10.64] ;  /* 0x0000000a0a137981 */ /* 0x000ea8000c1e9900 */
[----:B------:R-:W3:Y:S01]  /*4270*/  LDG.E.64.CONSTANT R6, desc[UR10][R10.64+0x8] ;  /* 0x0000080a0a067981 */ /* 0x000ee2000c1e9b00 */
[----:B------:R-:W-:Y:S01]  /*4280*/  VIADD R12, R12, 0x1 ;  /* 0x000000010c0c7836 */ /* 0x000fe20000000000 */
[----:B------:R-:W-:Y:S01]  /*4290*/  BSSY.RECONVERGENT B3, `(.L_x_265) ;  /* 0x0000016000037945 */ /* 0x000fe20003800200 */
[----:B------:R-:W-:Y:S01]  /*42a0*/  IMAD.MOV.U32 R15, RZ, RZ, R8 ;  /* 0x000000ffff0f7224 */ /* 0x000fe200078e0008 */
        /* <DEDUP_REMOVED lines=20> */
.L_x_266:
[----:B------:R-:W-:Y:S05]  /*43f0*/  BSYNC.RECONVERGENT B3 ;  /* 0x0000000000037941 */ /* 0x000fea0003800200 */
.L_x_265:
[----:B------:R-:W-:Y:S02]  /*4400*/  IMAD.X R11, RZ, RZ, R11, P3 ;  /* 0x000000ffff0b7224 */ /* 0x000fe400018e060b */
[----:B------:R-:W-:Y:S01]  /*4410*/  VIADD R4, R4, 0x100 ;  /* 0x0000010004047836 */ /* 0x000fe20000000000 */
[----:B------:R-:W-:Y:S06]  /*4420*/  @P2 BRA `(.L_x_267) ;  /* 0xfffffffc00882947 */ /* 0x000fec000383ffff */
.L_x_264:
[----:B------:R-:W-:Y:S05]  /*4430*/  BSYNC.RECONVERGENT B2 ;  /* 0x0000000000027941 */ /* 0x000fea0003800200 */
.L_x_263:
[----:B------:R-:W-:-:S13]  /*4440*/  ISETP.GE.U32.AND P0, PT, R14, 0x300, PT ;  /* 0x000003000e00780c */ /* 0x000fda0003f06070 */
[----:B------:R-:W-:Y:S05]  /*4450*/  @!P0 BRA `(.L_x_262) ;  /* 0x0000000400708947 */ /* 0x000fea0003800000 */
[----:B------:R-:W0:Y:S01]  /*4460*/  LDCU.64 UR6, c[0x0][0x380] ;  /* 0x00007000ff0677ac */ /* 0x000e220008000a00 */
[----:B------:R-:W-:-:S05]  /*4470*/  IADD3 R3, P0, PT, R4, R3, RZ ;  /* 0x0000000304037210 */ /* 0x000fca0007f1e0ff */
[----:B------:R-:W-:Y:S01]  /*4480*/  IMAD.X R2, RZ, RZ, R2, P0 ;  /* 0x000000ffff027224 */ /* 0x000fe200000e0602 */
[----:B0-----:R-:W-:-:S04]  /*4490*/  LEA R10, P1, R3, UR6, 0x4 ;  /* 0x00000006030a7c11 */ /* 0x001fc8000f8220ff */
[----:B------:R-:W-:Y:S02]  /*44a0*/  IADD3 R10, P0, PT, R10, 0x3008, RZ ;  /* 0x000030080a0a7810 */ /* 0x000fe40007f1e0ff */
[----:B------:R-:W-:-:S05]  /*44b0*/  LEA.HI.X R11, R3, UR7, R2, 0x4, P1 ;  /* 0x00000007030b7c11 */ /* 0x000fca00088f2402 */
[----:B------:R-:W-:-:S07]  /*44c0*/  IMAD.X R11, RZ, RZ, R11, P0 ;  /* 0x000000ffff0b7224 */ /* 0x000fce00000e060b */
.L_x_276:
[----:B------:R-:W2:Y:S04]  /*44d0*/  LDG.E.CONSTANT R17, desc[UR10][R10.64+-0x3008] ;  /* 0xffcff80a0a117981 */ /* 0x000ea8000c1e9900 */
[----:B------:R-:W3:Y:S04]  /*44e0*/  LDG.E.64.CONSTANT R14, desc[UR10][R10.64+-0x3000] ;  /* 0xffd0000a0a0e7981 */ /* 0x000ee8000c1e9b00 */
[----:B------:R0:W5:Y:S04]  /*44f0*/  LDG.E.CONSTANT R23, desc[UR10][R10.64+-0x2008] ;  /* 0xffdff80a0a177981 */ /* 0x000168000c1e9900 */
        /* <DEDUP_REMOVED lines=22> */
.L_x_269:
[----:B------:R-:W-:Y:S05]  /*4660*/  BSYNC.RECONVERGENT B2 ;  /* 0x0000000000027941 */ /* 0x000fea0003800200 */
.L_x_268:
        /* <DEDUP_REMOVED lines=17> */
.L_x_271:
[----:B------:R-:W-:Y:S05]  /*4780*/  BSYNC.RECONVERGENT B2 ;  /* 0x0000000000027941 */ /* 0x000fea0003800200 */
.L_x_270:
        /* <DEDUP_REMOVED lines=17> */
.L_x_273:
[----:B------:R-:W-:Y:S05]  /*48a0*/  BSYNC.RECONVERGENT B2 ;  /* 0x0000000000027941 */ /* 0x000fea0003800200 */
.L_x_272:
        /* <DEDUP_REMOVED lines=17> */
.L_x_275:
[----:B------:R-:W-:Y:S05]  /*49c0*/  BSYNC.RECONVERGENT B2 ;  /* 0x0000000000027941 */ /* 0x000fea0003800200 */
.L_x_274:
[----:B------:R-:W-:Y:S01]  /*49d0*/  VIADD R4, R4, 0x400 ;  /* 0x0000040004047836 */ /* 0x000fe20000000000 */
[----:B------:R-:W-:-:S04]  /*49e0*/  IADD3 R10, P1, PT, R10, 0x4000, RZ ;  /* 0x000040000a0a7810 */ /* 0x000fc80007f3e0ff */
[----:B------:R-:W-:Y:S01]  /*49f0*/  ISETP.GE.AND P0, PT, R4, R5, PT ;  /* 0x000000050400720c */ /* 0x000fe20003f06270 */
[----:B------:R-:W-:-:S12]  /*4a00*/  IMAD.X R11, RZ, RZ, R11, P1 ;  /* 0x000000ffff0b7224 */ /* 0x000fd800008e060b */
[----:B------:R-:W-:Y:S05]  /*4a10*/  @!P0 BRA `(.L_x_276) ;  /* 0xfffffff800ac8947 */ /* 0x000fea000383ffff */
.L_x_262:
[----:B------:R-:W-:Y:S05]  /*4a20*/  BSYNC.RECONVERGENT B1 ;  /* 0x0000000000017941 */ /* 0x000fea0003800200 */
.L_x_261:
[----:B------:R-:W0:Y:S01]  /*4a30*/  S2R R2, SR_LANEID ;  /* 0x0000000000027919 */ /* 0x000e220000000000 */
[----:B------:R-:W-:Y:S01]  /*4a40*/  BSSY.RECONVERGENT B1, `(.L_x_277) ;  /* 0x000001e000017945 */ /* 0x000fe20003800200 */
[----:B------:R-:W-:Y:S01]  /*4a50*/  IMAD.MOV.U32 R6, RZ, RZ, R8 ;  /* 0x000000ffff067224 */ /* 0x000fe200078e0008 */
[----:B------:R1:W2:Y:S01]  /*4a60*/  SHFL.DOWN PT, R3, R26, 0x1, 0x1f ;  /* 0x08201f001a037f89 */ /* 0x0002a200000e0000 */
[----:B------:R-:W-:-:S03]  /*4a70*/  IMAD.MOV.U32 R7, RZ, RZ, R9 ;  /* 0x000000ffff077224 */ /* 0x000fc600078e0009 */
[----:B------:R1:W3:Y:S04]  /*4a80*/  SHFL.DOWN PT, R5, R8, 0x1, 0x1f ;  /* 0x08201f0008057f89 */ /* 0x0002e800000e0000 */
[----:B------:R1:W4:Y:S01]  /*4a90*/  SHFL.DOWN PT, R4, R9, 0x1, 0x1f ;  /* 0x08201f0009047f89 */ /* 0x00032200000e0000 */
[C---:B0-----:R-:W-:Y:S02]  /*4aa0*/  ISETP.GT.AND P0, PT, R2.reuse, 0x1e, PT ;  /* 0x0000001e0200780c */ /* 0x041fe40003f04270 */
[C---:B------:R-:W-:Y:S02]  /*4ab0*/  ISETP.GT.AND P1, PT, R2.reuse, 0x1d, PT ;  /* 0x0000001d0200780c */ /* 0x040fe40003f24270 */
[C---:B------:R-:W-:Y:S02]  /*4ac0*/  ISETP.GT.AND P5, PT, R2.reuse, 0x1b, PT ;  /* 0x0000001b0200780c */ /* 0x040fe40003fa4270 */
[----:B------:R-:W-:-:S02]  /*4ad0*/  ISETP.GT.AND P4, PT, R2, 0x17, PT ;  /* 0x000000170200780c */ /* 0x000fc40003f84270 */
[C---:B------:R-:W-:Y:S02]  /*4ae0*/  ISETP.GT.AND P3, PT, R2.reuse, 0xf, PT ;  /* 0x0000000f0200780c */ /* 0x040fe40003f64270 */
[----:B------:R-:W-:Y:S01]  /*4af0*/  ISETP.NE.AND P2, PT, R2, RZ, PT ;  /* 0x000000ff0200720c */ /* 0x000fe20003f45270 */
[----:B------:R-:W-:Y:S02]  /*4b00*/  IMAD.MOV.U32 R2, RZ, RZ, R26 ;  /* 0x000000ffff027224 */ /* 0x000fe400078e001a */
[----:B-1234-:R-:W-:Y:S10]  /*4b10*/  @P0 BRA `(.L_x_278) ;  /* 0x0000000000400947 */ /* 0x01eff40003800000 */
        /* <DEDUP_REMOVED lines=9> */
[----:B------:R-:W-:-:S04]  /*4bb0*/  @P6 ISETP.GE.U32.AND P0, PT, R8, R5, PT ;  /* 0x000000050800620c */ /* 0x000fc80003f06070 */
[----:B------:R-:W-:-:S04]  /*4bc0*/  @P6 ISETP.GE.AND.EX P0, PT, R9, R4, PT, P0 ;  /* 0x000000040900620c */ /* 0x000fc80003f06300 */
[----:B------:R-:W-:Y:S02]  /*4bd0*/  @P6 SEL R2, R26, R3, !P0 ;  /* 0x000000031a026207 */ /* 0x000fe40004000000 */
[----:B------:R-:W-:-:S04]  /*4be0*/  @P6 ISETP.LT.U32.AND P0, PT, R8, R5, PT ;  /* 0x000000050800620c */ /* 0x000fc80003f01070 */
[----:B------:R-:W-:-:S04]  /*4bf0*/  @P6 ISETP.LT.AND.EX P0, PT, R9, R4, PT, P0 ;  /* 0x000000040900620c */ /* 0x000fc80003f01300 */
[----:B------:R-:W-:Y:S02]  /*4c00*/  @P6 SEL R6, R8, R5, P0 ;  /* 0x0000000508066207 */ /* 0x000fe40000000000 */
[----:B------:R-:W-:-:S07]  /*4c10*/  @P6 SEL R7, R9, R4, P0 ;  /* 0x0000000409076207 */ /* 0x000fce0000000000 */
.L_x_278:
[----:B------:R-:W-:Y:S05]  /*4c20*/  BSYNC.RECONVERGENT B1 ;  /* 0x0000000000017941 */ /* 0x000fea0003800200 */
.L_x_277:
[----:B------:R0:W1:Y:S01]  /*4c30*/  SHFL.DOWN PT, R9, R2, 0x2, 0x1f ;  /* 0x08401f0002097f89 */ /* 0x00006200000e0000 */
[----:B------:R-:W-:Y:S01]  /*4c40*/  BSSY.RECONVERGENT B1, `(.L_x_279) ;  /* 0x0000017000017945 */ /* 0x000fe20003800200 */
[----:B------:R-:W-:Y:S02]  /*4c50*/  IMAD.MOV.U32 R3, RZ, RZ, R2 ;  /* 0x000000ffff037224 */ /* 0x000fe400078e0002 */
[----:B------:R0:W2:Y:S01]  /*4c60*/  SHFL.DOWN PT, R11, R6, 0x2, 0x1f ;  /* 0x08401f00060b7f89 */ /* 0x0000a200000e0000 */
[----:B------:R-:W-:Y:S02]  /*4c70*/  IMAD.MOV.U32 R4, RZ, RZ, R6 ;  /* 0x000000ffff047224 */ /* 0x000fe400078e0006 */
[----:B------:R-:W-:Y:S01]  /*4c80*/  IMAD.MOV.U32 R5, RZ, RZ, R7 ;  /* 0x000000ffff057224 */ /* 0x000fe200078e0007 */
[----:B------:R0:W3:Y:S01]  /*4c90*/  SHFL.DOWN PT, R8, R7, 0x2, 0x1f ;  /* 0x08401f0007087f89 */ /* 0x0000e200000e0000 */
[----:B------:R-:W-:Y:S05]  /*4ca0*/  @P1 BRA `(.L_x_280) ;  /* 0x0000000000401947 */ /* 0x000fea0003800000 */
[----:B-1----:R-:W-:Y:S01]  /*4cb0*/  ISETP.GE.AND P0, PT, R2, R9, PT ;  /* 0x000000090200720c */ /* 0x002fe20003f06270 */
[----:B------:R-:W-:Y:S02]  /*4cc0*/  IMAD.MOV.U32 R3, RZ, RZ, R9 ;  /* 0x000000ffff037224 */ /* 0x000fe400078e0009 */
[----:B--2---:R-:W-:Y:S02]  /*4cd0*/  IMAD.MOV.U32 R4, RZ, RZ, R11 ;  /* 0x000000ffff047224 */ /* 0x004fe400078e000b */
        /* <DEDUP_REMOVED lines=13> */
.L_x_280:
[----:B------:R-:W-:Y:S05]  /*4db0*/  BSYNC.RECONVERGENT B1 ;  /* 0x0000000000017941 */ /* 0x000fea0003800200 */
.L_x_279:
[----:B---3--:R3:W4:Y:S01]  /*4dc0*/  SHFL.DOWN PT, R8, R3, 0x4, 0x1f ;  /* 0x08801f0003087f89 */ /* 0x00872200000e0000 */
[----:B------:R-:W-:Y:S01]  /*4dd0*/  BSSY.RECONVERGENT B1, `(.L_x_281) ;  /* 0x0000017000017945 */ /* 0x000fe20003800200 */
[----:B0-----:R-:W-:Y:S02]  /*4de0*/  IMAD.MOV.U32 R2, RZ, RZ, R3 ;  /* 0x000000ffff027224 */ /* 0x001fe400078e0003 */
[----:B-1----:R3:W0:Y:S01]  /*4df0*/  SHFL.DOWN PT, R9, R4, 0x4, 0x1f ;  /* 0x08801f0004097f89 */ /* 0x00262200000e0000 */
[----:B------:R-:W-:Y:S02]  /*4e00*/  IMAD.MOV.U32 R6, RZ, RZ, R4 ;  /* 0x000000ffff067224 */ /* 0x000fe400078e0004 */
[----:B------:R-:W-:Y:S01]  /*4e10*/  IMAD.MOV.U32 R7, RZ, RZ, R5 ;  /* 0x000000ffff077224 */ /* 0x000fe200078e0005 */
[----:B------:R3:W1:Y:S01]  /*4e20*/  SHFL.DOWN PT, R10, R5, 0x4, 0x1f ;  /* 0x08801f00050a7f89 */ /* 0x00066200000e0000 */
[----:B------:R-:W-:Y:S05]  /*4e30*/  @P5 BRA `(.L_x_282) ;  /* 0x0000000000405947 */ /* 0x000fea0003800000 */
[----:B----4-:R-:W-:Y:S01]  /*4e40*/  ISETP.GE.AND P0, PT, R3, R8, PT ;  /* 0x000000080300720c */ /* 0x010fe20003f06270 */
[----:B------:R-:W-:Y:S02]  /*4e50*/  IMAD.MOV.U32 R2, RZ, RZ, R8 ;  /* 0x000000ffff027224 */ /* 0x000fe400078e0008 */
[----:B0-----:R-:W-:Y:S02]  /*4e60*/  IMAD.MOV.U32 R6, RZ, RZ, R9 ;  /* 0x000000ffff067224 */ /* 0x001fe400078e0009 */
[----:B-1----:R-:W-:-:S08]  /*4e70*/  IMAD.MOV.U32 R7, RZ, RZ, R10 ;  /* 0x000000ffff077224 */ /* 0x002fd000078e000a */
        /* <DEDUP_REMOVED lines=12> */
.L_x_282:
[----:B------:R-:W-:Y:S05]  /*4f40*/  BSYNC.RECONVERGENT B1 ;  /* 0x0000000000017941 */ /* 0x000fea0003800200 */
.L_x_281:
[----:B0-----:R0:W0:Y:S01]  /*4f50*/  SHFL.DOWN PT, R9, R2, 0x8, 0x1f ;  /* 0x09001f0002097f89 */ /* 0x00102200000e0000 */
[----:B------:R-:W-:Y:S01]  /*4f60*/  BSSY.RECONVERGENT B1, `(.L_x_283) ;  /* 0x0000017000017945 */ /* 0x000fe20003800200 */
[----:B---3--:R-:W-:Y:S02]  /*4f70*/  IMAD.MOV.U32 R3, RZ, RZ, R2 ;  /* 0x000000ffff037224 */ /* 0x008fe400078e0002 */
[----:B--2---:R2:W3:Y:S01]  /*4f80*/  SHFL.DOWN PT, R11, R6, 0x8, 0x1f ;  /* 0x09001f00060b7f89 */ /* 0x0044e200000e0000 */
[----:B------:R-:W-:Y:S02]  /*4f90*/  IMAD.MOV.U32 R4, RZ, RZ, R6 ;  /* 0x000000ffff047224 */ /* 0x000fe400078e0006 */
[----:B------:R-:W-:Y:S01]  /*4fa0*/  IMAD.MOV.U32 R5, RZ, RZ, R7 ;  /* 0x000000ffff057224 */ /* 0x000fe200078e0007 */
[----:B----4-:R2:W4:Y:S01]  /*4fb0*/  SHFL.DOWN PT, R8, R7, 0x8, 0x1f ;  /* 0x09001f0007087f89 */ /* 0x01052200000e0000 */
[----:B------:R-:W-:Y:S05]  /*4fc0*/  @P4 BRA `(.L_x_284) ;  /* 0x0000000000404947 */ /* 0x000fea0003800000 */
[----:B0-----:R-:W-:Y:S01]  /*4fd0*/  ISETP.GE.AND P0, PT, R2, R9, PT ;  /* 0x000000090200720c */ /* 0x001fe20003f06270 */
[----:B------:R-:W-:Y:S02]  /*4fe0*/  IMAD.MOV.U32 R3, RZ, RZ, R9 ;  /* 0x000000ffff037224 */ /* 0x000fe400078e0009 */
[----:B---3--:R-:W-:Y:S02]  /*4ff0*/  IMAD.MOV.U32 R4, RZ, RZ, R11 ;  /* 0x000000ffff047224 */ /* 0x008fe400078e000b */
[----:B----4-:R-:W-:-:S08]  /*5000*/  IMAD.MOV.U32 R5, RZ, RZ, R8 ;  /* 0x000000ffff057224 */ /* 0x010fd000078e0008 */
        /* <DEDUP_REMOVED lines=12> */
.L_x_284:
[----:B------:R-:W-:Y:S05]  /*50d0*/  BSYNC.RECONVERGENT B1 ;  /* 0x0000000000017941 */ /* 0x000fea0003800200 */
.L_x_283:
[----:B0-----:R0:W0:Y:S01]  /*50e0*/  SHFL.DOWN PT, R2, R3, 0x10, 0x1f ;  /* 0x0a001f0003027f89 */ /* 0x00102200000e0000 */
[----:B------:R-:W-:Y:S01]  /*50f0*/  BSSY.RECONVERGENT B1, `(.L_x_285) ;  /* 0x0000017000017945 */ /* 0x000fe20003800200 */
[----:B----4-:R-:W-:Y:S02]  /*5100*/  IMAD.MOV.U32 R8, RZ, RZ, R3 ;  /* 0x000000ffff087224 */ /* 0x010fe400078e0003 */
[----:B------:R4:W0:Y:S01]  /*5110*/  SHFL.DOWN PT, R9, R4, 0x10, 0x1f ;  /* 0x0a001f0004097f89 */ /* 0x00082200000e0000 */
[----:B--2---:R-:W-:Y:S02]  /*5120*/  IMAD.MOV.U32 R7, RZ, RZ, R4 ;  /* 0x000000ffff077224 */ /* 0x004fe400078e0004 */
[----:B------:R-:W-:Y:S01]  /*5130*/  IMAD.MOV.U32 R6, RZ, RZ, R5 ;  /* 0x000000ffff067224 */ /* 0x000fe200078e0005 */
[----:B-1----:R4:W1:Y:S01]  /*5140*/  SHFL.DOWN PT, R10, R5, 0x10, 0x1f ;  /* 0x0a001f00050a7f89 */ /* 0x00286200000e0000 */
[----:B------:R-:W-:Y:S05]  /*5150*/  @P3 BRA `(.L_x_286) ;  /* 0x0000000000403947 */ /* 0x000fea0003800000 */
[----:B0-----:R-:W-:Y:S01]  /*5160*/  ISETP.GE.AND P0, PT, R3, R2, PT ;  /* 0x000000020300720c */ /* 0x001fe20003f06270 */
[----:B------:R-:W-:Y:S02]  /*5170*/  IMAD.MOV.U32 R8, RZ, RZ, R2 ;  /* 0x000000ffff087224 */ /* 0x000fe400078e0002 */
[----:B------:R-:W-:Y:S02]  /*5180*/  IMAD.MOV.U32 R7, RZ, RZ, R9 ;  /* 0x000000ffff077224 */ /* 0x000fe400078e0009 */
        /* <DEDUP_REMOVED lines=13> */
.L_x_286:
[----:B------:R-:W-:Y:S05]  /*5260*/  BSYNC.RECONVERGENT B1 ;  /* 0x0000000000017941 */ /* 0x000fea0003800200 */
.L_x_285:
[----:B------:R-:W-:Y:S04]  /*5270*/  BSSY.RECONVERGENT B1, `(.L_x_287) ;  /* 0x000000c000017945 */ /* 0x000fe80003800200 */
[----:B------:R-:W-:Y:S05]  /*5280*/  @P2 BRA `(.L_x_288) ;  /* 0x0000000000282947 */ /* 0x000fea0003800000 */
[----:B----4-:R-:W2:Y:S01]  /*5290*/  S2R R4, SR_CgaCtaId ;  /* 0x0000000000047919 */ /* 0x010ea20000008800 */
[----:B0-----:R-:W-:Y:S02]  /*52a0*/  MOV R3, 0x400 ;  /* 0x0000040000037802 */ /* 0x001fe40000000f00 */
[----:B------:R-:W-:-:S04]  /*52b0*/  SHF.R.U32.HI R2, RZ, 0x1, R0 ;  /* 0x00000001ff027819 */ /* 0x000fc80000011600 */
[----:B------:R-:W-:Y:S02]  /*52c0*/  LOP3.LUT R2, R2, 0x1f0, RZ, 0xc0, !PT ;  /* 0x000001f002027812 */ /* 0x000fe400078ec0ff */
[----:B--2---:R-:W-:-:S05]  /*52d0*/  LEA R3, R4, R3, 0x18 ;  /* 0x0000000304037211 */ /* 0x004fca00078ec0ff */
[----:B------:R-:W-:Y:S02]  /*52e0*/  IMAD.IADD R5, R2, 0x1, R3 ;  /* 0x0000000102057824 */ /* 0x000fe400078e0203 */
[----:B------:R-:W-:Y:S02]  /*52f0*/  IMAD.MOV.U32 R2, RZ, RZ, R7 ;  /* 0x000000ffff027224 */ /* 0x000fe400078e0007 */
[----:B------:R-:W-:Y:S01]  /*5300*/  IMAD.MOV.U32 R3, RZ, RZ, R6 ;  /* 0x000000ffff037224 */ /* 0x000fe200078e0006 */
[----:B------:R2:W-:Y:S04]  /*5310*/  STS [R5+0x8], R8 ;  /* 0x0000080805007388 */ /* 0x0005e80000000800 */
[----:B------:R2:W-:Y:S02]  /*5320*/  STS.64 [R5+0x10], R2 ;  /* 0x0000100205007388 */ /* 0x0005e40000000a00 */
.L_x_288:
[----:B------:R-:W-:Y:S05]  /*5330*/  BSYNC.RECONVERGENT B1 ;  /* 0x0000000000017941 */ /* 0x000fea0003800200 */
.L_x_287:
        /* <DEDUP_REMOVED lines=8> */
[----:B----4-:R-:W2:Y:S04]  /*53c0*/  LDS.64 R4, [R24+0x20] ;  /* 0x0000200018047984 */ /* 0x010ea80000000a00 */
[----:B------:R4:W1:Y:S04]  /*53d0*/  LDS R18, [R24+0x28] ;  /* 0x0000280018127984 */ /* 0x0008680000000800 */
[----:B------:R4:W1:Y:S01]  /*53e0*/  LDS R16, [R24+0x38] ;  /* 0x0000380018107984 */ /* 0x0008620000000800 */
[----:B0-----:R-:W-:Y:S01]  /*53f0*/  ISETP.GE.AND P0, PT, R8, R3, PT ;  /* 0x000000030800720c */ /* 0x001fe20003f06270 */
[----:B------:R-:W-:-:S02]  /*5400*/  IMAD.MOV.U32 R19, RZ, RZ, R3 ;  /* 0x000000ffff137224 */ /* 0x000fc400078e0003 */
[----:B--2---:R-:W-:Y:S02]  /*5410*/  IMAD.MOV.U32 R21, RZ, RZ, R4 ;  /* 0x000000ffff157224 */ /* 0x004fe400078e0004 */
[----:B------:R-:W-:-:S08]  /*5420*/  IMAD.MOV.U32 R20, RZ, RZ, R5 ;  /* 0x000000ffff147224 */ /* 0x000fd000078e0005 */
[----:B-1--4-:R-:W-:Y:S05]  /*5430*/  @!P0 BRA `(.L_x_290) ;  /* 0x00000000002c8947 */ /* 0x012fea0003800000 */
        /* <DEDUP_REMOVED lines=11> */
.L_x_290:
[----:B------:R-:W-:Y:S05]  /*54f0*/  BSYNC.RECONVERGENT B1 ;  /* 0x0000000000017941 */ /* 0x000fea0003800200 */
.L_x_289:
[----:B------:R-:W0:Y:S01]  /*5500*/  LDS.64 R4, [R24+0x30] ;  /* 0x0000300018047984 */ /* 0x000e220000000a00 */
[----:B------:R-:W-:Y:S01]  /*5510*/  ISETP.GE.AND P0, PT, R19, R18, PT ;  /* 0x000000121300720c */ /* 0x000fe20003f06270 */
[----:B------:R-:W-:Y:S01]  /*5520*/  BSSY.RECONVERGENT B1, `(.L_x_291) ;  /* 0x0000019000017945 */ /* 0x000fe20003800200 */
[----:B------:R-:W-:Y:S01]  /*5530*/  IMAD.MOV.U32 R23, RZ, RZ, R18 ;  /* 0x000000ffff177224 */ /* 0x000fe200078e0012 */
[----:B------:R1:W2:Y:S04]  /*5540*/  LDS R17, [R24+0x48] ;  /* 0x0000480018117984 */ /* 0x0002a80000000800 */
[----:B------:R1:W4:Y:S04]  /*5550*/  LDS R15, [R24+0x58] ;  /* 0x00005800180f7984 */ /* 0x0003280000000800 */
[----:B------:R1:W1:Y:S04]  /*5560*/  LDS R14, [R24+0x68] ;  /* 0x00006800180e7984 */ /* 0x0002680000000800 */
[----:B------:R0:W1:Y:S04]  /*5570*/  LDS R0, [R24+0x78] ;  /* 0x0000780018007984 */ /* 0x0000680000000800 */
[----:B------:R0:W1:Y:S04]  /*5580*/  LDS.64 R6, [R24+0x40] ;  /* 0x0000400018067984 */ /* 0x0000680000000a00 */
[----:B------:R0:W1:Y:S04]  /*5590*/  LDS.64 R8, [R24+0x50] ;  /* 0x0000500018087984 */ /* 0x0000680000000a00 */
[----:B---3--:R3:W1:Y:S04]  /*55a0*/  LDS.64 R10, [R24+0x60] ;  /* 0x00006000180a7984 */ /* 0x0086680000000a00 */
        /* <DEDUP_REMOVED lines=16> */
.L_x_292:
[----:B------:R-:W-:Y:S05]  /*56b0*/  BSYNC.RECONVERGENT B1 ;  /* 0x0000000000017941 */ /* 0x000fea0003800200 */
.L_x_291:
        /* <DEDUP_REMOVED lines=17> */
.L_x_294:
[----:B------:R-:W-:Y:S05]  /*57d0*/  BSYNC.RECONVERGENT B1 ;  /* 0x0000000000017941 */ /* 0x000fea0003800200 */
.L_x_293:
[----:B--2---:R-:W-:Y:S01]  /*57e0*/  ISETP.GE.AND P0, PT, R4, R17, PT ;  /* 0x000000110400720c */ /* 0x004fe20003f06270 */
        /* <DEDUP_REMOVED lines=16> */
.L_x_296:
[----:B------:R-:W-:Y:S05]  /*58f0*/  BSYNC.RECONVERGENT B1 ;  /* 0x0000000000017941 */ /* 0x000fea0003800200 */
.L_x_295:
[----:B----4-:R-:W-:Y:S01]  /*5900*/  ISETP.GE.AND P0, PT, R6, R15, PT ;  /* 0x0000000f0600720c */ /* 0x010fe20003f06270 */
        /* <DEDUP_REMOVED lines=16> */
.L_x_298:
[----:B------:R-:W-:Y:S05]  /*5a10*/  BSYNC.RECONVERGENT B1 ;  /* 0x0000000000017941 */ /* 0x000fea0003800200 */
.L_x_297:
        /* <DEDUP_REMOVED lines=17> */
.L_x_300:
[----:B------:R-:W-:Y:S05]  /*5b30*/  BSYNC.RECONVERGENT B1 ;  /* 0x0000000000017941 */ /* 0x000fea0003800200 */
.L_x_299:
        /* <DEDUP_REMOVED lines=16> */
.L_x_221:
[----:B------:R-:W-:Y:S05]  /*5c40*/  BSYNC.RECONVERGENT B0 ;  /* 0x0000000000007941 */ /* 0x000fea0003800200 */
.L_x_188:
[----:B------:R-:W-:Y:S05]  /*5c50*/  @P1 EXIT ;  /* 0x000000000000194d */ /* 0x000fea0003800000 */
[----:B0-2-4-:R-:W0:Y:S01]  /*5c60*/  LDC.64 R2, c[0x0][0x388] ;  /* 0x0000e200ff027b82 */ /* 0x015e220000000a00 */
[----:B------:R-:W-:-:S04]  /*5c70*/  LOP3.LUT R7, R7, R6, RZ, 0x3c, !PT ;  /* 0x0000000607077212 */ /* 0x000fc800078e3cff */
[----:B------:R-:W-:-:S04]  /*5c80*/  LOP3.LUT R6, R7, R6, RZ, 0x3c, !PT ;  /* 0x0000000607067212 */ /* 0x000fc800078e3cff */
[----:B------:R-:W-:-:S05]  /*5c90*/  LOP3.LUT R7, R7, R6, RZ, 0x3c, !PT ;  /* 0x0000000607077212 */ /* 0x000fca00078e3cff */
[----:B0-----:R-:W-:Y:S04]  /*5ca0*/  STG.E.64 desc[UR10][R2.64+0x8], R6 ;  /* 0x0000080602007986 */ /* 0x001fe8000c101b0a */
[----:B------:R-:W-:Y:S01]  /*5cb0*/  STG.E desc[UR10][R2.64], R8 ;  /* 0x0000000802007986 */ /* 0x000fe2000c10190a */
[----:B------:R-:W-:Y:S05]  /*5cc0*/  EXIT ;  /* 0x000000000000794d */ /* 0x000fea0003800000 */
.L_x_301:
        /* <DEDUP_REMOVED lines=11> */
.L_x_908:


//--------------------- .text._ZN6thrust24THRUST_300001_SM_1000_NS8cuda_cub4core6detail13_kernel_agentINS1_8__reduce10DrainAgentIlEEJN3cub18CUB_300001_SM_10009GridQueueIyEElEEEvDpT0_ --------------------------
	.section	.text._ZN6thrust24THRUST_300001_SM_1000_NS8cuda_cub4core6detail13_kernel_agentINS1_8__reduce10DrainAgentIlEEJN3cub18CUB_300001_SM_10009GridQueueIyEElEEEvDpT0_,"ax",@progbits
	.align	128
        .global         _ZN6thrust24THRUST_300001_SM_1000_NS8cuda_cub4core6detail13_kernel_agentINS1_8__reduce10DrainAgentIlEEJN3cub18CUB_300001_SM_10009GridQueueIyEElEEEvDpT0_
        .type           _ZN6thrust24THRUST_300001_SM_1000_NS8cuda_cub4core6detail13_kernel_agentINS1_8__reduce10DrainAgentIlEEJN3cub18CUB_300001_SM_10009GridQueueIyEElEEEvDpT0_,@function
        .size           _ZN6thrust24THRUST_300001_SM_1000_NS8cuda_cub4core6detail13_kernel_agentINS1_8__reduce10DrainAgentIlEEJN3cub18CUB_300001_SM_10009GridQueueIyEElEEEvDpT0_,(.L_x_909 - _ZN6thrust24THRUST_300001_SM_1000_NS8cuda_cub4core6detail13_kernel_agentINS1_8__reduce10DrainAgentIlEEJN3cub18CUB_300001_SM_10009GridQueueIyEElEEEvDpT0_)
        .other          _ZN6thrust24THRUST_300001_SM_1000_NS8cuda_cub4core6detail13_kernel_agentINS1_8__reduce10DrainAgentIlEEJN3cub18CUB_300001_SM_10009GridQueueIyEElEEEvDpT0_,@"STO_CUDA_ENTRY STV_DEFAULT"
_ZN6thrust24THRUST_300001_SM_1000_NS8cuda_cub4core6detail13_kernel_agentINS1_8__reduce10DrainAgentIlEEJN3cub18CUB_300001_SM_10009GridQueueIyEElEEEvDpT0_:
.text._ZN6thrust24THRUST_300001_SM_1000_NS8cuda_cub4core6detail13_kernel_agentINS1_8__reduce10DrainAgentIlEEJN3cub18CUB_300001_SM_10009GridQueueIyEElEEEvDpT0_:
[----:B------:R-:W-:Y:S08]  /*0000*/  LDC R1, c[0x0][0x37c] ;  /* 0x0000df00ff017b82 */ /* 0x000ff00000000800 */
[----:B------:R-:W0:Y:S01]  /*0010*/  LDC.64 R2, c[0x0][0x380] ;  /* 0x0000e000ff027b82 */ /* 0x000e220000000a00 */
[----:B------:R-:W0:Y:S07]  /*0020*/  LDCU.64 UR4, c[0x0][0x358] ;  /* 0x00006b00ff0477ac */ /* 0x000e2e0008000a00 */
[----:B------:R-:W1:Y:S01]  /*0030*/  LDC.64 R4, c[0x0][0x388] ;  /* 0x0000e200ff047b82 */ /* 0x000e620000000a00 */
[----:B0-----:R-:W-:Y:S04]  /*0040*/  STG.E.64 desc[UR4][R2.64+0x8], RZ ;  /* 0x000008ff02007986 */ /* 0x001fe8000c101b04 */
[----:B-1----:R-:W-:Y:S01]  /*0050*/  STG.E.64 desc[UR4][R2.64], R4 ;  /* 0x0000000402007986 */ /* 0x002fe2000c101b04 */
[----:B------:R-:W-:Y:S05]  /*0060*/  EXIT ;  /* 0x000000000000794d */ /* 0x000fea0003800000 */
.L_x_302:
        /* <DEDUP_REMOVED lines=9> */
.L_x_909:


//--------------------- .text._ZN6thrust24THRUST_300001_SM_1000_NS8cuda_cub4core6detail13_kernel_agentINS1_8__reduce11ReduceAgentINS0_12zip_iteratorIN4cuda3std3__45tupleIJNS0_10device_ptrIiEENS0_17counting_iteratorIlNS0_11use_defaultESF_SF_EEEEEEEPNSB_IJilEEESJ_lNS1_9__extrema9arg_max_fIilNSA_4lessIiEEEEEEJSI_SK_lN3cub18CUB_300001_SM_100013GridEvenShareIlEENSS_9GridQueueIyEESP_EEEvDpT0_ --------------------------
	.section	.text._ZN6thrust24THRUST_300001_SM_1000_NS8cuda_cub4core6detail13_kernel_agentINS1_8__reduce11ReduceAgentINS0_12zip_iteratorIN4cuda3std3__45tupleIJNS0_10device_ptrIiEENS0_17counting_iteratorIlNS0_11use_defaultESF_SF_EEEEEEEPNSB_IJilEEESJ_lNS1_9__extrema9arg_max_fIilNSA_4lessIiEEEEEEJSI_SK_lN3cub18CUB_300001_SM_100013GridEvenShareIlEENSS_9GridQueueIyEESP_EEEvDpT0_,"ax",@progbits
	.align	128
        .global         _ZN6thrust24THRUST_300001_SM_1000_NS8cuda_cub4core6detail13_kernel_agentINS1_8__reduce11ReduceAgentINS0_12zip_iteratorIN4cuda3std3__45tupleIJNS0_10device_ptrIiEENS0_17counting_iteratorIlNS0_11use_defaultESF_SF_EEEEEEEPNSB_IJilEEESJ_lNS1_9__extrema9arg_max_fIilNSA_4lessIiEEEEEEJSI_SK_lN3cub18CUB_300001_SM_100013GridEvenShareIlEENSS_9GridQueueIyEESP_EEEvDpT0_
        .type           _ZN6thrust24THRUST_300001_SM_1000_NS8cuda_cub4core6detail13_kernel_agentINS1_8__reduce11ReduceAgentINS0_12zip_iteratorIN4cuda3std3__45tupleIJNS0_10device_ptrIiEENS0_17counting_iteratorIlNS0_11use_defaultESF_SF_EEEEEEEPNSB_IJilEEESJ_lNS1_9__extrema9arg_max_fIilNSA_4lessIiEEEEEEJSI_SK_lN3cub18CUB_300001_SM_100013GridEvenShareIlEENSS_9GridQueueIyEESP_EEEvDpT0_,@function
        .size           _ZN6thrust24THRUST_300001_SM_1000_NS8cuda_cub4core6detail13_kernel_agentINS1_8__reduce11ReduceAgentINS0_12zip_iteratorIN4cuda3std3__45tupleIJNS0_10device_ptrIiEENS0_17counting_iteratorIlNS0_11use_defaultESF_SF_EEEEEEEPNSB_IJilEEESJ_lNS1_9__extrema9arg_max_fIilNSA_4lessIiEEEEEEJSI_SK_lN3cub18CUB_300001_SM_100013GridEvenShareIlEENSS_9GridQueueIyEESP_EEEvDpT0_,(.L_x_910 - _ZN6thrust24THRUST_300001_SM_1000_NS8cuda_cub4core6detail13_kernel_agentINS1_8__reduce11ReduceAgentINS0_12zip_iteratorIN4cuda3std3__45tupleIJNS0_10device_ptrIiEENS0_17counting_iteratorIlNS0_11use_defaultESF_SF_EEEEEEEPNSB_IJilEEESJ_lNS1_9__extrema9arg_max_fIilNSA_4lessIiEEEEEEJSI_SK_lN3cub18CUB_300001_SM_100013GridEvenShareIlEENSS_9GridQueueIyEESP_EEEvDpT0_)
        .other          _ZN6thrust24THRUST_300001_SM_1000_NS8cuda_cub4core6detail13_kernel_agentINS1_8__reduce11ReduceAgentINS0_12zip_iteratorIN4cuda3std3__45tupleIJNS0_10device_ptrIiEENS0_17counting_iteratorIlNS0_11use_defaultESF_SF_EEEEEEEPNSB_IJilEEESJ_lNS1_9__extrema9arg_max_fIilNSA_4lessIiEEEEEEJSI_SK_lN3cub18CUB_300001_SM_100013GridEvenShareIlEENSS_9GridQueueIyEESP_EEEvDpT0_,@"STO_CUDA_ENTRY STV_DEFAULT"
_ZN6thrust24THRUST_300001_SM_1000_NS8cuda_cub4core6detail13_kernel_agentINS1_8__reduce11ReduceAgentINS0_12zip_iteratorIN4cuda3std3__45tupleIJNS0_10device_ptrIiEENS0_17counting_iteratorIlNS0_11use_defaultESF_SF_EEEEEEEPNSB_IJilEEESJ_lNS1_9__extrema9arg_max_fIilNSA_4lessIiEEEEEEJSI_SK_lN3cub18CUB_300001_SM_100013GridEvenShareIlEENSS_9GridQueueIyEESP_EEEvDpT0_:
.text._ZN6thrust24THRUST_300001_SM_1000_NS8cuda_cub4core6detail13_kernel_agentINS1_8__reduce11ReduceAgentINS0_12zip_iteratorIN4cuda3std3__45tupleIJNS0_10device_ptrIiEENS0_17counting_iteratorIlNS0_11use_defaultESF_SF_EEEEEEEPNSB_IJilEEESJ_lNS1_9__extrema9arg_max_fIilNSA_4lessIiEEEEEEJSI_SK_lN3cub18CUB_300001_SM_100013GridEvenShareIlEENSS_9GridQueueIyEESP_EEEvDpT0_:
[----:B------:R-:W-:Y:S01]  /*0000*/  LDC R1, c[0x0][0x37c] ;  /* 0x0000df00ff017b82 */ /* 0x000fe20000000800 */
[----:B------:R-:W0:Y:S01]  /*0010*/  S2R R0, SR_CTAID.X ;  /* 0x0000000000007919 */ /* 0x000e220000002500 */
[----:B------:R-:W1:Y:S01]  /*0020*/  LDCU.64 UR4, c[0x0][0x398] ;  /* 0x00007300ff0477ac */ /* 0x000e620008000a00 */
[----:B------:R-:W-:Y:S01]  /*0030*/  BSSY.RECONVERGENT B0, `(.L_x_303) ;  /* 0x00005a5000007945 */ /* 0x000fe20003800200 */
[----:B------:R-:W2:Y:S01]  /*0040*/  LDCU UR6, c[0x0][0x370] ;  /* 0x00006e00ff0677ac */ /* 0x000ea20008000800 */
[----:B------:R-:W3:Y:S01]  /*0050*/  LDCU.64 UR10, c[0x0][0x358] ;  /* 0x00006b00ff0a77ac */ /* 0x000ee20008000a00 */
[----:B-1----:R-:W-:Y:S02]  /*0060*/  IMAD.U32 R7, RZ, RZ, UR4 ;  /* 0x00000004ff077e24 */ /* 0x002fe4000f8e00ff */
[----:B------:R-:W-:Y:S01]  /*0070*/  IMAD.U32 R18, RZ, RZ, UR5 ;  /* 0x00000005ff127e24 */ /* 0x000fe2000f8e00ff */
[----:B--2---:R-:W-:Y:S01]  /*0080*/  UIMAD UR6, UR6, 0x500, URZ ;  /* 0x00000500060678a4 */ /* 0x004fe2000f8e02ff */
[----:B0-----:R-:W-:-:S05]  /*0090*/  IMAD R6, R0, 0x500, RZ ;  /* 0x0000050000067824 */ /* 0x001fca00078e02ff */
[----:B------:R-:W-:-:S04]  /*00a0*/  IADD3 R2, P1, PT, R6, 0x500, RZ ;  /* 0x0000050006027810 */ /* 0x000fc80007f3e0ff */
[----:B------:R-:W-:Y:S01]  /*00b0*/  ISETP.GT.U32.AND P0, PT, R2, R7, PT ;  /* 0x000000070200720c */ /* 0x000fe20003f04070 */
[----:B------:R-:W-:-:S05]  /*00c0*/  IMAD.X R3, RZ, RZ, RZ, P1 ;  /* 0x000000ffff037224 */ /* 0x000fca00008e06ff */
[----:B------:R-:W-:-:S13]  /*00d0*/  ISETP.GT.AND.EX P0, PT, R3, R18, PT, P0 ;  /* 0x000000120300720c */ /* 0x000fda0003f04300 */
[----:B---3--:R-:W-:Y:S05]  /*00e0*/  @!P0 BRA `(.L_x_304) ;  /* 0x0000003000d48947 */ /* 0x008fea0003800000 */
[----:B------:R-:W0:Y:S01]  /*00f0*/  S2R R9, SR_TID.X ;  /* 0x0000000000097919 */ /* 0x000e220000002100 */
[----:B------:R-:W-:Y:S01]  /*0100*/  IMAD.IADD R10, R7, 0x1, -R6 ;  /* 0x00000001070a7824 */ /* 0x000fe200078e0a06 */
[----:B------:R-:W-:Y:S01]  /*0110*/  BSSY.RECONVERGENT B1, `(.L_x_305) ;  /* 0x0000010000017945 */ /* 0x000fe20003800200 */
[----:B------:R-:W-:Y:S02]  /*0120*/  IMAD.MOV.U32 R12, RZ, RZ, RZ ;  /* 0x000000ffff0c7224 */ /* 0x000fe400078e00ff */
[----:B------:R-:W-:Y:S02]  /*0130*/  IMAD.MOV.U32 R11, RZ, RZ, RZ ;  /* 0x000000ffff0b7224 */ /* 0x000fe400078e00ff */
[----:B------:R-:W-:Y:S01]  /*0140*/  IMAD.MOV.U32 R8, RZ, RZ, RZ ;  /* 0x000000ffff087224 */ /* 0x000fe200078e00ff */
[----:B0-----:R-:W-:Y:S01]  /*0150*/  ISETP.GE.AND P0, PT, R9, R10, PT ;  /* 0x0000000a0900720c */ /* 0x001fe20003f06270 */
[----:B------:R-:W-:-:S12]  /*0160*/  IMAD.MOV.U32 R13, RZ, RZ, R9 ;  /* 0x000000ffff0d7224 */ /* 0x000fd800078e0009 */
[----:B------:R-:W-:Y:S05]  /*0170*/  @P0 BRA `(.L_x_306) ;  /* 0x0000000000240947 */ /* 0x000fea0003800000 */
[----:B------:R-:W0:Y:S01]  /*0180*/  LDCU.128 UR4, c[0x0][0x380] ;  /* 0x00007000ff0477ac */ /* 0x000e220008000c00 */
[----:B------:R-:W-:-:S05]  /*0190*/  IADD3 R11, P0, PT, R6, R9, RZ ;  /* 0x00000009060b7210 */ /* 0x000fca0007f1e0ff */
[----:B------:R-:W-:Y:S01]  /*01a0*/  IMAD.X R8, RZ, RZ, RZ, P0 ;  /* 0x000000ffff087224 */ /* 0x000fe200000e06ff */
[----:B0-----:R-:W-:-:S04]  /*01b0*/  LEA R2, P1, R11, UR4, 0x2 ;  /* 0x000000040b027c11 */ /* 0x001fc8000f8210ff */
[----:B------:R-:W-:-:S05]  /*01c0*/  LEA.HI.X R3, R11, UR5, R8, 0x2, P1 ;  /* 0x000000050b037c11 */ /* 0x000fca00088f1408 */
[----:B------:R0:W5:Y:S01]  /*01d0*/  LDG.E R12, desc[UR10][R2.64] ;  /* 0x0000000a020c7981 */ /* 0x000162000c1e1900 */
[----:B------:R-:W-:Y:S01]  /*01e0*/  IADD3 R11, P0, PT, R11, UR6, RZ ;  /* 0x000000060b0b7c10 */ /* 0x000fe2000ff1e0ff */
[----:B------:R-:W-:-:S03]  /*01f0*/  VIADD R13, R9, 0x100 ;  /* 0x00000100090d7836 */ /* 0x000fc60000000000 */
[----:B------:R-:W-:-:S09]  /*0200*/  IADD3.X R8, PT, PT, R8, UR7, RZ, P0, !PT ;  /* 0x0000000708087c10 */ /* 0x000fd200087fe4ff */
.L_x_306:
[----:B------:R-:W-:Y:S05]  /*0210*/  BSYNC.RECONVERGENT B1 ;  /* 0x0000000000017941 */ /* 0x000fea0003800200 */
.L_x_305:
[----:B------:R-:W-:Y:S01]  /*0220*/  ISETP.GE.AND P0, PT, R13, R10, PT ;  /* 0x0000000a0d00720c */ /* 0x000fe20003f06270 */
[----:B------:R-:W-:-:S12]  /*0230*/  BSSY.RECONVERGENT B1, `(.L_x_307) ;  /* 0x0000099000017945 */ /* 0x000fd80003800200 */
[----:B------:R-:W-:Y:S05]  /*0240*/  @P0 BRA `(.L_x_308) ;  /* 0x00000008005c0947 */ /* 0x000fea0003800000 */
[----:B0-----:R-:W-:Y:S01]  /*0250*/  LOP3.LUT R2, RZ, R13, RZ, 0x33, !PT ;  /* 0x0000000dff027212 */ /* 0x001fe200078e33ff */
[----:B------:R-:W-:Y:S03]  /*0260*/  BSSY.RECONVERGENT B2, `(.L_x_309) ;  /* 0x000002e000027945 */ /* 0x000fe60003800200 */
[----:B------:R-:W-:-:S04]  /*0270*/  IADD3 R15, PT, PT, -R6, R7, R2 ;  /* 0x00000007060f7210 */ /* 0x000fc80007ffe102 */
[----:B------:R-:W-:-:S04]  /*0280*/  LOP3.LUT R2, R15, 0x300, RZ, 0xc0, !PT ;  /* 0x000003000f027812 */ /* 0x000fc800078ec0ff */
[----:B------:R-:W-:-:S13]  /*0290*/  ISETP.NE.AND P0, PT, R2, 0x300, PT ;  /* 0x000003000200780c */ /* 0x000fda0003f05270 */
[----:B------:R-:W-:Y:S05]  /*02a0*/  @!P0 BRA `(.L_x_310) ;  /* 0x0000000000a48947 */ /* 0x000fea0003800000 */
[----:B------:R-:W0:Y:S01]  /*02b0*/  LDCU.128 UR4, c[0x0][0x380] ;  /* 0x00007000ff0477ac */ /* 0x000e220008000c00 */
[----:B------:R-:W-:Y:S02]  /*02c0*/  IADD3 R3, P0, PT, R6, R13, RZ ;  /* 0x0000000d06037210 */ /* 0x000fe40007f1e0ff */
[----:B------:R-:W-:-:S03]  /*02d0*/  LEA.HI R2, R15, 0x1, RZ, 0x18 ;  /* 0x000000010f027811 */ /* 0x000fc600078fc0ff */
[----:B------:R-:W-:Y:S01]  /*02e0*/  IMAD.X R14, RZ, RZ, RZ, P0 ;  /* 0x000000ffff0e7224 */ /* 0x000fe200000e06ff */
[----:B------:R-:W-:-:S05]  /*02f0*/  LOP3.LUT R2, R2, 0x3, RZ, 0xc0, !PT ;  /* 0x0000000302027812 */ /* 0x000fca00078ec0ff */
[----:B------:R-:W-:Y:S01]  /*0300*/  IMAD.MOV R4, RZ, RZ, -R2 ;  /* 0x000000ffff047224 */ /* 0x000fe200078e0a02 */
[C---:B0-----:R-:W-:Y:S02]  /*0310*/  LEA R5, P2, R3.reuse, UR4, 0x2 ;  /* 0x0000000403057c11 */ /* 0x041fe4000f8410ff */
[C---:B------:R-:W-:Y:S02]  /*0320*/  IADD3 R7, P1, PT, R3.reuse, UR6, RZ ;  /* 0x0000000603077c10 */ /* 0x040fe4000ff3e0ff */
[----:B------:R-:W-:Y:S02]  /*0330*/  LEA.HI.X R3, R3, UR5, R14, 0x2, P2 ;  /* 0x0000000503037c11 */ /* 0x000fe400090f140e */
[----:B------:R-:W-:-:S09]  /*0340*/  IADD3.X R14, PT, PT, R14, UR7, RZ, P1, !PT ;  /* 0x000000070e0e7c10 */ /* 0x000fd20008ffe4ff */
.L_x_313:
[----:B------:R-:W-:-:S05]  /*0350*/  IMAD.MOV.U32 R2, RZ, RZ, R5 ;  /* 0x000000ffff027224 */ /* 0x000fca00078e0005 */
[----:B------:R-:W2:Y:S01]  /*0360*/  LDG.E R19, desc[UR10][R2.64] ;  /* 0x0000000a02137981 */ /* 0x000ea2000c1e1900 */
[----:B------:R-:W-:Y:S01]  /*0370*/  VIADD R4, R4, 0x1 ;  /* 0x0000000104047836 */ /* 0x000fe20000000000 */
[----:B------:R-:W-:Y:S01]  /*0380*/  BSSY.RECONVERGENT B3, `(.L_x_311) ;  /* 0x0000016000037945 */ /* 0x000fe20003800200 */
[----:B------:R-:W-:Y:S01]  /*0390*/  IMAD.MOV.U32 R18, RZ, RZ, R11 ;  /* 0x000000ffff127224 */ /* 0x000fe200078e000b */
[----:B------:R-:W-:Y:S01]  /*03a0*/  IADD3 R5, P3, PT, R5, 0x400, RZ ;  /* 0x0000040005057810 */ /* 0x000fe20007f7e0ff */
[----:B------:R-:W-:Y:S01]  /*03b0*/  IMAD.MOV.U32 R17, RZ, RZ, R8 ;  /* 0x000000ffff117224 */ /* 0x000fe200078e0008 */
[----:B------:R-:W-:Y:S01]  /*03c0*/  ISETP.NE.AND P2, PT, R4, RZ, PT ;  /* 0x000000ff0400720c */ /* 0x000fe20003f45270 */
[----:B-----5:R-:W-:Y:S02]  /*03d0*/  IMAD.MOV.U32 R16, RZ, RZ, R12 ;  /* 0x000000ffff107224 */ /* 0x020fe400078e000c */
[----:B------:R-:W-:Y:S02]  /*03e0*/  IMAD.MOV.U32 R11, RZ, RZ, R7 ;  /* 0x000000ffff0b7224 */ /* 0x000fe400078e0007 */
[----:B------:R-:W-:Y:S01]  /*03f0*/  IMAD.MOV.U32 R8, RZ, RZ, R14 ;  /* 0x000000ffff087224 */ /* 0x000fe200078e000e */
[----:B--2---:R-:W-:Y:S01]  /*0400*/  ISETP.GE.AND P0, PT, R12, R19, PT ;  /* 0x000000130c00720c */ /* 0x004fe20003f06270 */
[----:B------:R-:W-:-:S12]  /*0410*/  IMAD.MOV.U32 R12, RZ, RZ, R19 ;  /* 0x000000ffff0c7224 */ /* 0x000fd800078e0013 */
        /* <DEDUP_REMOVED lines=12> */
.L_x_312:
[----:B------:R-:W-:Y:S05]  /*04e0*/  BSYNC.RECONVERGENT B3 ;  /* 0x0000000000037941 */ /* 0x000fea0003800200 */
.L_x_311:
[----:B------:R-:W-:Y:S01]  /*04f0*/  IADD3 R7, P0, PT, R7, 0x100, RZ ;  /* 0x0000010007077810 */ /* 0x000fe20007f1e0ff */
[----:B------:R-:W-:Y:S02]  /*0500*/  VIADD R13, R13, 0x100 ;  /* 0x000001000d0d7836 */ /* 0x000fe40000000000 */
[----:B------:R-:W-:Y:S02]  /*0510*/  IMAD.X R3, RZ, RZ, R3, P3 ;  /* 0x000000ffff037224 */ /* 0x000fe400018e0603 */
[----:B------:R-:W-:Y:S01]  /*0520*/  IMAD.X R14, RZ, RZ, R14, P0 ;  /* 0x000000ffff0e7224 */ /* 0x000fe200000e060e */
[----:B------:R-:W-:Y:S07]  /*0530*/  @P2 BRA `(.L_x_313) ;  /* 0xfffffffc00842947 */ /* 0x000fee000383ffff */
.L_x_310:
[----:B------:R-:W-:Y:S05]  /*0540*/  BSYNC.RECONVERGENT B2 ;  /* 0x0000000000027941 */ /* 0x000fea0003800200 */
.L_x_309:
[----:B------:R-:W-:-:S13]  /*0550*/  ISETP.GE.U32.AND P0, PT, R15, 0x300, PT ;  /* 0x000003000f00780c */ /* 0x000fda0003f06070 */
[----:B------:R-:W-:Y:S05]  /*0560*/  @!P0 BRA `(.L_x_308) ;  /* 0x0000000400948947 */ /* 0x000fea0003800000 */
[----:B------:R-:W0:Y:S01]  /*0570*/  LDC.64 R4, c[0x0][0x380] ;  /* 0x0000e000ff047b82 */ /* 0x000e220000000a00 */
[----:B------:R-:W-:-:S07]  /*0580*/  VIADD R7, R13, 0x200 ;  /* 0x000002000d077836 */ /* 0x000fce0000000000 */
[----:B------:R-:W1:Y:S02]  /*0590*/  LDC.64 R2, c[0x0][0x388] ;  /* 0x0000e200ff027b82 */ /* 0x000e640000000a00 */
.L_x_322:
[----:B------:R-:W-:-:S05]  /*05a0*/  VIADD R13, R7, 0xfffffe00 ;  /* 0xfffffe00070d7836 */ /* 0x000fca0000000000 */
[----:B------:R-:W-:-:S04]  /*05b0*/  IADD3 R19, P0, PT, R6, R13, RZ ;  /* 0x0000000d06137210 */ /* 0x000fc80007f1e0ff */
[----:B------:R-:W-:Y:S02]  /*05c0*/  LEA.HI.X.SX32 R18, R13, RZ, 0x1, P0 ;  /* 0x000000ff0d127211 */ /* 0x000fe400000f0eff */
[----:B0-----:R-:W-:-:S04]  /*05d0*/  LEA R16, P0, R19, R4, 0x2 ;  /* 0x0000000413107211 */ /* 0x001fc800078010ff */
[----:B------:R-:W-:-:S05]  /*05e0*/  LEA.HI.X R17, R19, R5, R18, 0x2, P0 ;  /* 0x0000000513117211 */ /* 0x000fca00000f1412 */
[----:B------:R-:W2:Y:S04]  /*05f0*/  LDG.E R25, desc[UR10][R16.64] ;  /* 0x0000000a10197981 */ /* 0x000ea8000c1e1900 */
[----:B-----5:R0:W5:Y:S04]  /*0600*/  LDG.E R15, desc[UR10][R16.64+0x400] ;  /* 0x0004000a100f7981 */ /* 0x020168000c1e1900 */
[----:B------:R0:W5:Y:S04]  /*0610*/  LDG.E R13, desc[UR10][R16.64+0x800] ;  /* 0x0008000a100d7981 */ /* 0x000168000c1e1900 */
[----:B------:R0:W5:Y:S01]  /*0620*/  LDG.E R14, desc[UR10][R16.64+0xc00] ;  /* 0x000c000a100e7981 */ /* 0x000162000c1e1900 */
[----:B-1----:R-:W-:Y:S01]  /*0630*/  IADD3 R20, P1, PT, R19, R2, RZ ;  /* 0x0000000213147210 */ /* 0x002fe20007f3e0ff */
[----:B------:R-:W-:Y:S01]  /*0640*/  BSSY.RECONVERGENT B2, `(.L_x_314) ;  /* 0x0000013000027945 */ /* 0x000fe20003800200 */
[----:B------:R-:W-:-:S03]  /*0650*/  VIADD R19, R7, 0xffffff00 ;  /* 0xffffff0007137836 */ /* 0x000fc60000000000 */
[----:B------:R-:W-:Y:S02]  /*0660*/  IMAD.X R23, R18, 0x1, R3, P1 ;  /* 0x0000000112177824 */ /* 0x000fe400008e0603 */
[----:B------:R-:W-:Y:S02]  /*0670*/  IMAD.MOV.U32 R21, RZ, RZ, R20 ;  /* 0x000000ffff157224 */ /* 0x000fe400078e0014 */
[----:B------:R-:W-:Y:S01]  /*0680*/  IMAD.MOV.U32 R22, RZ, RZ, R23 ;  /* 0x000000ffff167224 */ /* 0x000fe200078e0017 */
[----:B--2---:R-:W-:Y:S01]  /*0690*/  ISETP.GE.AND P0, PT, R12, R25, PT ;  /* 0x000000190c00720c */ /* 0x004fe20003f06270 */
[----:B------:R-:W-:-:S12]  /*06a0*/  IMAD.MOV.U32 R18, RZ, RZ, R25 ;  /* 0x000000ffff127224 */ /* 0x000fd800078e0019 */
[----:B0-----:R-:W-:Y:S05]  /*06b0*/  @!P0 BRA `(.L_x_315) ;  /* 0x00000000002c8947 */ /* 0x001fea0003800000 */
        /* <DEDUP_REMOVED lines=11> */
.L_x_315:
[----:B------:R-:W-:Y:S05]  /*0770*/  BSYNC.RECONVERGENT B2 ;  /* 0x0000000000027941 */ /* 0x000fea0003800200 */
.L_x_314:
[----:B-----5:R-:W-:Y:S01]  /*0780*/  ISETP.GE.AND P0, PT, R18, R15, PT ;  /* 0x0000000f1200720c */ /* 0x020fe20003f06270 */
[----:B------:R-:W-:Y:S01]  /*0790*/  BSSY.RECONVERGENT B2, `(.L_x_316) ;  /* 0x0000013000027945 */ /* 0x000fe20003800200 */
[----:B------:R-:W-:Y:S02]  /*07a0*/  SHF.R.S32.HI R8, RZ, 0x1f, R19 ;  /* 0x0000001fff087819 */ /* 0x000fe40000011413 */
[----:B------:R-:W-:-:S04]  /*07b0*/  IADD3 R12, P1, P2, R19, R2, R6 ;  /* 0x00000002130c7210 */ /* 0x000fc80007a3e006 */
[----:B------:R-:W-:Y:S01]  /*07c0*/  IADD3.X R11, PT, PT, R8, R3, RZ, P1, P2 ;  /* 0x00000003080b7210 */ /* 0x000fe20000fe44ff */
[----:B------:R-:W-:Y:S02]  /*07d0*/  IMAD.MOV.U32 R19, RZ, RZ, R12 ;  /* 0x000000ffff137224 */ /* 0x000fe400078e000c */
[----:B------:R-:W-:Y:S02]  /*07e0*/  IMAD.MOV.U32 R8, RZ, RZ, R15 ;  /* 0x000000ffff087224 */ /* 0x000fe400078e000f */
[----:B------:R-:W-:Y:S01]  /*07f0*/  IMAD.MOV.U32 R20, RZ, RZ, R11 ;  /* 0x000000ffff147224 */ /* 0x000fe200078e000b */
[----:B------:R-:W-:Y:S06]  /*0800*/  @!P0 BRA `(.L_x_317) ;  /* 0x00000000002c8947 */ /* 0x000fec0003800000 */
        /* <DEDUP_REMOVED lines=11> */
.L_x_317:
[----:B------:R-:W-:Y:S05]  /*08c0*/  BSYNC.RECONVERGENT B2 ;  /* 0x0000000000027941 */ /* 0x000fea0003800200 */
.L_x_316:
[----:B------:R-:W-:Y:S01]  /*08d0*/  ISETP.GE.AND P0, PT, R8, R13, PT ;  /* 0x0000000d0800720c */ /* 0x000fe20003f06270 */
[C---:B------:R-:W-:Y:S01]  /*08e0*/  VIADD R11, R7.reuse, 0x100 ;  /* 0x00000100070b7836 */ /* 0x040fe20000000000 */
[----:B------:R-:W-:Y:S01]  /*08f0*/  SHF.R.S32.HI R12, RZ, 0x1f, R7 ;  /* 0x0000001fff0c7819 */ /* 0x000fe20000011407 */
[----:B------:R-:W-:Y:S01]  /*0900*/  BSSY.RECONVERGENT B2, `(.L_x_318) ;  /* 0x0000014000027945 */ /* 0x000fe20003800200 */
[-CC-:B------:R-:W-:Y:S01]  /*0910*/  IADD3 R18, P1, P4, R7, R2.reuse, R6.reuse ;  /* 0x0000000207127210 */ /* 0x180fe20007c3e006 */
[----:B------:R-:W-:Y:S01]  /*0920*/  IMAD.MOV.U32 R15, RZ, RZ, R13 ;  /* 0x000000ffff0f7224 */ /* 0x000fe200078e000d */
[----:B------:R-:W-:Y:S02]  /*0930*/  IADD3 R23, P2, P3, R11, R2, R6 ;  /* 0x000000020b177210 */ /* 0x000fe40007b5e006 */
[----:B------:R-:W-:Y:S01]  /*0940*/  IADD3.X R21, PT, PT, R12, R3, RZ, P1, P4 ;  /* 0x000000030c157210 */ /* 0x000fe20000fe84ff */
[----:B------:R-:W-:Y:S01]  /*0950*/  IMAD.MOV.U32 R16, RZ, RZ, R18 ;  /* 0x000000ffff107224 */ /* 0x000fe200078e0012 */
[----:B------:R-:W-:-:S03]  /*0960*/  SHF.R.S32.HI R12, RZ, 0x1f, R11 ;  /* 0x0000001fff0c7819 */ /* 0x000fc6000001140b */
        /* <DEDUP_REMOVED lines=13> */
.L_x_319:
[----:B------:R-:W-:Y:S05]  /*0a40*/  BSYNC.RECONVERGENT B2 ;  /* 0x0000000000027941 */ /* 0x000fea0003800200 */
.L_x_318:
[----:B------:R-:W-:Y:S01]  /*0a50*/  ISETP.GE.AND P0, PT, R15, R14, PT ;  /* 0x0000000e0f00720c */ /* 0x000fe20003f06270 */
[----:B------:R-:W-:Y:S01]  /*0a60*/  BSSY.RECONVERGENT B2, `(.L_x_320) ;  /* 0x0000011000027945 */ /* 0x000fe20003800200 */
[----:B------:R-:W-:Y:S01]  /*0a70*/  IADD3.X R18, PT, PT, R12, R3, RZ, P2, P3 ;  /* 0x000000030c127210 */ /* 0x000fe200017e64ff */
[----:B------:R-:W-:Y:S02]  /*0a80*/  IMAD.MOV.U32 R11, RZ, RZ, R23 ;  /* 0x000000ffff0b7224 */ /* 0x000fe400078e0017 */
[----:B------:R-:W-:Y:S02]  /*0a90*/  IMAD.MOV.U32 R12, RZ, RZ, R14 ;  /* 0x000000ffff0c7224 */ /* 0x000fe400078e000e */
[----:B------:R-:W-:-:S06]  /*0aa0*/  IMAD.MOV.U32 R8, RZ, RZ, R18 ;  /* 0x000000ffff087224 */ /* 0x000fcc00078e0012 */
        /* <DEDUP_REMOVED lines=12> */
.L_x_321:
[----:B------:R-:W-:Y:S05]  /*0b70*/  BSYNC.RECONVERGENT B2 ;  /* 0x0000000000027941 */ /* 0x000fea0003800200 */
.L_x_320:
[C---:B------:R-:W-:Y:S02]  /*0b80*/  VIADD R13, R7.reuse, 0x200 ;  /* 0x00000200070d7836 */ /* 0x040fe40000000000 */
[----:B------:R-:W-:-:S03]  /*0b90*/  VIADD R7, R7, 0x400 ;  /* 0x0000040007077836 */ /* 0x000fc60000000000 */
[----:B------:R-:W-:-:S13]  /*0ba0*/  ISETP.GE.AND P0, PT, R13, R10, PT ;  /* 0x0000000a0d00720c */ /* 0x000fda0003f06270 */
[----:B------:R-:W-:Y:S05]  /*0bb0*/  @!P0 BRA `(.L_x_322) ;  /* 0xfffffff800788947 */ /* 0x000fea000383ffff */
.L_x_308:
[----:B------:R-:W-:Y:S05]  /*0bc0*/  BSYNC.RECONVERGENT B1 ;  /* 0x0000000000017941 */ /* 0x000fea0003800200 */
.L_x_307:
[----:B------:R-:W-:-:S13]  /*0bd0*/  ISETP.GE.AND P0, PT, R10, 0x100, PT ;  /* 0x000001000a00780c */ /* 0x000fda0003f06270 */
[----:B------:R-:W-:Y:S05]  /*0be0*/  @!P0 BRA `(.L_x_323) ;  /* 0x00000010008c8947 */ /* 0x000fea0003800000 */
[----:B------:R-:W1:Y:S01]  /*0bf0*/  S2R R10, SR_LANEID ;  /* 0x00000000000a7919 */ /* 0x000e620000000000 */
[----:B------:R-:W-:Y:S01]  /*0c00*/  BSSY.RECONVERGENT B1, `(.L_x_324) ;  /* 0x000001b000017945 */ /* 0x000fe20003800200 */
[----:B------:R-:W-:Y:S01]  /*0c10*/  IMAD.MOV.U32 R6, RZ, RZ, R11 ;  /* 0x000000ffff067224 */ /* 0x000fe200078e000b */
[----:B0----5:R0:W2:Y:S01]  /*0c20*/  SHFL.DOWN PT, R3, R12, 0x1, 0x1f ;  /* 0x08201f000c037f89 */ /* 0x0210a200000e0000 */
[----:B------:R-:W-:Y:S02]  /*0c30*/  IMAD.MOV.U32 R7, RZ, RZ, R8 ;  /* 0x000000ffff077224 */ /* 0x000fe400078e0008 */
[----:B------:R-:W-:Y:S01]  /*0c40*/  IMAD.MOV.U32 R2, RZ, RZ, R12 ;  /* 0x000000ffff027224 */ /* 0x000fe200078e000c */
[----:B------:R0:W3:Y:S04]  /*0c50*/  SHFL.DOWN PT, R4, R11, 0x1, 0x1f ;  /* 0x08201f000b047f89 */ /* 0x0000e800000e0000 */
[----:B------:R0:W4:Y:S01]  /*0c60*/  SHFL.DOWN PT, R5, R8, 0x1, 0x1f ;  /* 0x08201f0008057f89 */ /* 0x00012200000e0000 */
[----:B-1----:R-:W-:-:S02]  /*0c70*/  ISETP.GT.AND P0, PT, R10, 0x1e, PT ;  /* 0x0000001e0a00780c */ /* 0x002fc40003f04270 */
[C---:B------:R-:W-:Y:S02]  /*0c80*/  ISETP.GT.AND P1, PT, R10.reuse, 0x1d, PT ;  /* 0x0000001d0a00780c */ /* 0x040fe40003f24270 */
[----:B------:R-:W-:-:S09]  /*0c90*/  ISETP.GT.AND P3, PT, R10, 0x1b, PT ;  /* 0x0000001b0a00780c */ /* 0x000fd20003f64270 */
[----:B0-234-:R-:W-:Y:S05]  /*0ca0*/  @P0 BRA `(.L_x_325) ;  /* 0x0000000000400947 */ /* 0x01dfea0003800000 */
        /* <DEDUP_REMOVED lines=16> */
.L_x_325:
[----:B------:R-:W-:Y:S05]  /*0db0*/  BSYNC.RECONVERGENT B1 ;  /* 0x0000000000017941 */ /* 0x000fea0003800200 */
.L_x_324:
        /* <DEDUP_REMOVED lines=27> */
.L_x_327:
[----:B------:R-:W-:Y:S05]  /*0f70*/  BSYNC.RECONVERGENT B1 ;  /* 0x0000000000017941 */ /* 0x000fea0003800200 */
.L_x_326:
        /* <DEDUP_REMOVED lines=9> */
[----:B0-----:R-:W-:Y:S02]  /*1010*/  IMAD.MOV.U32 R6, RZ, RZ, R11 ;  /* 0x000000ffff067224 */ /* 0x001fe400078e000b */
[----:B-1----:R-:W-:Y:S02]  /*1020*/  IMAD.MOV.U32 R7, RZ, RZ, R10 ;  /* 0x000000ffff077224 */ /* 0x002fe400078e000a */
        /* <DEDUP_REMOVED lines=13> */
.L_x_329:
[----:B------:R-:W-:Y:S05]  /*1100*/  BSYNC.RECONVERGENT B1 ;  /* 0x0000000000017941 */ /* 0x000fea0003800200 */
.L_x_328:
        /* <DEDUP_REMOVED lines=9> */
[----:B---3--:R-:W-:Y:S02]  /*11a0*/  IMAD.MOV.U32 R4, RZ, RZ, R13 ;  /* 0x000000ffff047224 */ /* 0x008fe400078e000d */
        /* <DEDUP_REMOVED lines=14> */
.L_x_331:
[----:B------:R-:W-:Y:S05]  /*1290*/  BSYNC.RECONVERGENT B1 ;  /* 0x0000000000017941 */ /* 0x000fea0003800200 */
.L_x_330:
[----:B0-----:R0:W0:Y:S01]  /*12a0*/  SHFL.DOWN PT, R2, R3, 0x10, 0x1f ;  /* 0x0a001f0003027f89 */ /* 0x00102200000e0000 */
[----:B------:R-:W-:Y:S01]  /*12b0*/  BSSY.RECONVERGENT B1, `(.L_x_332) ;  /* 0x0000017000017945 */ /* 0x000fe20003800200 */
[----:B--2---:R-:W-:Y:S02]  /*12c0*/  IMAD.MOV.U32 R7, RZ, RZ, R4 ;  /* 0x000000ffff077224 */ /* 0x004fe400078e0004 */
[----:B------:R2:W0:Y:S01]  /*12d0*/  SHFL.DOWN PT, R11, R4, 0x10, 0x1f ;  /* 0x0a001f00040b7f89 */ /* 0x00042200000e0000 */
[----:B----4-:R-:W-:Y:S02]  /*12e0*/  IMAD.MOV.U32 R8, RZ, RZ, R5 ;  /* 0x000000ffff087224 */ /* 0x010fe400078e0005 */
[----:B------:R-:W-:Y:S01]  /*12f0*/  IMAD.MOV.U32 R6, RZ, RZ, R3 ;  /* 0x000000ffff067224 */ /* 0x000fe200078e0003 */
[----:B-1----:R2:W1:Y:S01]  /*1300*/  SHFL.DOWN PT, R10, R5, 0x10, 0x1f ;  /* 0x0a001f00050a7f89 */ /* 0x00246200000e0000 */
[----:B------:R-:W-:Y:S05]  /*1310*/  @P4 BRA `(.L_x_333) ;  /* 0x0000000000404947 */ /* 0x000fea0003800000 */
        /* <DEDUP_REMOVED lines=16> */
.L_x_333:
[----:B------:R-:W-:Y:S05]  /*1420*/  BSYNC.RECONVERGENT B1 ;  /* 0x0000000000017941 */ /* 0x000fea0003800200 */
.L_x_332:
[----:B------:R-:W-:Y:S04]  /*1430*/  BSSY.RECONVERGENT B1, `(.L_x_334) ;  /* 0x000000c000017945 */ /* 0x000fe80003800200 */
[----:B------:R-:W-:Y:S05]  /*1440*/  @P2 BRA `(.L_x_335) ;  /* 0x0000000000282947 */ /* 0x000fea0003800000 */
[----:B--2---:R-:W2:Y:S01]  /*1450*/  S2R R4, SR_CgaCtaId ;  /* 0x0000000000047919 */ /* 0x004ea20000008800 */
        /* <DEDUP_REMOVED lines=9> */
.L_x_335:
[----:B------:R-:W-:Y:S05]  /*14f0*/  BSYNC.RECONVERGENT B1 ;  /* 0x0000000000017941 */ /* 0x000fea0003800200 */
.L_x_334:
[----:B------:R-:W-:Y:S01]  /*1500*/  BAR.SYNC.DEFER_BLOCKING 0x0 ;  /* 0x0000000000007b1d */ /* 0x000fe20000010000 */
[----:B------:R-:W-:-:S13]  /*1510*/  ISETP.NE.AND P2, PT, R9, RZ, PT ;  /* 0x000000ff0900720c */ /* 0x000fda0003f45270 */
[----:B------:R-:W-:Y:S05]  /*1520*/  @P2 BRA `(.L_x_336) ;  /* 0x0000004400542947 */ /* 0x000fea0003800000 */
[----:B0---4-:R-:W0:Y:S01]  /*1530*/  S2R R3, SR_CgaCtaId ;  /* 0x0000000000037919 */ /* 0x011e220000008800 */
[----:B------:R-:W-:Y:S01]  /*1540*/  MOV R2, 0x400 ;  /* 0x0000040000027802 */ /* 0x000fe20000000f00 */
[----:B------:R-:W-:Y:S03]  /*1550*/  BSSY.RECONVERGENT B1, `(.L_x_337) ;  /* 0x0000016000017945 */ /* 0x000fe60003800200 */
[----:B0-----:R-:W-:-:S05]  /*1560*/  LEA R26, R3, R2, 0x18 ;  /* 0x00000002031a7211 */ /* 0x001fca00078ec0ff */
[----:B--2---:R-:W0:Y:S04]  /*1570*/  LDS R5, [R26+0x18] ;  /* 0x000018001a057984 */ /* 0x004e280000000800 */
[----:B------:R2:W4:Y:S04]  /*1580*/  LDS.64 R2, [R26+0x20] ;  /* 0x000020001a027984 */ /* 0x0005280000000a00 */
[----:B------:R2:W1:Y:S04]  /*1590*/  LDS R22, [R26+0x28] ;  /* 0x000028001a167984 */ /* 0x0004680000000800 */
[----:B------:R2:W1:Y:S01]  /*15a0*/  LDS R16, [R26+0x38] ;  /* 0x000038001a107984 */ /* 0x0004620000000800 */
[----:B0-----:R-:W-:Y:S01]  /*15b0*/  ISETP.GE.AND P0, PT, R6, R5, PT ;  /* 0x000000050600720c */ /* 0x001fe20003f06270 */
[----:B------:R-:W-:-:S12]  /*15c0*/  IMAD.MOV.U32 R21, RZ, RZ, R5 ;  /* 0x000000ffff157224 */ /* 0x000fd800078e0005 */
[----:B-12-4-:R-:W-:Y:S05]  /*15d0*/  @!P0 BRA `(.L_x_338) ;  /* 0x0000000000348947 */ /* 0x016fea0003800000 */
        /* <DEDUP_REMOVED lines=13> */
.L_x_338:
[----:B------:R-:W-:Y:S05]  /*16b0*/  BSYNC.RECONVERGENT B1 ;  /* 0x0000000000017941 */ /* 0x000fea0003800200 */
.L_x_337:
        /* <DEDUP_REMOVED lines=21> */
[C---:B------:R-:W-:Y:S02]  /*1810*/  @P3 ISETP.LT.U32.AND P1, PT, R2.reuse, R6, PT ;  /* 0x000000060200320c */ /* 0x040fe40003f21070 */
[CC--:B------:R-:W-:Y:S02]  /*1820*/  @P3 ISETP.GE.AND.EX P0, PT, R3.reuse, R7.reuse, PT, P0 ;  /* 0x000000070300320c */ /* 0x0c0fe40003f06300 */
[----:B------:R-:W-:Y:S02]  /*1830*/  @P3 ISETP.LT.AND.EX P1, PT, R3, R7, PT, P1 ;  /* 0x000000070300320c */ /* 0x000fe40003f21310 */
[----:B------:R-:W-:Y:S02]  /*1840*/  @P3 SEL R23, R21, R22, !P0 ;  /* 0x0000001615173207 */ /* 0x000fe40004000000 */
[----:B------:R-:W-:-:S02]  /*1850*/  @P3 SEL R25, R2, R6, P1 ;  /* 0x0000000602193207 */ /* 0x000fc40000800000 */
[----:B------:R-:W-:-:S07]  /*1860*/  @P3 SEL R24, R3, R7, P1 ;  /* 0x0000000703183207 */ /* 0x000fce0000800000 */
.L_x_340:
[----:B------:R-:W-:Y:S05]  /*1870*/  BSYNC.RECONVERGENT B1 ;  /* 0x0000000000017941 */ /* 0x000fea0003800200 */
.L_x_339:
        /* <DEDUP_REMOVED lines=17> */
.L_x_342:
[----:B------:R-:W-:Y:S05]  /*1990*/  BSYNC.RECONVERGENT B1 ;  /* 0x0000000000017941 */ /* 0x000fea0003800200 */
.L_x_341:
        /* <DEDUP_REMOVED lines=17> */
.L_x_344:
[----:B------:R-:W-:Y:S05]  /*1ab0*/  BSYNC.RECONVERGENT B1 ;  /* 0x0000000000017941 */ /* 0x000fea0003800200 */
.L_x_343:
        /* <DEDUP_REMOVED lines=17> */
.L_x_346:
[----:B------:R-:W-:Y:S05]  /*1bd0*/  BSYNC.RECONVERGENT B1 ;  /* 0x0000000000017941 */ /* 0x000fea0003800200 */
.L_x_345:
        /* <DEDUP_REMOVED lines=17> */
.L_x_348:
[----:B------:R-:W-:Y:S05]  /*1cf0*/  BSYNC.RECONVERGENT B1 ;  /* 0x0000000000017941 */ /* 0x000fea0003800200 */
.L_x_347:
        /* <DEDUP_REMOVED lines=18> */
.L_x_323:
[----:B------:R-:W1:Y:S01]  /*1e20*/  S2R R14, SR_LANEID ;  /* 0x00000000000e7919 */ /* 0x000e620000000000 */
[----:B0-----:R-:W-:Y:S01]  /*1e30*/  LOP3.LUT R2, R9, 0x3e0, RZ, 0xc0, !PT ;  /* 0x000003e009027812 */ /* 0x001fe200078ec0ff */
[----:B------:R-:W-:Y:S01]  /*1e40*/  BSSY.RECONVERGENT B1, `(.L_x_349) ;  /* 0x0000027000017945 */ /* 0x000fe20003800200 */
[----:B------:R-:W-:Y:S02]  /*1e50*/  IMAD.MOV.U32 R16, RZ, RZ, R8 ;  /* 0x000000ffff107224 */ /* 0x000fe400078e0008 */
[----:B------:R-:W-:Y:S01]  /*1e60*/  LOP3.LUT R5, RZ, R2, RZ, 0x33, !PT ;  /* 0x00000002ff057212 */ /* 0x000fe200078e33ff */
[----:B------:R-:W-:-:S05]  /*1e70*/  VIADD R3, R2, 0x20 ;  /* 0x0000002002037836 */ /* 0x000fca0000000000 */
[----:B------:R-:W-:Y:S01]  /*1e80*/  ISETP.GT.AND P0, PT, R3, R10, PT ;  /* 0x0000000a0300720c */ /* 0x000fe20003f04270 */
[----:B------:R-:W-:-:S05]  /*1e90*/  IMAD.IADD R3, R10, 0x1, R5 ;  /* 0x000000010a037824 */ /* 0x000fca00078e0205 */
[----:B------:R-:W-:-:S05]  /*1ea0*/  SEL R3, R3, 0x1f, P0 ;  /* 0x0000001f03037807 */ /* 0x000fca0000000000 */
[----:B-----5:R0:W2:Y:S04]  /*1eb0*/  SHFL.DOWN PT, R5, R12, 0x1, R3 ;  /* 0x082000000c057989 */ /* 0x0200a800000e0003 */
[----:B------:R0:W3:Y:S01]  /*1ec0*/  SHFL.DOWN PT, R7, R8, 0x1, R3 ;  /* 0x0820000008077989 */ /* 0x0000e200000e0003 */
[CC--:B-1----:R-:W-:Y:S01]  /*1ed0*/  ISETP.GE.AND P0, PT, R14.reuse, R3.reuse, PT ;  /* 0x000000030e00720c */ /* 0x0c2fe20003f06270 */
[C---:B------:R-:W-:Y:S01]  /*1ee0*/  VIADD R4, R14.reuse, 0x4 ;  /* 0x000000040e047836 */ /* 0x040fe20000000000 */
[C---:B------:R-:W-:Y:S01]  /*1ef0*/  ISETP.NE.AND P2, PT, R14.reuse, RZ, PT ;  /* 0x000000ff0e00720c */ /* 0x040fe20003f45270 */
[C---:B------:R-:W-:Y:S02]  /*1f00*/  VIADD R2, R14.reuse, 0x2 ;  /* 0x000000020e027836 */ /* 0x040fe40000000000 */
[----:B------:R-:W-:Y:S01]  /*1f10*/  VIADD R6, R14, 0x8 ;  /* 0x000000080e067836 */ /* 0x000fe20000000000 */
[-C--:B------:R-:W-:Y:S01]  /*1f20*/  ISETP.GT.AND P5, PT, R4, R3.reuse, PT ;  /* 0x000000030400720c */ /* 0x080fe20003fa4270 */
[----:B------:R-:W-:Y:S01]  /*1f30*/  VIADD R14, R14, 0x10 ;  /* 0x000000100e0e7836 */ /* 0x000fe20000000000 */
[----:B------:R0:W1:Y:S01]  /*1f40*/  SHFL.DOWN PT, R4, R11, 0x1, R3 ;  /* 0x082000000b047989 */ /* 0x00006200000e0003 */
[-C--:B------:R-:W-:Y:S01]  /*1f50*/  ISETP.GT.AND P1, PT, R2, R3.reuse, PT ;  /* 0x000000030200720c */ /* 0x080fe20003f24270 */
[----:B------:R-:W-:Y:S01]  /*1f60*/  IMAD.MOV.U32 R2, RZ, RZ, R12 ;  /* 0x000000ffff027224 */ /* 0x000fe200078e000c */
[-C--:B------:R-:W-:Y:S01]  /*1f70*/  ISETP.GT.AND P4, PT, R6, R3.reuse, PT ;  /* 0x000000030600720c */ /* 0x080fe20003f84270 */
[----:B------:R-:W-:Y:S01]  /*1f80*/  IMAD.MOV.U32 R6, RZ, RZ, R11 ;  /* 0x000000ffff067224 */ /* 0x000fe200078e000b */
[----:B------:R-:W-:Y:S01]  /*1f90*/  ISETP.GT.AND P3, PT, R14, R3, PT ;  /* 0x000000030e00720c */ /* 0x000fe20003f64270 */
[----:B--2---:R-:W-:-:S12]  /*1fa0*/  @P0 BRA `(.L_x_350) ;  /* 0x0000000000400947 */ /* 0x004fd80003800000 */
[----:B------:R-:W-:Y:S01]  /*1fb0*/  ISETP.GE.AND P0, PT, R12, R5, PT ;  /* 0x000000050c00720c */ /* 0x000fe20003f06270 */
        /* <DEDUP_REMOVED lines=15> */
.L_x_350:
[----:B------:R-:W-:Y:S05]  /*20b0*/  BSYNC.RECONVERGENT B1 ;  /* 0x0000000000017941 */ /* 0x000fea0003800200 */
.L_x_349:
[----:B------:R2:W4:Y:S01]  /*20c0*/  SHFL.DOWN PT, R5, R2, 0x2, R3 ;  /* 0x0840000002057989 */ /* 0x00052200000e0003 */
[----:B------:R-:W-:Y:S01]  /*20d0*/  BSSY.RECONVERGENT B1, `(.L_x_351) ;  /* 0x0000017000017945 */ /* 0x000fe20003800200 */
[----:B-1----:R-:W-:Y:S02]  /*20e0*/  IMAD.MOV.U32 R4, RZ, RZ, R2 ;  /* 0x000000ffff047224 */ /* 0x002fe400078e0002 */
[----:B---3--:R2:W1:Y:S01]  /*20f0*/  SHFL.DOWN PT, R7, R6, 0x2, R3 ;  /* 0x0840000006077989 */ /* 0x00846200000e0003 */
[----:B0-----:R-:W-:Y:S02]  /*2100*/  IMAD.MOV.U32 R12, RZ, RZ, R6 ;  /* 0x000000ffff0c7224 */ /* 0x001fe400078e0006 */
[----:B------:R-:W-:Y:S01]  /*2110*/  IMAD.MOV.U32 R14, RZ, RZ, R16 ;  /* 0x000000ffff0e7224 */ /* 0x000fe200078e0010 */
[----:B------:R2:W0:Y:S01]  /*2120*/  SHFL.DOWN PT, R11, R16, 0x2, R3 ;  /* 0x08400000100b7989 */ /* 0x00042200000e0003 */
[----:B------:R-:W-:Y:S05]  /*2130*/  @P1 BRA `(.L_x_352) ;  /* 0x0000000000401947 */ /* 0x000fea0003800000 */
[----:B----4-:R-:W-:Y:S01]  /*2140*/  ISETP.GE.AND P0, PT, R2, R5, PT ;  /* 0x000000050200720c */ /* 0x010fe20003f06270 */
[----:B------:R-:W-:Y:S02]  /*2150*/  IMAD.MOV.U32 R4, RZ, RZ, R5 ;  /* 0x000000ffff047224 */ /* 0x000fe400078e0005 */
[----:B-1----:R-:W-:Y:S02]  /*2160*/  IMAD.MOV.U32 R12, RZ, RZ, R7 ;  /* 0x000000ffff0c7224 */ /* 0x002fe400078e0007 */
        /* <DEDUP_REMOVED lines=13> */
.L_x_352:
[----:B------:R-:W-:Y:S05]  /*2240*/  BSYNC.RECONVERGENT B1 ;  /* 0x0000000000017941 */ /* 0x000fea0003800200 */
.L_x_351:
[----:B----4-:R3:W4:Y:S01]  /*2250*/  SHFL.DOWN PT, R5, R4, 0x4, R3 ;  /* 0x0880000004057989 */ /* 0x01072200000e0003 */
[----:B------:R-:W-:Y:S01]  /*2260*/  BSSY.RECONVERGENT B1, `(.L_x_353) ;  /* 0x0000017000017945 */ /* 0x000fe20003800200 */
[----:B--2---:R-:W-:Y:S02]  /*2270*/  IMAD.MOV.U32 R2, RZ, RZ, R4 ;  /* 0x000000ffff027224 */ /* 0x004fe400078e0004 */
[----:B-1----:R3:W1:Y:S01]  /*2280*/  SHFL.DOWN PT, R7, R12, 0x4, R3 ;  /* 0x088000000c077989 */ /* 0x00266200000e0003 */
[----:B------:R-:W-:Y:S02]  /*2290*/  IMAD.MOV.U32 R6, RZ, RZ, R12 ;  /* 0x000000ffff067224 */ /* 0x000fe400078e000c */
[----:B------:R-:W-:Y:S01]  /*22a0*/  IMAD.MOV.U32 R8, RZ, RZ, R14 ;  /* 0x000000ffff087224 */ /* 0x000fe200078e000e */
[----:B0-----:R3:W0:Y:S01]  /*22b0*/  SHFL.DOWN PT, R11, R14, 0x4, R3 ;  /* 0x088000000e0b7989 */ /* 0x00162200000e0003 */
        /* <DEDUP_REMOVED lines=17> */
.L_x_354:
[----:B------:R-:W-:Y:S05]  /*23d0*/  BSYNC.RECONVERGENT B1 ;  /* 0x0000000000017941 */ /* 0x000fea0003800200 */
.L_x_353:
[----:B----4-:R2:W4:Y:S01]  /*23e0*/  SHFL.DOWN PT, R5, R2, 0x8, R3 ;  /* 0x0900000002057989 */ /* 0x01052200000e0003 */
[----:B------:R-:W-:Y:S01]  /*23f0*/  BSSY.RECONVERGENT B1, `(.L_x_355) ;  /* 0x0000017000017945 */ /* 0x000fe20003800200 */
[----:B---3--:R-:W-:Y:S02]  /*2400*/  IMAD.MOV.U32 R4, RZ, RZ, R2 ;  /* 0x000000ffff047224 */ /* 0x008fe400078e0002 */
        /* <DEDUP_REMOVED lines=21> */
.L_x_356:
[----:B------:R-:W-:Y:S05]  /*2560*/  BSYNC.RECONVERGENT B1 ;  /* 0x0000000000017941 */ /* 0x000fea0003800200 */
.L_x_355:
[----:B----4-:R3:W4:Y:S01]  /*2570*/  SHFL.DOWN PT, R5, R4, 0x10, R3 ;  /* 0x0a00000004057989 */ /* 0x01072200000e0003 */
[----:B------:R-:W-:Y:S01]  /*2580*/  BSSY.RECONVERGENT B1, `(.L_x_357) ;  /* 0x0000017000017945 */ /* 0x000fe20003800200 */
[----:B--2---:R-:W-:Y:S02]  /*2590*/  IMAD.MOV.U32 R6, RZ, RZ, R4 ;  /* 0x000000ffff067224 */ /* 0x004fe400078e0004 */
[----:B0-----:R3:W0:Y:S01]  /*25a0*/  SHFL.DOWN PT, R11, R12, 0x10, R3 ;  /* 0x0a0000000c0b7989 */ /* 0x00162200000e0003 */
[----:B-1----:R-:W-:Y:S02]  /*25b0*/  IMAD.MOV.U32 R7, RZ, RZ, R12 ;  /* 0x000000ffff077224 */ /* 0x002fe400078e000c */
[----:B------:R-:W-:Y:S01]  /*25c0*/  IMAD.MOV.U32 R8, RZ, RZ, R14 ;  /* 0x000000ffff087224 */ /* 0x000fe200078e000e */
[----:B------:R3:W1:Y:S01]  /*25d0*/  SHFL.DOWN PT, R13, R14, 0x10, R3 ;  /* 0x0a0000000e0d7989 */ /* 0x00066200000e0003 */
        /* <DEDUP_REMOVED lines=17> */
.L_x_358:
[----:B------:R-:W-:Y:S05]  /*26f0*/  BSYNC.RECONVERGENT B1 ;  /* 0x0000000000017941 */ /* 0x000fea0003800200 */
.L_x_357:
[----:B------:R-:W-:Y:S04]  /*2700*/  BSSY.RECONVERGENT B1, `(.L_x_359) ;  /* 0x000000c000017945 */ /* 0x000fe80003800200 */
[----:B------:R-:W-:Y:S05]  /*2710*/  @P2 BRA `(.L_x_360) ;  /* 0x0000000000282947 */ /* 0x000fea0003800000 */
[----:B---3--:R-:W2:Y:S01]  /*2720*/  S2R R4, SR_CgaCtaId ;  /* 0x0000000000047919 */ /* 0x008ea20000008800 */
[----:B------:R-:W-:Y:S02]  /*2730*/  MOV R3, 0x400 ;  /* 0x0000040000037802 */ /* 0x000fe40000000f00 */
[----:B------:R-:W-:-:S04]  /*2740*/  SHF.R.U32.HI R2, RZ, 0x1, R9 ;  /* 0x00000001ff027819 */ /* 0x000fc80000011609 */
[----:B------:R-:W-:Y:S02]  /*2750*/  LOP3.LUT R2, R2, 0x1f0, RZ, 0xc0, !PT ;  /* 0x000001f002027812 */ /* 0x000fe400078ec0ff */
[----:B--2---:R-:W-:-:S05]  /*2760*/  LEA R3, R4, R3, 0x18 ;  /* 0x0000000304037211 */ /* 0x004fca00078ec0ff */
[----:B----4-:R-:W-:Y:S02]  /*2770*/  IMAD.IADD R5, R2, 0x1, R3 ;  /* 0x0000000102057824 */ /* 0x010fe400078e0203 */
[----:B------:R-:W-:Y:S02]  /*2780*/  IMAD.MOV.U32 R2, RZ, RZ, R7 ;  /* 0x000000ffff027224 */ /* 0x000fe400078e0007 */
[----:B------:R-:W-:Y:S01]  /*2790*/  IMAD.MOV.U32 R3, RZ, RZ, R8 ;  /* 0x000000ffff037224 */ /* 0x000fe200078e0008 */
[----:B------:R2:W-:Y:S04]  /*27a0*/  STS [R5+0x8], R6 ;  /* 0x0000080605007388 */ /* 0x0005e80000000800 */
[----:B------:R2:W-:Y:S02]  /*27b0*/  STS.64 [R5+0x10], R2 ;  /* 0x0000100205007388 */ /* 0x0005e40000000a00 */
.L_x_360:
[----:B------:R-:W-:Y:S05]  /*27c0*/  BSYNC.RECONVERGENT B1 ;  /* 0x0000000000017941 */ /* 0x000fea0003800200 */
.L_x_359:
[----:B------:R-:W-:Y:S01]  /*27d0*/  BAR.SYNC.DEFER_BLOCKING 0x0 ;  /* 0x0000000000007b1d */ /* 0x000fe20000010000 */
[----:B------:R-:W-:-:S13]  /*27e0*/  ISETP.NE.AND P2, PT, R9, RZ, PT ;  /* 0x000000ff0900720c */ /* 0x000fda0003f45270 */
[----:B------:R-:W-:Y:S05]  /*27f0*/  @P2 BRA `(.L_x_336) ;  /* 0x0000003000a02947 */ /* 0x000fea0003800000 */
[C---:B------:R-:W-:Y:S01]  /*2800*/  ISETP.GE.AND P0, PT, R10.reuse, 0x21, PT ;  /* 0x000000210a00780c */ /* 0x040fe20003f06270 */
[----:B--2---:R-:W-:Y:S01]  /*2810*/  IMAD.MOV.U32 R2, RZ, RZ, R6 ;  /* 0x000000ffff027224 */ /* 0x004fe200078e0006 */
[C---:B------:R-:W-:Y:S01]  /*2820*/  ISETP.GE.AND P5, PT, R10.reuse, 0x41, PT ;  /* 0x000000410a00780c */ /* 0x040fe20003fa6270 */
[----:B0-----:R-:W-:Y:S01]  /*2830*/  IMAD.MOV.U32 R11, RZ, RZ, R7 ;  /* 0x000000ffff0b7224 */ /* 0x001fe200078e0007 */
[C---:B------:R-:W-:Y:S01]  /*2840*/  ISETP.GE.AND P4, PT, R10.reuse, 0x61, PT ;  /* 0x000000610a00780c */ /* 0x040fe20003f86270 */
[----:B---3--:R-:W-:Y:S01]  /*2850*/  IMAD.MOV.U32 R4, RZ, RZ, R8 ;  /* 0x000000ffff047224 */ /* 0x008fe200078e0008 */
[----:B------:R-:W-:-:S07]  /*2860*/  ISETP.GE.AND P3, PT, R10, 0x81, PT ;  /* 0x000000810a00780c */ /* 0x000fce0003f66270 */
[----:B------:R-:W-:Y:S06]  /*2870*/  @!P0 BRA `(.L_x_361) ;  /* 0x00000000005c8947 */ /* 0x000fec0003800000 */
[----:B------:R-:W0:Y:S01]  /*2880*/  S2UR UR5, SR_CgaCtaId ;  /* 0x00000000000579c3 */ /* 0x000e220000008800 */
[----:B------:R-:W-:Y:S01]  /*2890*/  UMOV UR4, 0x400 ;  /* 0x0000040000047882 */ /* 0x000fe20000000000 */
[----:B------:R-:W-:Y:S01]  /*28a0*/  BSSY.RECONVERGENT B1, `(.L_x_361) ;  /* 0x0000014000017945 */ /* 0x000fe20003800200 */
        /* <DEDUP_REMOVED lines=19> */
.L_x_362:
[----:B------:R-:W-:Y:S05]  /*29e0*/  BSYNC.RECONVERGENT B1 ;  /* 0x0000000000017941 */ /* 0x000fea0003800200 */
.L_x_361:
[----:B------:R-:W-:Y:S02]  /*29f0*/  IMAD.MOV.U32 R3, RZ, RZ, R2 ;  /* 0x000000ffff037224 */ /* 0x000fe400078e0002 */
[----:B------:R-:W-:Y:S02]  /*2a00*/  IMAD.MOV.U32 R9, RZ, RZ, R11 ;  /* 0x000000ffff097224 */ /* 0x000fe400078e000b */
[----:B------:R-:W-:Y:S01]  /*2a10*/  IMAD.MOV.U32 R8, RZ, RZ, R4 ;  /* 0x000000ffff087224 */ /* 0x000fe200078e0004 */
[----:B------:R-:W-:Y:S06]  /*2a20*/  @!P5 BRA `(.L_x_363) ;  /* 0x00000000005cd947 */ /* 0x000fec0003800000 */
[----:B------:R-:W0:Y:S01]  /*2a30*/  S2UR UR5, SR_CgaCtaId ;  /* 0x00000000000579c3 */ /* 0x000e220000008800 */
[----:B------:R-:W-:Y:S01]  /*2a40*/  UMOV UR4, 0x400 ;  /* 0x0000040000047882 */ /* 0x000fe20000000000 */
[----:B------:R-:W-:Y:S01]  /*2a50*/  BSSY.RECONVERGENT B1, `(.L_x_363) ;  /* 0x0000014000017945 */ /* 0x000fe20003800200 */
[----:B0-----:R-:W-:-:S09]  /*2a60*/  ULEA UR4, UR5, UR4, 0x18 ;  /* 0x0000000405047291 */ /* 0x001fd2000f8ec0ff */
[----:B----4-:R-:W0:Y:S04]  /*2a70*/  LDS R5, [UR4+0x28] ;  /* 0x00002804ff057984 */ /* 0x010e280008000800 */
        /* <DEDUP_REMOVED lines=17> */
.L_x_364:
[----:B------:R-:W-:Y:S05]  /*2b90*/  BSYNC.RECONVERGENT B1 ;  /* 0x0000000000017941 */ /* 0x000fea0003800200 */
.L_x_363:
[C---:B------:R-:W-:Y:S01]  /*2ba0*/  ISETP.GE.AND P1, PT, R10.reuse, 0xa1, PT ;  /* 0x000000a10a00780c */ /* 0x040fe20003f26270 */
[----:B------:R-:W-:Y:S01]  /*2bb0*/  IMAD.MOV.U32 R2, RZ, RZ, R3 ;  /* 0x000000ffff027224 */ /* 0x000fe200078e0003 */
[C---:B------:R-:W-:Y:S01]  /*2bc0*/  ISETP.GE.AND P5, PT, R10.reuse, 0xc1, PT ;  /* 0x000000c10a00780c */ /* 0x040fe20003fa6270 */
[----:B------:R-:W-:Y:S01]  /*2bd0*/  IMAD.MOV.U32 R7, RZ, RZ, R9 ;  /* 0x000000ffff077224 */ /* 0x000fe200078e0009 */
[----:B------:R-:W-:Y:S01]  /*2be0*/  ISETP.GE.AND P6, PT, R10, 0xe1, PT ;  /* 0x000000e10a00780c */ /* 0x000fe20003fc6270 */
[----:B------:R-:W-:Y:S01]  /*2bf0*/  IMAD.MOV.U32 R6, RZ, RZ, R8 ;  /* 0x000000ffff067224 */ /* 0x000fe200078e0008 */
[----:B------:R-:W-:Y:S11]  /*2c00*/  @!P4 BRA `(.L_x_365) ;  /* 0x00000000005cc947 */ /* 0x000ff60003800000 */
        /* <DEDUP_REMOVED lines=22> */
.L_x_366:
[----:B------:R-:W-:Y:S05]  /*2d70*/  BSYNC.RECONVERGENT B1 ;  /* 0x0000000000017941 */ /* 0x000fea0003800200 */
.L_x_365:
        /* <DEDUP_REMOVED lines=26> */
.L_x_368:
[----:B------:R-:W-:Y:S05]  /*2f20*/  BSYNC.RECONVERGENT B1 ;  /* 0x0000000000017941 */ /* 0x000fea0003800200 */
.L_x_367:
        /* <DEDUP_REMOVED lines=26> */
.L_x_370:
[----:B------:R-:W-:Y:S05]  /*30d0*/  BSYNC.RECONVERGENT B1 ;  /* 0x0000000000017941 */ /* 0x000fea0003800200 */
.L_x_369:
        /* <DEDUP_REMOVED lines=26> */
.L_x_372:
[----:B------:R-:W-:Y:S05]  /*3280*/  BSYNC.RECONVERGENT B1 ;  /* 0x0000000000017941 */ /* 0x000fea0003800200 */
.L_x_371:
[----:B------:R-:W-:Y:S02]  /*3290*/  IMAD.MOV.U32 R6, RZ, RZ, R3 ;  /* 0x000000ffff067224 */ /* 0x000fe400078e0003 */
[----:B------:R-:W-:Y:S02]  /*32a0*/  IMAD.MOV.U32 R7, RZ, RZ, R9 ;  /* 0x000000ffff077224 */ /* 0x000fe400078e0009 */
[----:B------:R-:W-:Y:S01]  /*32b0*/  IMAD.MOV.U32 R8, RZ, RZ, R4 ;  /* 0x000000ffff087224 */ /* 0x000fe200078e0004 */
[----:B------:R-:W-:Y:S06]  /*32c0*/  @!P6 BRA `(.L_x_336) ;  /* 0x0000002400ece947 */ /* 0x000fec0003800000 */
[----:B------:R-:W0:Y:S01]  /*32d0*/  S2UR UR5, SR_CgaCtaId ;  /* 0x00000000000579c3 */ /* 0x000e220000008800 */
[----:B------:R-:W-:Y:S02]  /*32e0*/  UMOV UR4, 0x400 ;  /* 0x0000040000047882 */ /* 0x000fe40000000000 */
        /* <DEDUP_REMOVED lines=21> */
.L_x_304:
[----:B------:R-:W0:Y:S01]  /*3440*/  S2R R11, SR_TID.X ;  /* 0x00000000000b7919 */ /* 0x000e220000002100 */
[----:B------:R-:W1:Y:S02]  /*3450*/  LDCU.128 UR12, c[0x0][0x380] ;  /* 0x00007000ff0c77ac */ /* 0x000e640008000c00 */
[----:B-1----:R-:W-:Y:S02]  /*3460*/  IMAD.U32 R12, RZ, RZ, UR12 ;  /* 0x0000000cff0c7e24 */ /* 0x002fe4000f8e00ff */
[----:B------:R-:W-:Y:S01]  /*3470*/  IMAD.U32 R13, RZ, RZ, UR13 ;  /* 0x0000000dff0d7e24 */ /* 0x000fe2000f8e00ff */
[----:B0-----:R-:W-:-:S05]  /*3480*/  IADD3 R3, P0, PT, R6, R11, RZ ;  /* 0x0000000b06037210 */ /* 0x001fca0007f1e0ff */
[----:B------:R-:W-:Y:S01]  /*3490*/  IMAD.X R4, RZ, RZ, RZ, P0 ;  /* 0x000000ffff047224 */ /* 0x000fe200000e06ff */
[----:B------:R-:W-:-:S04]  /*34a0*/  LEA R2, P0, R3, R12, 0x2 ;  /* 0x0000000c03027211 */ /* 0x000fc800078010ff */
[----:B------:R-:W-:-:S05]  /*34b0*/  LEA.HI.X R3, R3, R13, R4, 0x2, P0 ;  /* 0x0000000d03037211 */ /* 0x000fca00000f1404 */
[----:B------:R-:W2:Y:S04]  /*34c0*/  LDG.E R4, desc[UR10][R2.64] ;  /* 0x0000000a02047981 */ /* 0x000ea8000c1e1900 */
[----:B------:R-:W2:Y:S04]  /*34d0*/  LDG.E R5, desc[UR10][R2.64+0x400] ;  /* 0x0004000a02057981 */ /* 0x000ea8000c1e1900 */
[----:B------:R-:W3:Y:S04]  /*34e0*/  LDG.E R8, desc[UR10][R2.64+0x800] ;  /* 0x0008000a02087981 */ /* 0x000ee8000c1e1900 */
[----:B------:R-:W4:Y:S04]  /*34f0*/  LDG.E R9, desc[UR10][R2.64+0xc00] ;  /* 0x000c000a02097981 */ /* 0x000f28000c1e1900 */
[----:B------:R-:W5:Y:S01]  /*3500*/  LDG.E R10, desc[UR10][R2.64+0x1000] ;  /* 0x0010000a020a7981 */ /* 0x000f62000c1e1900 */
[----:B--2---:R-:W-:-:S02]  /*3510*/  VIMNMX R15, PT, PT, R4, R5, !PT ;  /* 0x00000005040f7248 */ /* 0x004fc40007fe0100 */
[----:B------:R-:W-:Y:S01]  /*3520*/  ISETP.GE.AND P0, PT, R4, R5, PT ;  /* 0x000000050400720c */ /* 0x000fe20003f06270 */
[----:B------:R-:W-:Y:S01]  /*3530*/  VIADD R4, R11, 0x200 ;  /* 0x000002000b047836 */ /* 0x000fe20000000000 */
[----:B---3--:R-:W-:Y:S02]  /*3540*/  VIMNMX R14, PT, PT, R8, R15, !PT ;  /* 0x0000000f080e7248 */ /* 0x008fe40007fe0100 */
[----:B------:R-:W-:Y:S01]  /*3550*/  ISETP.GE.AND P1, PT, R15, R8, PT ;  /* 0x000000080f00720c */ /* 0x000fe20003f26270 */
[----:B------:R-:W-:Y:S01]  /*3560*/  VIADD R8, R11, 0x100 ;  /* 0x000001000b087836 */ /* 0x000fe20000000000 */
[----:B----4-:R-:W-:Y:S01]  /*3570*/  ISETP.GE.AND P3, PT, R14, R9, PT ;  /* 0x000000090e00720c */ /* 0x010fe20003f66270 */
[----:B------:R-:W-:Y:S01]  /*3580*/  IMAD.U32 R15, RZ, RZ, UR15 ;  /* 0x0000000fff0f7e24 */ /* 0x000fe2000f8e00ff */
[----:B------:R-:W-:Y:S01]  /*3590*/  VIMNMX R17, PT, PT, R9, R14, !PT ;  /* 0x0000000e09117248 */ /* 0x000fe20007fe0100 */
[----:B------:R-:W-:Y:S01]  /*35a0*/  IMAD.U32 R14, RZ, RZ, UR14 ;  /* 0x0000000eff0e7e24 */ /* 0x000fe2000f8e00ff */
[----:B------:R-:W-:-:S02]  /*35b0*/  LOP3.LUT R9, R11, 0x400, RZ, 0xfc, !PT ;  /* 0x000004000b097812 */ /* 0x000fc400078efcff */
[----:B-----5:R-:W-:Y:S02]  /*35c0*/  ISETP.GE.AND P2, PT, R17, R10, PT ;  /* 0x0000000a1100720c */ /* 0x020fe40003f46270 */
[----:B------:R-:W-:-:S03]  /*35d0*/  IADD3 R2, P4, PT, R6, R14, RZ ;  /* 0x0000000e06027210 */ /* 0x000fc60007f9e0ff */
[----:B------:R-:W-:Y:S02]  /*35e0*/  @P1 SEL R4, R8, R11, !P0 ;  /* 0x0000000b08041207 */ /* 0x000fe40004000000 */
[----:B------:R-:W-:Y:S01]  /*35f0*/  ISETP.LE.U32.AND P1, PT, R7, UR6, PT ;  /* 0x0000000607007c0c */ /* 0x000fe2000bf23070 */
[----:B------:R-:W-:Y:S02]  /*3600*/  @!P3 VIADD R4, R11, 0x300 ;  /* 0x000003000b04b836 */ /* 0x000fe40000000000 */
[----:B------:R-:W-:Y:S01]  /*3610*/  IMAD.X R3, RZ, RZ, R15, P4 ;  /* 0x000000ffff037224 */ /* 0x000fe200020e060f */
[----:B------:R-:W-:Y:S02]  /*3620*/  ISETP.GE.U32.AND.EX P1, PT, RZ, R18, PT, P1 ;  /* 0x00000012ff00720c */ /* 0x000fe40003f26110 */
[----:B------:R-:W-:Y:S02]  /*3630*/  @P2 ISETP.GE.U32.AND P0, PT, R4, R9, PT ;  /* 0x000000090400220c */ /* 0x000fe40003f06070 */
[----:B------:R-:W-:-:S02]  /*3640*/  IADD3 R9, P3, PT, R9, R2, RZ ;  /* 0x0000000209097210 */ /* 0x000fc40007f7e0ff */
[----:B------:R-:W-:Y:S02]  /*3650*/  @P2 IADD3 R2, P4, PT, R4, R2, RZ ;  /* 0x0000000204022210 */ /* 0x000fe40007f9e0ff */
[----:B------:R-:W-:Y:S01]  /*3660*/  @P2 ISETP.GE.U32.AND.EX P0, PT, RZ, RZ, PT, P0 ;  /* 0x000000ffff00220c */ /* 0x000fe20003f06100 */
[--C-:B------:R-:W-:Y:S02]  /*3670*/  IMAD.X R8, RZ, RZ, R3.reuse, P3 ;  /* 0x000000ffff087224 */ /* 0x100fe400018e0603 */
[----:B------:R-:W-:Y:S01]  /*3680*/  @P2 IMAD.X R3, RZ, RZ, R3, P4 ;  /* 0x000000ffff032224 */ /* 0x000fe200020e0603 */
[----:B------:R-:W-:-:S04]  /*3690*/  @P2 ISETP.LT.OR P0, PT, R10, R17, !P0 ;  /* 0x000000110a00220c */ /* 0x000fc80004701670 */
[----:B------:R-:W-:Y:S02]  /*36a0*/  @P2 SEL R10, R17, R10, P0 ;  /* 0x0000000a110a2207 */ /* 0x000fe40000000000 */
[----:B------:R-:W-:Y:S02]  /*36b0*/  @P2 SEL R9, R2, R9, P0 ;  /* 0x0000000902092207 */ /* 0x000fe40000000000 */
[----:B------:R-:W-:Y:S01]  /*36c0*/  @P2 SEL R8, R3, R8, P0 ;  /* 0x0000000803082207 */ /* 0x000fe20000000000 */
[----:B------:R-:W-:Y:S06]  /*36d0*/  @P1 BRA `(.L_x_373) ;  /* 0x0000001000641947 */ /* 0x000fec0003800000 */
[----:B------:R-:W0:Y:S01]  /*36e0*/  LDCU.64 UR8, c[0x0][0x3e8] ;  /* 0x00007d00ff0877ac */ /* 0x000e220008000a00 */
[----:B------:R-:W-:Y:S01]  /*36f0*/  ISETP.NE.AND P0, PT, R11, RZ, PT ;  /* 0x000000ff0b00720c */ /* 0x000fe20003f05270 */
[----:B------:R-:W-:Y:S01]  /*3700*/  BSSY.RECONVERGENT B1, `(.L_x_374) ;  /* 0x0000012000017945 */ /* 0x000fe20003800200 */
[----:B------:R-:W-:Y:S01]  /*3710*/  UMOV UR4, 0x8 ;  /* 0x0000000800047882 */ /* 0x000fe20000000000 */
[----:B------:R-:W-:Y:S02]  /*3720*/  UMOV UR5, 0x0 ;  /* 0x0000000000057882 */ /* 0x000fe40000000000 */
[----:B0-----:R-:W-:-:S04]  /*3730*/  UIMAD.WIDE.U32 UR4, UR8, 0x1, UR4 ;  /* 0x00000001080478a5 */ /* 0x001fc8000f8e0004 */
[----:B------:R-:W-:Y:S02]  /*3740*/  UIADD3 UR7, UPT, UPT, UR5, UR9, URZ ;  /* 0x0000000905077290 */ /* 0x000fe4000fffe0ff */
[----:B------:R-:W-:Y:S02]  /*3750*/  IMAD.U32 R3, RZ, RZ, UR5 ;  /* 0x00000005ff037e24 */ /* 0x000fe4000f8e00ff */
[----:B------:R-:W-:Y:S02]  /*3760*/  IMAD.U32 R2, RZ, RZ, UR4 ;  /* 0x00000004ff027e24 */ /* 0x000fe4000f8e00ff */
[----:B------:R-:W-:Y:S01]  /*3770*/  IMAD.U32 R3, RZ, RZ, UR7 ;  /* 0x00000007ff037e24 */ /* 0x000fe2000f8e00ff */
[----:B------:R-:W-:Y:S06]  /*3780*/  @P0 BRA `(.L_x_375) ;  /* 0x0000000000240947 */ /* 0x000fec0003800000 */
[----:B------:R-:W-:Y:S02]  /*3790*/  IMAD.MOV.U32 R16, RZ, RZ, 0x500 ;  /* 0x00000500ff107424 */ /* 0x000fe400078e00ff */
[----:B------:R-:W-:-:S05]  /*37a0*/  IMAD.MOV.U32 R17, RZ, RZ, 0x0 ;  /* 0x00000000ff117424 */ /* 0x000fca00078e00ff */
[----:B------:R-:W2:Y:S01]  /*37b0*/  ATOMG.E.ADD.64.STRONG.GPU PT, R4, desc[UR10][R2.64], R16 ;  /* 0x80000010020479a8 */ /* 0x000ea200081ef50a */
[----:B------:R-:W0:Y:S01]  /*37c0*/  S2UR UR5, SR_CgaCtaId ;  /* 0x00000000000579c3 */ /* 0x000e220000008800 */
[----:B------:R-:W-:Y:S02]  /*37d0*/  UMOV UR4, 0x400 ;  /* 0x0000040000047882 */ /* 0x000fe40000000000 */
[----:B0-----:R-:W-:Y:S01]  /*37e0*/  ULEA UR4, UR5, UR4, 0x18 ;  /* 0x0000000405047291 */ /* 0x001fe2000f8ec0ff */
[----:B--2---:R-:W-:-:S05]  /*37f0*/  IADD3 R4, P0, PT, R4, UR6, RZ ;  /* 0x0000000604047c10 */ /* 0x004fca000ff1e0ff */
[----:B------:R-:W-:-:S05]  /*3800*/  IMAD.X R5, RZ, RZ, R5, P0 ;  /* 0x000000ffff057224 */ /* 0x000fca00000e0605 */
[----:B------:R0:W-:Y:S03]  /*3810*/  STS.64 [UR4+0x98], R4 ;  /* 0x00009804ff007988 */ /* 0x0001e60008000a04 */
.L_x_375:
[----:B------:R-:W-:Y:S05]  /*3820*/  BSYNC.RECONVERGENT B1 ;  /* 0x0000000000017941 */ /* 0x000fea0003800200 */
.L_x_374:
[----:B------:R-:W1:Y:S08]  /*3830*/  S2UR UR5, SR_CgaCtaId ;  /* 0x00000000000579c3 */ /* 0x000e700000008800 */
[----:B------:R-:W-:Y:S06]  /*3840*/  BAR.SYNC.DEFER_BLOCKING 0x0 ;  /* 0x0000000000007b1d */ /* 0x000fec0000010000 */
[----:B------:R-:W-:-:S02]  /*3850*/  UMOV UR4, 0x400 ;  /* 0x0000040000047882 */ /* 0x000fc40000000000 */
[----:B-1----:R-:W-:-:S06]  /*3860*/  ULEA UR4, UR5, UR4, 0x18 ;  /* 0x0000000405047291 */ /* 0x002fcc000f8ec0ff */
[----:B------:R-:W-:-:S05]  /*3870*/  IMAD.U32 R23, RZ, RZ, UR4 ;  /* 0x00000004ff177e24 */ /* 0x000fca000f8e00ff */
[----:B0-----:R-:W0:Y:S02]  /*3880*/  LDS.64 R4, [R23+0x98] ;  /* 0x0000980017047984 */ /* 0x001e240000000a00 */
[----:B0-----:R-:W-:-:S04]  /*3890*/  IADD3 R6, P1, PT, R4, 0x500, RZ ;  /* 0x0000050004067810 */ /* 0x001fc80007f3e0ff */
[----:B------:R-:W-:Y:S01]  /*38a0*/  ISETP.GT.U32.AND P0, PT, R6, R7, PT ;  /* 0x000000070600720c */ /* 0x000fe20003f04070 */
[----:B------:R-:W-:-:S05]  /*38b0*/  IMAD.X R17, RZ, RZ, R5, P1 ;  /* 0x000000ffff117224 */ /* 0x000fca00008e0605 */
[----:B------:R-:W-:-:S13]  /*38c0*/  ISETP.GT.AND.EX P0, PT, R17, R18, PT, P0 ;  /* 0x000000121100720c */ /* 0x000fda0003f04300 */
[----:B------:R-:W-:Y:S05]  /*38d0*/  @P0 BRA `(.L_x_376) ;  /* 0x0000000400700947 */ /* 0x000fea0003800000 */
[----:B------:R-:W-:Y:S01]  /*38e0*/  BSSY.RECONVERGENT B1, `(.L_x_376) ;  /* 0x000005b000017945 */ /* 0x000fe20003800200 */
[----:B------:R-:W-:Y:S01]  /*38f0*/  IMAD.MOV.U32 R16, RZ, RZ, R10 ;  /* 0x000000ffff107224 */ /* 0x000fe200078e000a */
[----:B------:R-:W0:Y:S01]  /*3900*/  LDCU.64 UR8, c[0x0][0x398] ;  /* 0x00007300ff0877ac */ /* 0x000e220008000a00 */
[----:B------:R-:W-:Y:S02]  /*3910*/  IMAD.MOV.U32 R19, RZ, RZ, R9 ;  /* 0x000000ffff137224 */ /* 0x000fe400078e0009 */
[----:B------:R-:W-:Y:S01]  /*3920*/  IMAD.MOV.U32 R6, RZ, RZ, R8 ;  /* 0x000000ffff067224 */ /* 0x000fe200078e0008 */
[----:B------:R-:W1:Y:S06]  /*3930*/  LDCU.128 UR12, c[0x0][0x380] ;  /* 0x00007000ff0c77ac */ /* 0x000e6c0008000c00 */
.L_x_379:
[----:B------:R-:W-:Y:S01]  /*3940*/  IADD3 R9, P0, PT, R11, R4, RZ ;  /* 0x000000040b097210 */ /* 0x000fe20007f1e0ff */
[----:B-1----:R-:W-:Y:S02]  /*3950*/  IMAD.U32 R12, RZ, RZ, UR12 ;  /* 0x0000000cff0c7e24 */ /* 0x002fe4000f8e00ff */
[----:B------:R-:W-:Y:S02]  /*3960*/  IMAD.U32 R13, RZ, RZ, UR13 ;  /* 0x0000000dff0d7e24 */ /* 0x000fe4000f8e00ff */
[----:B------:R-:W-:Y:S01]  /*3970*/  IMAD.X R8, RZ, RZ, R5, P0 ;  /* 0x000000ffff087224 */ /* 0x000fe200000e0605 */
[----:B------:R-:W-:-:S04]  /*3980*/  LEA R4, P0, R9, R12, 0x2 ;  /* 0x0000000c09047211 */ /* 0x000fc800078010ff */
[----:B------:R-:W-:-:S05]  /*3990*/  LEA.HI.X R5, R9, R13, R8, 0x2, P0 ;  /* 0x0000000d09057211 */ /* 0x000fca00000f1408 */
[----:B------:R-:W2:Y:S04]  /*39a0*/  LDG.E R7, desc[UR10][R4.64] ;  /* 0x0000000a04077981 */ /* 0x000ea8000c1e1900 */
[----:B------:R-:W3:Y:S04]  /*39b0*/  LDG.E R24, desc[UR10][R4.64+0x400] ;  /* 0x0004000a04187981 */ /* 0x000ee8000c1e1900 */
[----:B------:R-:W4:Y:S04]  /*39c0*/  LDG.E R18, desc[UR10][R4.64+0x800] ;  /* 0x0008000a04127981 */ /* 0x000f28000c1e1900 */
[----:B------:R-:W4:Y:S01]  /*39d0*/  LDG.E R17, desc[UR10][R4.64+0xc00] ;  /* 0x000c000a04117981 */ /* 0x000f22000c1e1900 */
[----:B------:R-:W-:-:S02]  /*39e0*/  IMAD.U32 R14, RZ, RZ, UR14 ;  /* 0x0000000eff0e7e24 */ /* 0x000fc4000f8e00ff */
[----:B------:R-:W-:Y:S01]  /*39f0*/  IMAD.U32 R15, RZ, RZ, UR15 ;  /* 0x0000000fff0f7e24 */ /* 0x000fe2000f8e00ff */
[----:B------:R1:W5:Y:S01]  /*3a00*/  LDG.E R10, desc[UR10][R4.64+0x1000] ;  /* 0x0010000a040a7981 */ /* 0x000362000c1e1900 */
[----:B------:R-:W-:Y:S01]  /*3a10*/  BSSY.RECONVERGENT B2, `(.L_x_377) ;  /* 0x000002c000027945 */ /* 0x000fe20003800200 */
[----:B------:R-:W-:Y:S01]  /*3a20*/  BAR.SYNC.DEFER_BLOCKING 0x0 ;  /* 0x0000000000007b1d */ /* 0x000fe20000010000 */
[----:B------:R-:W-:-:S04]  /*3a30*/  IADD3 R26, P0, PT, R9, R14, RZ ;  /* 0x0000000e091a7210 */ /* 0x000fc80007f1e0ff */
[----:B------:R-:W-:Y:S01]  /*3a40*/  IADD3 R20, P3, PT, R26, 0x100, RZ ;  /* 0x000001001a147810 */ /* 0x000fe20007f7e0ff */
[----:B------:R-:W-:Y:S01]  /*3a50*/  IMAD.X R27, R8, 0x1, R15, P0 ;  /* 0x00000001081b7824 */ /* 0x000fe200000e060f */
[C---:B------:R-:W-:Y:S02]  /*3a60*/  IADD3 R21, P4, PT, R26.reuse, 0x200, RZ ;  /* 0x000002001a157810 */ /* 0x040fe40007f9e0ff */
[----:B------:R-:W-:Y:S01]  /*3a70*/  IADD3 R9, P6, PT, R26, 0x400, RZ ;  /* 0x000004001a097810 */ /* 0x000fe20007fde0ff */
[--C-:B------:R-:W-:Y:S01]  /*3a80*/  IMAD.X R25, RZ, RZ, R27.reuse, P3 ;  /* 0x000000ffff197224 */ /* 0x100fe200018e061b */
[----:B------:R-:W-:Y:S01]  /*3a90*/  ISETP.NE.AND P3, PT, R11, RZ, PT ;  /* 0x000000ff0b00720c */ /* 0x000fe20003f65270 */
[--C-:B------:R-:W-:Y:S02]  /*3aa0*/  IMAD.X R22, RZ, RZ, R27.reuse, P4 ;  /* 0x000000ffff167224 */ /* 0x100fe400020e061b */
[----:B------:R-:W-:Y:S01]  /*3ab0*/  IMAD.X R8, RZ, RZ, R27, P6 ;  /* 0x000000ffff087224 */ /* 0x000fe200030e061b */
[----:B--2---:R-:W-:-:S13]  /*3ac0*/  ISETP.GE.AND P2, PT, R16, R7, PT ;  /* 0x000000071000720c */ /* 0x004fda0003f46270 */
[----:B------:R-:W-:-:S04]  /*3ad0*/  @P2 ISETP.GE.U32.AND P0, PT, R19, R26, PT ;  /* 0x0000001a1300220c */ /* 0x000fc80003f06070 */
[----:B------:R-:W-:-:S04]  /*3ae0*/  @P2 ISETP.GE.AND.EX P0, PT, R6, R27, PT, P0 ;  /* 0x0000001b0600220c */ /* 0x000fc80003f06300 */
[----:B------:R-:W-:-:S04]  /*3af0*/  @P2 ISETP.LT.OR P0, PT, R7, R16, !P0 ;  /* 0x000000100700220c */ /* 0x000fc80004701670 */
[----:B------:R-:W-:Y:S02]  /*3b00*/  @P2 SEL R7, R16, R7, P0 ;  /* 0x0000000710072207 */ /* 0x000fe40000000000 */
[----:B------:R-:W-:Y:S02]  /*3b10*/  IADD3 R16, P5, PT, R26, 0x300, RZ ;  /* 0x000003001a107810 */ /* 0x000fe40007fbe0ff */
[----:B---3--:R-:W-:Y:S02]  /*3b20*/  ISETP.GE.AND P1, PT, R7, R24, PT ;  /* 0x000000180700720c */ /* 0x008fe40003f26270 */
[----:B------:R-:W-:Y:S01]  /*3b30*/  @P2 SEL R26, R19, R26, P0 ;  /* 0x0000001a131a2207 */ /* 0x000fe20000000000 */
[----:B------:R-:W-:Y:S01]  /*3b40*/  IMAD.X R19, RZ, RZ, R27, P5 ;  /* 0x000000ffff137224 */ /* 0x000fe200028e061b */
[----:B------:R-:W-:-:S09]  /*3b50*/  @P2 SEL R27, R6, R27, P0 ;  /* 0x0000001b061b2207 */ /* 0x000fd20000000000 */
[----:B------:R-:W-:-:S04]  /*3b60*/  @P1 ISETP.GE.U32.AND P0, PT, R26, R20, PT ;  /* 0x000000141a00120c */ /* 0x000fc80003f06070 */
[----:B------:R-:W-:-:S04]  /*3b70*/  @P1 ISETP.GE.AND.EX P0, PT, R27, R25, PT, P0 ;  /* 0x000000191b00120c */ /* 0x000fc80003f06300 */
[----:B------:R-:W-:-:S04]  /*3b80*/  @P1 ISETP.LT.OR P0, PT, R24, R7, !P0 ;  /* 0x000000071800120c */ /* 0x000fc80004701670 */
[----:B------:R-:W-:Y:S02]  /*3b90*/  @P1 SEL R24, R7, R24, P0 ;  /* 0x0000001807181207 */ /* 0x000fe40000000000 */
[----:B------:R-:W-:Y:S02]  /*3ba0*/  @P1 SEL R20, R26, R20, P0 ;  /* 0x000000141a141207 */ /* 0x000fe40000000000 */
[----:B----4-:R-:W-:Y:S02]  /*3bb0*/  ISETP.GE.AND P2, PT, R24, R18, PT ;  /* 0x000000121800720c */ /* 0x010fe40003f46270 */
[----:B------:R-:W-:-:S11]  /*3bc0*/  @P1 SEL R25, R27, R25, P0 ;  /* 0x000000191b191207 */ /* 0x000fd60000000000 */
[----:B------:R-:W-:-:S04]  /*3bd0*/  @P2 ISETP.GE.U32.AND P0, PT, R20, R21, PT ;  /* 0x000000151400220c */ /* 0x000fc80003f06070 */
[----:B------:R-:W-:-:S04]  /*3be0*/  @P2 ISETP.GE.AND.EX P0, PT, R25, R22, PT, P0 ;  /* 0x000000161900220c */ /* 0x000fc80003f06300 */
[----:B------:R-:W-:-:S04]  /*3bf0*/  @P2 ISETP.LT.OR P0, PT, R18, R24, !P0 ;  /* 0x000000181200220c */ /* 0x000fc80004701670 */
[----:B------:R-:W-:-:S04]  /*3c00*/  @P2 SEL R18, R24, R18, P0 ;  /* 0x0000001218122207 */ /* 0x000fc80000000000 */
[----:B------:R-:W-:Y:S01]  /*3c10*/  ISETP.GE.AND P1, PT, R18, R17, PT ;  /* 0x000000111200720c */ /* 0x000fe20003f26270 */
[----:B-1----:R-:W-:-:S12]  /*3c20*/  @P3 BRA `(.L_x_378) ;  /* 0x0000000000283947 */ /* 0x002fd80003800000 */
[----:B------:R-:W-:Y:S02]  /*3c30*/  IMAD.MOV.U32 R4, RZ, RZ, 0x500 ;  /* 0x00000500ff047424 */ /* 0x000fe400078e00ff */
[----:B------:R-:W-:-:S06]  /*3c40*/  IMAD.MOV.U32 R5, RZ, RZ, 0x0 ;  /* 0x00000000ff057424 */ /* 0x000fcc00078e00ff */
[----:B------:R-:W2:Y:S01]  /*3c50*/  ATOMG.E.ADD.64.STRONG.GPU PT, R4, desc[UR10][R2.64], R4 ;  /* 0x80000004020479a8 */ /* 0x000ea200081ef50a */
[----:B------:R-:W1:Y:S01]  /*3c60*/  S2UR UR5, SR_CgaCtaId ;  /* 0x00000000000579c3 */ /* 0x000e620000008800 */
[----:B------:R-:W-:Y:S02]  /*3c70*/  UMOV UR4, 0x400 ;  /* 0x0000040000047882 */ /* 0x000fe40000000000 */
[----:B-1----:R-:W-:-:S06]  /*3c80*/  ULEA UR4, UR5, UR4, 0x18 ;  /* 0x0000000405047291 */ /* 0x002fcc000f8ec0ff */
[----:B------:R-:W-:Y:S01]  /*3c90*/  IMAD.U32 R23, RZ, RZ, UR4 ;  /* 0x00000004ff177e24 */ /* 0x000fe2000f8e00ff */
[----:B--2---:R-:W-:-:S05]  /*3ca0*/  IADD3 R6, P3, PT, R4, UR6, RZ ;  /* 0x0000000604067c10 */ /* 0x004fca000ff7e0ff */
[----:B------:R-:W-:-:S05]  /*3cb0*/  IMAD.X R7, RZ, RZ, R5, P3 ;  /* 0x000000ffff077224 */ /* 0x000fca00018e0605 */
[----:B------:R1:W-:Y:S03]  /*3cc0*/  STS.64 [R23+0x98], R6 ;  /* 0x0000980617007388 */ /* 0x0003e60000000a00 */
.L_x_378:
[----:B0-----:R-:W-:Y:S05]  /*3cd0*/  BSYNC.RECONVERGENT B2 ;  /* 0x0000000000027941 */ /* 0x001fea0003800200 */
.L_x_377:
[----:B------:R-:W-:Y:S01]  /*3ce0*/  BAR.SYNC.DEFER_BLOCKING 0x0 ;  /* 0x0000000000007b1d */ /* 0x000fe20000010000 */
[----:B------:R-:W-:Y:S01]  /*3cf0*/  @P2 SEL R21, R20, R21, P0 ;  /* 0x0000001514152207 */ /* 0x000fe20000000000 */
[----:B-1----:R-:W-:Y:S01]  /*3d00*/  IMAD.U32 R7, RZ, RZ, UR8 ;  /* 0x00000008ff077e24 */ /* 0x002fe2000f8e00ff */
[----:B------:R-:W-:Y:S02]  /*3d10*/  @P2 SEL R22, R25, R22, P0 ;  /* 0x0000001619162207 */ /* 0x000fe40000000000 */
[----:B------:R-:W-:-:S04]  /*3d20*/  @P1 ISETP.GE.U32.AND P0, PT, R21, R16, PT ;  /* 0x000000101500120c */ /* 0x000fc80003f06070 */
[----:B------:R-:W-:-:S04]  /*3d30*/  @P1 ISETP.GE.AND.EX P0, PT, R22, R19, PT, P0 ;  /* 0x000000131600120c */ /* 0x000fc80003f06300 */
[----:B------:R-:W-:-:S04]  /*3d40*/  @P1 ISETP.LT.OR P0, PT, R17, R18, !P0 ;  /* 0x000000121100120c */ /* 0x000fc80004701670 */
[----:B------:R-:W-:Y:S01]  /*3d50*/  @P1 SEL R17, R18, R17, P0 ;  /* 0x0000001112111207 */ /* 0x000fe20000000000 */
[----:B------:R-:W-:Y:S01]  /*3d60*/  IMAD.U32 R18, RZ, RZ, UR9 ;  /* 0x00000009ff127e24 */ /* 0x000fe2000f8e00ff */
[----:B------:R-:W-:Y:S02]  /*3d70*/  @P1 SEL R16, R21, R16, P0 ;  /* 0x0000001015101207 */ /* 0x000fe40000000000 */
[----:B-----5:R-:W-:Y:S02]  /*3d80*/  ISETP.GE.AND P2, PT, R17, R10, PT ;  /* 0x0000000a1100720c */ /* 0x020fe40003f46270 */
[----:B------:R-:W-:Y:S01]  /*3d90*/  @P1 SEL R19, R22, R19, P0 ;  /* 0x0000001316131207 */ /* 0x000fe20000000000 */
[----:B------:R-:W0:Y:S10]  /*3da0*/  LDS.64 R4, [R23+0x98] ;  /* 0x0000980017047984 */ /* 0x000e340000000a00 */
[----:B------:R-:W-:-:S04]  /*3db0*/  @P2 ISETP.GE.U32.AND P0, PT, R16, R9, PT ;  /* 0x000000091000220c */ /* 0x000fc80003f06070 */
[----:B------:R-:W-:-:S04]  /*3dc0*/  @P2 ISETP.GE.AND.EX P0, PT, R19, R8, PT, P0 ;  /* 0x000000081300220c */ /* 0x000fc80003f06300 */
[----:B------:R-:W-:-:S04]  /*3dd0*/  @P2 ISETP.LT.OR P0, PT, R10, R17, !P0 ;  /* 0x000000110a00220c */ /* 0x000fc80004701670 */
[----:B------:R-:W-:Y:S02]  /*3de0*/  @P2 SEL R10, R17, R10, P0 ;  /* 0x0000000a110a2207 */ /* 0x000fe40000000000 */
[----:B------:R-:W-:Y:S02]  /*3df0*/  @P2 SEL R9, R16, R9, P0 ;  /* 0x0000000910092207 */ /* 0x000fe40000000000 */
[----:B------:R-:W-:Y:S01]  /*3e00*/  @P2 SEL R8, R19, R8, P0 ;  /* 0x0000000813082207 */ /* 0x000fe20000000000 */
[----:B------:R-:W-:Y:S02]  /*3e10*/  IMAD.MOV.U32 R16, RZ, RZ, R10 ;  /* 0x000000ffff107224 */ /* 0x000fe400078e000a */
[----:B------:R-:W-:Y:S01]  /*3e20*/  IMAD.MOV.U32 R19, RZ, RZ, R9 ;  /* 0x000000ffff137224 */ /* 0x000fe200078e0009 */
[----:B0-----:R-:W-:-:S04]  /*3e30*/  IADD3 R6, P3, PT, R4, 0x500, RZ ;  /* 0x0000050004067810 */ /* 0x001fc80007f7e0ff */
[----:B------:R-:W-:Y:S01]  /*3e40*/  ISETP.GT.U32.AND P1, PT, R6, R7, PT ;  /* 0x000000070600720c */ /* 0x000fe20003f24070 */
[----:B------:R-:W-:Y:S02]  /*3e50*/  IMAD.X R21, RZ, RZ, R5, P3 ;  /* 0x000000ffff157224 */ /* 0x000fe400018e0605 */
[----:B------:R-:W-:-:S03]  /*3e60*/  IMAD.MOV.U32 R6, RZ, RZ, R8 ;  /* 0x000000ffff067224 */ /* 0x000fc600078e0008 */
[----:B------:R-:W-:-:S13]  /*3e70*/  ISETP.GT.AND.EX P0, PT, R21, R18, PT, P1 ;  /* 0x000000121500720c */ /* 0x000fda0003f04310 */
[----:B------:R-:W-:Y:S05]  /*3e80*/  @!P0 BRA `(.L_x_379) ;  /* 0xfffffff800ac8947 */ /* 0x000fea000383ffff */
[----:B------:R-:W-:Y:S05]  /*3e90*/  BSYNC.RECONVERGENT B1 ;  /* 0x0000000000017941 */ /* 0x000fea0003800200 */
.L_x_376:
[----:B------:R-:W-:Y:S01]  /*3ea0*/  ISETP.GE.U32.AND P0, PT, R4, R7, PT ;  /* 0x000000070400720c */ /* 0x000fe20003f06070 */
[----:B------:R-:W-:Y:S03]  /*3eb0*/  BSSY.RECONVERGENT B1, `(.L_x_373) ;  /* 0x000009b000017945 */ /* 0x000fe60003800200 */
[----:B------:R-:W-:-:S13]  /*3ec0*/  ISETP.GE.AND.EX P0, PT, R5, R18, PT, P0 ;  /* 0x000000120500720c */ /* 0x000fda0003f06300 */
[----:B------:R-:W-:Y:S05]  /*3ed0*/  @P0 BRA `(.L_x_380) ;  /* 0x0000000800600947 */ /* 0x000fea0003800000 */
[----:B------:R-:W-:-:S05]  /*3ee0*/  IMAD.IADD R16, R7, 0x1, -R4 ;  /* 0x0000000107107824 */ /* 0x000fca00078e0a04 */
[----:B------:R-:W-:-:S13]  /*3ef0*/  ISETP.GE.AND P0, PT, R11, R16, PT ;  /* 0x000000100b00720c */ /* 0x000fda0003f06270 */
[----:B------:R-:W-:Y:S05]  /*3f00*/  @P0 BRA `(.L_x_380) ;  /* 0x0000000800540947 */ /* 0x000fea0003800000 */
[----:B------:R-:W-:Y:S01]  /*3f10*/  LOP3.LUT R2, RZ, R11, RZ, 0x33, !PT ;  /* 0x0000000bff027212 */ /* 0x000fe200078e33ff */
[----:B------:R-:W-:Y:S01]  /*3f20*/  BSSY.RECONVERGENT B2, `(.L_x_381) ;  /* 0x000002f000027945 */ /* 0x000fe20003800200 */
[----:B------:R-:W-:Y:S02]  /*3f30*/  IMAD.MOV.U32 R17, RZ, RZ, R11 ;  /* 0x000000ffff117224 */ /* 0x000fe400078e000b */
[----:B------:R-:W-:-:S04]  /*3f40*/  IADD3 R7, PT, PT, -R4, R7, R2 ;  /* 0x0000000704077210 */ /* 0x000fc80007ffe102 */
[----:B------:R-:W-:-:S04]  /*3f50*/  LOP3.LUT R2, R7, 0x300, RZ, 0xc0, !PT ;  /* 0x0000030007027812 */ /* 0x000fc800078ec0ff */
[----:B------:R-:W-:-:S13]  /*3f60*/  ISETP.NE.AND P0, PT, R2, 0x300, PT ;  /* 0x000003000200780c */ /* 0x000fda0003f05270 */
[----:B------:R-:W-:Y:S05]  /*3f70*/  @!P0 BRA `(.L_x_382) ;  /* 0x0000000000a48947 */ /* 0x000fea0003800000 */
[----:B------:R-:W-:Y:S01]  /*3f80*/  IADD3 R3, P0, PT, R11, R4, RZ ;  /* 0x000000040b037210 */ /* 0x000fe20007f1e0ff */
[----:B------:R-:W-:Y:S01]  /*3f90*/  IMAD.MOV.U32 R17, RZ, RZ, R11 ;  /* 0x000000ffff117224 */ /* 0x000fe200078e000b */
[----:B------:R-:W-:Y:S02]  /*3fa0*/  LEA.HI R2, R7, 0x1, RZ, 0x18 ;  /* 0x0000000107027811 */ /* 0x000fe400078fc0ff */
[C---:B------:R-:W-:Y:S01]  /*3fb0*/  LEA R12, P1, R3.reuse, R12, 0x2 ;  /* 0x0000000c030c7211 */ /* 0x040fe200078210ff */
[----:B------:R-:W-:Y:S01]  /*3fc0*/  IMAD.X R6, RZ, RZ, R5, P0 ;  /* 0x000000ffff067224 */ /* 0x000fe200000e0605 */
[C---:B------:R-:W-:Y:S02]  /*3fd0*/  IADD3 R14, P0, PT, R3.reuse, R14, RZ ;  /* 0x0000000e030e7210 */ /* 0x040fe40007f1e0ff */
[----:B------:R-:W-:Y:S02]  /*3fe0*/  LOP3.LUT R2, R2, 0x3, RZ, 0xc0, !PT ;  /* 0x0000000302027812 */ /* 0x000fe400078ec0ff */
[----:B------:R-:W-:Y:S01]  /*3ff0*/  LEA.HI.X R3, R3, R13, R6, 0x2, P1 ;  /* 0x0000000d03037211 */ /* 0x000fe200008f1406 */
[----:B------:R-:W-:-:S02]  /*4000*/  IMAD.X R15, R6, 0x1, R15, P0 ;  /* 0x00000001060f7824 */ /* 0x000fc400000e060f */
[----:B------:R-:W-:-:S07]  /*4010*/  IMAD.MOV R6, RZ, RZ, -R2 ;  /* 0x000000ffff067224 */ /* 0x000fce00078e0a02 */
.L_x_385:
[----:B------:R-:W-:-:S06]  /*4020*/  IMAD.MOV.U32 R2, RZ, RZ, R12 ;  /* 0x000000ffff027224 */ /* 0x000fcc00078e000c */
[----:B------:R-:W2:Y:S01]  /*4030*/  LDG.E R2, desc[UR10][R2.64] ;  /* 0x0000000a02027981 */ /* 0x000ea2000c1e1900 */
[----:B------:R-:W-:Y:S01]  /*4040*/  VIADD R6, R6, 0x1 ;  /* 0x0000000106067836 */ /* 0x000fe20000000000 */
[----:B------:R-:W-:Y:S01]  /*4050*/  BSSY.RECONVERGENT B3, `(.L_x_383) ;  /* 0x0000016000037945 */ /* 0x000fe20003800200 */
[----:B------:R-:W-:Y:S01]  /*4060*/  IMAD.MOV.U32 R13, RZ, RZ, R9 ;  /* 0x000000ffff0d7224 */ /* 0x000fe200078e0009 */
[----:B------:R-:W-:Y:S01]  /*4070*/  IADD3 R12, P3, PT, R12, 0x400, RZ ;  /* 0x000004000c0c7810 */ /* 0x000fe20007f7e0ff */
[----:B------:R-:W-:Y:S01]  /*4080*/  IMAD.MOV.U32 R18, RZ, RZ, R8 ;  /* 0x000000ffff127224 */ /* 0x000fe200078e0008 */
[----:B------:R-:W-:Y:S01]  /*4090*/  ISETP.NE.AND P2, PT, R6, RZ, PT ;  /* 0x000000ff0600720c */ /* 0x000fe20003f45270 */
[----:B------:R-:W-:Y:S02]  /*40a0*/  IMAD.MOV.U32 R19, RZ, RZ, R10 ;  /* 0x000000ffff137224 */ /* 0x000fe400078e000a */
        /* <DEDUP_REMOVED lines=16> */
.L_x_384:
[----:B------:R-:W-:Y:S05]  /*41b0*/  BSYNC.RECONVERGENT B3 ;  /* 0x0000000000037941 */ /* 0x000fea0003800200 */
.L_x_383:
[----:B------:R-:W-:Y:S01]  /*41c0*/  IADD3 R14, P0, PT, R14, 0x100, RZ ;  /* 0x000001000e0e7810 */ /* 0x000fe20007f1e0ff */
[----:B------:R-:W-:Y:S02]  /*41d0*/  VIADD R17, R17, 0x100 ;  /* 0x0000010011117836 */ /* 0x000fe40000000000 */
[----:B------:R-:W-:Y:S02]  /*41e0*/  IMAD.X R3, RZ, RZ, R3, P3 ;  /* 0x000000ffff037224 */ /* 0x000fe400018e0603 */
[----:B------:R-:W-:Y:S01]  /*41f0*/  IMAD.X R15, RZ, RZ, R15, P0 ;  /* 0x000000ffff0f7224 */ /* 0x000fe200000e060f */
[----:B------:R-:W-:Y:S07]  /*4200*/  @P2 BRA `(.L_x_385) ;  /* 0xfffffffc00842947 */ /* 0x000fee000383ffff */
.L_x_382:
[----:B------:R-:W-:Y:S05]  /*4210*/  BSYNC.RECONVERGENT B2 ;  /* 0x0000000000027941 */ /* 0x000fea0003800200 */
.L_x_381:
[----:B------:R-:W-:-:S13]  /*4220*/  ISETP.GE.U32.AND P0, PT, R7, 0x300, PT ;  /* 0x000003000700780c */ /* 0x000fda0003f06070 */
[----:B------:R-:W-:Y:S05]  /*4230*/  @!P0 BRA `(.L_x_380) ;  /* 0x0000000400888947 */ /* 0x000fea0003800000 */
[----:B------:R-:W0:Y:S01]  /*4240*/  LDC.64 R6, c[0x0][0x380] ;  /* 0x0000e000ff067b82 */ /* 0x000e220000000a00 */
[----:B------:R-:W-:-:S07]  /*4250*/  VIADD R13, R17, 0x200 ;  /* 0x00000200110d7836 */ /* 0x000fce0000000000 */
[----:B------:R-:W1:Y:S02]  /*4260*/  LDC.64 R2, c[0x0][0x388] ;  /* 0x0000e200ff027b82 */ /* 0x000e640000000a00 */
.L_x_394:
[----:B------:R-:W-:-:S05]  /*4270*/  VIADD R15, R13, 0xfffffe00 ;  /* 0xfffffe000d0f7836 */ /* 0x000fca0000000000 */
[----:B------:R-:W-:-:S05]  /*4280*/  IADD3 R19, P0, PT, R15, R4, RZ ;  /* 0x000000040f137210 */ /* 0x000fca0007f1e0ff */
[----:B------:R-:W-:Y:S01]  /*4290*/  IMAD.X R20, RZ, RZ, R5, P0 ;  /* 0x000000ffff147224 */ /* 0x000fe200000e0605 */
[----:B0-----:R-:W-:-:S04]  /*42a0*/  LEA R14, P0, R19, R6, 0x2 ;  /* 0x00000006130e7211 */ /* 0x001fc800078010ff */
[----:B------:R-:W-:-:S05]  /*42b0*/  LEA.HI.X R15, R19, R7, R20, 0x2, P0 ;  /* 0x00000007130f7211 */ /* 0x000fca00000f1414 */
[----:B------:R-:W2:Y:S04]  /*42c0*/  LDG.E R25, desc[UR10][R14.64] ;  /* 0x0000000a0e197981 */ /* 0x000ea8000c1e1900 */
[----:B------:R0:W5:Y:S04]  /*42d0*/  LDG.E R18, desc[UR10][R14.64+0x400] ;  /* 0x0004000a0e127981 */ /* 0x000168000c1e1900 */
        /* <DEDUP_REMOVED lines=22> */
.L_x_387:
[----:B------:R-:W-:Y:S05]  /*4440*/  BSYNC.RECONVERGENT B2 ;  /* 0x0000000000027941 */ /* 0x000fea0003800200 */
.L_x_386:
[----:B-----5:R-:W-:Y:S01]  /*4450*/  ISETP.GE.AND P0, PT, R19, R18, PT ;  /* 0x000000121300720c */ /* 0x020fe20003f06270 */
[----:B------:R-:W-:Y:S01]  /*4460*/  BSSY.RECONVERGENT B2, `(.L_x_388) ;  /* 0x0000013000027945 */ /* 0x000fe20003800200 */
[----:B------:R-:W-:Y:S01]  /*4470*/  IADD3 R21, P1, P2, R4, R2, R21 ;  /* 0x0000000204157210 */ /* 0x000fe20007a3e015 */
[----:B------:R-:W-:Y:S02]  /*4480*/  VIADD R15, R13, 0x100 ;  /* 0x000001000d0f7836 */ /* 0x000fe40000000000 */
[----:B------:R-:W-:Y:S01]  /*4490*/  IMAD.MOV.U32 R9, RZ, RZ, R18 ;  /* 0x000000ffff097224 */ /* 0x000fe200078e0012 */
[----:B------:R-:W-:Y:S01]  /*44a0*/  IADD3.X R23, PT, PT, R5, R3, RZ, P1, P2 ;  /* 0x0000000305177210 */ /* 0x000fe20000fe44ff */
[----:B------:R-:W-:-:S04]  /*44b0*/  IMAD.MOV.U32 R8, RZ, RZ, R21 ;  /* 0x000000ffff087224 */ /* 0x000fc800078e0015 */
[----:B------:R-:W-:Y:S02]  /*44c0*/  IMAD.MOV.U32 R10, RZ, RZ, R23 ;  /* 0x000000ffff0a7224 */ /* 0x000fe400078e0017 */
        /* <DEDUP_REMOVED lines=12> */
.L_x_389:
[----:B------:R-:W-:Y:S05]  /*4590*/  BSYNC.RECONVERGENT B2 ;  /* 0x0000000000027941 */ /* 0x000fea0003800200 */
.L_x_388:
[----:B------:R-:W-:Y:S01]  /*45a0*/  ISETP.GE.AND P0, PT, R9, R12, PT ;  /* 0x0000000c0900720c */ /* 0x000fe20003f06270 */
[----:B------:R-:W-:Y:S01]  /*45b0*/  BSSY.RECONVERGENT B2, `(.L_x_390) ;  /* 0x0000013000027945 */ /* 0x000fe20003800200 */
[CC--:B------:R-:W-:Y:S01]  /*45c0*/  IADD3 R19, P1, P4, R4.reuse, R2.reuse, R13 ;  /* 0x0000000204137210 */ /* 0x0c0fe20007c3e00d */
[----:B------:R-:W-:Y:S01]  /*45d0*/  IMAD.MOV.U32 R14, RZ, RZ, R12 ;  /* 0x000000ffff0e7224 */ /* 0x000fe200078e000c */
[----:B------:R-:W-:Y:S02]  /*45e0*/  IADD3 R20, P2, P3, R4, R2, R15 ;  /* 0x0000000204147210 */ /* 0x000fe40007b5e00f */
        /* <DEDUP_REMOVED lines=15> */
.L_x_391:
[----:B------:R-:W-:Y:S05]  /*46e0*/  BSYNC.RECONVERGENT B2 ;  /* 0x0000000000027941 */ /* 0x000fea0003800200 */
.L_x_390:
        /* <DEDUP_REMOVED lines=18> */
.L_x_393:
[----:B------:R-:W-:Y:S05]  /*4810*/  BSYNC.RECONVERGENT B2 ;  /* 0x0000000000027941 */ /* 0x000fea0003800200 */
.L_x_392:
[C---:B------:R-:W-:Y:S02]  /*4820*/  VIADD R15, R13.reuse, 0x200 ;  /* 0x000002000d0f7836 */ /* 0x040fe40000000000 */
[----:B------:R-:W-:-:S03]  /*4830*/  VIADD R13, R13, 0x400 ;  /* 0x000004000d0d7836 */ /* 0x000fc60000000000 */
[----:B------:R-:W-:-:S13]  /*4840*/  ISETP.GE.AND P0, PT, R15, R16, PT ;  /* 0x000000100f00720c */ /* 0x000fda0003f06270 */
[----:B------:R-:W-:Y:S05]  /*4850*/  @!P0 BRA `(.L_x_394) ;  /* 0xfffffff800848947 */ /* 0x000fea000383ffff */
.L_x_380:
[----:B------:R-:W-:Y:S05]  /*4860*/  BSYNC.RECONVERGENT B1 ;  /* 0x0000000000017941 */ /* 0x000fea0003800200 */
.L_x_373:
        /* <DEDUP_REMOVED lines=31> */
.L_x_396:
[----:B------:R-:W-:Y:S05]  /*4a60*/  BSYNC.RECONVERGENT B1 ;  /* 0x0000000000017941 */ /* 0x000fea0003800200 */
.L_x_395:
        /* <DEDUP_REMOVED lines=24> */
.L_x_398:
[----:B------:R-:W-:Y:S05]  /*4bf0*/  BSYNC.RECONVERGENT B1 ;  /* 0x0000000000017941 */ /* 0x000fea0003800200 */
.L_x_397:
        /* <DEDUP_REMOVED lines=24> */
.L_x_400:
[----:B------:R-:W-:Y:S05]  /*4d80*/  BSYNC.RECONVERGENT B1 ;  /* 0x0000000000017941 */ /* 0x000fea0003800200 */
.L_x_399:
        /* <DEDUP_REMOVED lines=24> */
.L_x_402:
[----:B------:R-:W-:Y:S05]  /*4f10*/  BSYNC.RECONVERGENT B1 ;  /* 0x0000000000017941 */ /* 0x000fea0003800200 */
.L_x_401:
[----:B0-----:R0:W0:Y:S01]  /*4f20*/  SHFL.DOWN PT, R2, R3, 0x10, 0x1f ;  /* 0x0a001f0003027f89 */ /* 0x00102200000e0000 */
[----:B------:R-:W-:Y:S01]  /*4f30*/  BSSY.RECONVERGENT B1, `(.L_x_403) ;  /* 0x0000017000017945 */ /* 0x000fe20003800200 */
[----:B--2---:R-:W-:Y:S02]  /*4f40*/  IMAD.MOV.U32 R6, RZ, RZ, R3 ;  /* 0x000000ffff067224 */ /* 0x004fe400078e0003 */
[----:B------:R2:W0:Y:S01]  /*4f50*/  SHFL.DOWN PT, R9, R4, 0x10, 0x1f ;  /* 0x0a001f0004097f89 */ /* 0x00042200000e0000 */
[----:B------:R-:W-:Y:S02]  /*4f60*/  IMAD.MOV.U32 R7, RZ, RZ, R4 ;  /* 0x000000ffff077224 */ /* 0x000fe400078e0004 */
[----:B----4-:R-:W-:Y:S01]  /*4f70*/  IMAD.MOV.U32 R8, RZ, RZ, R5 ;  /* 0x000000ffff087224 */ /* 0x010fe200078e0005 */
        /* <DEDUP_REMOVED lines=18> */
.L_x_404:
[----:B------:R-:W-:Y:S05]  /*50a0*/  BSYNC.RECONVERGENT B1 ;  /* 0x0000000000017941 */ /* 0x000fea0003800200 */
.L_x_403:
        /* <DEDUP_REMOVED lines=12> */
.L_x_406:
[----:B------:R-:W-:Y:S05]  /*5170*/  BSYNC.RECONVERGENT B1 ;  /* 0x0000000000017941 */ /* 0x000fea0003800200 */
.L_x_405:
[----:B------:R-:W-:Y:S01]  /*5180*/  BAR.SYNC.DEFER_BLOCKING 0x0 ;  /* 0x0000000000007b1d */ /* 0x000fe20000010000 */
[----:B------:R-:W-:-:S13]  /*5190*/  ISETP.NE.AND P2, PT, R11, RZ, PT ;  /* 0x000000ff0b00720c */ /* 0x000fda0003f45270 */
[----:B------:R-:W-:Y:S05]  /*51a0*/  @P2 BRA `(.L_x_336) ;  /* 0x0000000800342947 */ /* 0x000fea0003800000 */
[----:B0---4-:R-:W0:Y:S01]  /*51b0*/  S2R R3, SR_CgaCtaId ;  /* 0x0000000000037919 */ /* 0x011e220000008800 */
[----:B------:R-:W-:Y:S01]  /*51c0*/  MOV R2, 0x400 ;  /* 0x0000040000027802 */ /* 0x000fe20000000f00 */
[----:B------:R-:W-:Y:S03]  /*51d0*/  BSSY.RECONVERGENT B1, `(.L_x_407) ;  /* 0x0000016000017945 */ /* 0x000fe60003800200 */
[----:B0-----:R-:W-:-:S05]  /*51e0*/  LEA R25, R3, R2, 0x18 ;  /* 0x0000000203197211 */ /* 0x001fca00078ec0ff */
[----:B------:R-:W0:Y:S04]  /*51f0*/  LDS R3, [R25+0x18] ;  /* 0x0000180019037984 */ /* 0x000e280000000800 */
[----:B--2---:R-:W2:Y:S04]  /*5200*/  LDS.64 R4, [R25+0x20] ;  /* 0x0000200019047984 */ /* 0x004ea80000000a00 */
        /* <DEDUP_REMOVED lines=18> */
.L_x_408:
[----:B------:R-:W-:Y:S05]  /*5330*/  BSYNC.RECONVERGENT B1 ;  /* 0x0000000000017941 */ /* 0x000fea0003800200 */
.L_x_407:
        /* <DEDUP_REMOVED lines=10> */
[----:B------:R0:W1:Y:S04]  /*53e0*/  LDS.64 R10, [R25+0x60] ;  /* 0x00006000190a7984 */ /* 0x0000680000000a00 */
[----:B---3--:R3:W1:Y:S04]  /*53f0*/  LDS.64 R12, [R25+0x70] ;  /* 0x00007000190c7984 */ /* 0x0086680000000a00 */
        /* <DEDUP_REMOVED lines=15> */
.L_x_410:
[----:B------:R-:W-:Y:S05]  /*54f0*/  BSYNC.RECONVERGENT B1 ;  /* 0x0000000000017941 */ /* 0x000fea0003800200 */
.L_x_409:
        /* <DEDUP_REMOVED lines=17> */
.L_x_412:
[----:B------:R-:W-:Y:S05]  /*5610*/  BSYNC.RECONVERGENT B1 ;  /* 0x0000000000017941 */ /* 0x000fea0003800200 */
.L_x_411:
        /* <DEDUP_REMOVED lines=17> */
.L_x_414:
[----:B------:R-:W-:Y:S05]  /*5730*/  BSYNC.RECONVERGENT B1 ;  /* 0x0000000000017941 */ /* 0x000fea0003800200 */
.L_x_413:
        /* <DEDUP_REMOVED lines=17> */
.L_x_416:
[----:B------:R-:W-:Y:S05]  /*5850*/  BSYNC.RECONVERGENT B1 ;  /* 0x0000000000017941 */ /* 0x000fea0003800200 */
.L_x_415:
        /* <DEDUP_REMOVED lines=17> */
.L_x_418:
[----:B------:R-:W-:Y:S05]  /*5970*/  BSYNC.RECONVERGENT B1 ;  /* 0x0000000000017941 */ /* 0x000fea0003800200 */
.L_x_417:
        /* <DEDUP_REMOVED lines=16> */
.L_x_336:
[----:B------:R-:W-:Y:S05]  /*5a80*/  BSYNC.RECONVERGENT B0 ;  /* 0x0000000000007941 */ /* 0x000fea0003800200 */
.L_x_303:
[----:B------:R-:W-:Y:S05]  /*5a90*/  @P2 EXIT ;  /* 0x000000000000294d */ /* 0x000fea0003800000 */
[----:B0-234-:R-:W0:Y:S01]  /*5aa0*/  LDC.64 R2, c[0x0][0x390] ;  /* 0x0000e400ff027b82 */ /* 0x01de220000000a00 */
[----:B------:R-:W-:Y:S02]  /*5ab0*/  IMAD.MOV.U32 R9, RZ, RZ, R8 ;  /* 0x000000ffff097224 */ /* 0x000fe400078e0008 */
[----:B------:R-:W-:Y:S02]  /*5ac0*/  IMAD.MOV.U32 R8, RZ, RZ, R7 ;  /* 0x000000ffff087224 */ /* 0x000fe400078e0007 */
[----:B0-----:R-:W-:-:S05]  /*5ad0*/  IMAD.WIDE.U32 R2, R0, 0x10, R2 ;  /* 0x0000001000027825 */ /* 0x001fca00078e0002 */
[----:B------:R-:W-:Y:S04]  /*5ae0*/  STG.E.64 desc[UR10][R2.64+0x8], R8 ;  /* 0x0000080802007986 */ /* 0x000fe8000c101b0a */
[----:B------:R-:W-:Y:S01]  /*5af0*/  STG.E desc[UR10][R2.64], R6 ;  /* 0x0000000602007986 */ /* 0x000fe2000c10190a */
[----:B------:R-:W-:Y:S05]  /*5b00*/  EXIT ;  /* 0x000000000000794d */ /* 0x000fea0003800000 */
.L_x_419:
        /* <DEDUP_REMOVED lines=15> */
.L_x_910:


//--------------------- .text._ZN6thrust24THRUST_300001_SM_1000_NS8cuda_cub4core6detail13_kernel_agentINS1_8__reduce11ReduceAgentINS0_12zip_iteratorIN4cuda3std3__45tupleIJNS0_10device_ptrIiEENS0_17counting_iteratorIlNS0_11use_defaultESF_SF_EEEEEEEPNSB_IJilEEESJ_lNS1_9__extrema9arg_max_fIilNSA_4lessIiEEEEEEJSI_SK_lSP_EEEvDpT0_ --------------------------
	.section	.text._ZN6thrust24THRUST_300001_SM_1000_NS8cuda_cub4core6detail13_kernel_agentINS1_8__reduce11ReduceAgentINS0_12zip_iteratorIN4cuda3std3__45tupleIJNS0_10device_ptrIiEENS0_17counting_iteratorIlNS0_11use_defaultESF_SF_EEEEEEEPNSB_IJilEEESJ_lNS1_9__extrema9arg_max_fIilNSA_4lessIiEEEEEEJSI_SK_lSP_EEEvDpT0_,"ax",@progbits
	.align	128
        .global         _ZN6thrust24THRUST_300001_SM_1000_NS8cuda_cub4core6detail13_kernel_agentINS1_8__reduce11ReduceAgentINS0_12zip_iteratorIN4cuda3std3__45tupleIJNS0_10device_ptrIiEENS0_17counting_iteratorIlNS0_11use_defaultESF_SF_EEEEEEEPNSB_IJilEEESJ_lNS1_9__extrema9arg_max_fIilNSA_4lessIiEEEEEEJSI_SK_lSP_EEEvDpT0_
        .type           _ZN6thrust24THRUST_300001_SM_1000_NS8cuda_cub4core6detail13_kernel_agentINS1_8__reduce11ReduceAgentINS0_12zip_iteratorIN4cuda3std3__45tupleIJNS0_10device_ptrIiEENS0_17counting_iteratorIlNS0_11use_defaultESF_SF_EEEEEEEPNSB_IJilEEESJ_lNS1_9__extrema9arg_max_fIilNSA_4lessIiEEEEEEJSI_SK_lSP_EEEvDpT0_,@function
        .size           _ZN6thrust24THRUST_300001_SM_1000_NS8cuda_cub4core6detail13_kernel_agentINS1_8__reduce11ReduceAgentINS0_12zip_iteratorIN4cuda3std3__45tupleIJNS0_10device_ptrIiEENS0_17counting_iteratorIlNS0_11use_defaultESF_SF_EEEEEEEPNSB_IJilEEESJ_lNS1_9__extrema9arg_max_fIilNSA_4lessIiEEEEEEJSI_SK_lSP_EEEvDpT0_,(.L_x_911 - _ZN6thrust24THRUST_300001_SM_1000_NS8cuda_cub4core6detail13_kernel_agentINS1_8__reduce11ReduceAgentINS0_12zip_iteratorIN4cuda3std3__45tupleIJNS0_10device_ptrIiEENS0_17counting_iteratorIlNS0_11use_defaultESF_SF_EEEEEEEPNSB_IJilEEESJ_lNS1_9__extrema9arg_max_fIilNSA_4lessIiEEEEEEJSI_SK_lSP_EEEvDpT0_)
        .other          _ZN6thrust24THRUST_300001_SM_1000_NS8cuda_cub4core6detail13_kernel_agentINS1_8__reduce11ReduceAgentINS0_12zip_iteratorIN4cuda3std3__45tupleIJNS0_10device_ptrIiEENS0_17counting_iteratorIlNS0_11use_defaultESF_SF_EEEEEEEPNSB_IJilEEESJ_lNS1_9__extrema9arg_max_fIilNSA_4lessIiEEEEEEJSI_SK_lSP_EEEvDpT0_,@"STO_CUDA_ENTRY STV_DEFAULT"
_ZN6thrust24THRUST_300001_SM_1000_NS8cuda_cub4core6detail13_kernel_agentINS1_8__reduce11ReduceAgentINS0_12zip_iteratorIN4cuda3std3__45tupleIJNS0_10device_ptrIiEENS0_17counting_iteratorIlNS0_11use_defaultESF_SF_EEEEEEEPNSB_IJilEEESJ_lNS1_9__extrema9arg_max_fIilNSA_4lessIiEEEEEEJSI_SK_lSP_EEEvDpT0_:
.text._ZN6thrust24THRUST_300001_SM_1000_NS8cuda_cub4core6detail13_kernel_agentINS1_8__reduce11ReduceAgentINS0_12zip_iteratorIN4cuda3std3__45tupleIJNS0_10device_ptrIiEENS0_17counting_iteratorIlNS0_11use_defaultESF_SF_EEEEEEEPNSB_IJilEEESJ_lNS1_9__extrema9arg_max_fIilNSA_4lessIiEEEEEEJSI_SK_lSP_EEEvDpT0_:
[----:B------:R-:W-:Y:S01]  /*0000*/  LDC R1, c[0x0][0x37c] ;  /* 0x0000df00ff017b82 */ /* 0x000fe20000000800 */
[----:B------:R-:W0:Y:S02]  /*0010*/  LDCU.64 UR4, c[0x0][0x398] ;  /* 0x00007300ff0477ac */ /* 0x000e240008000a00 */
[----:B0-----:R-:W-:-:S04]  /*0020*/  ISETP.NE.U32.AND P0, PT, RZ, UR4, PT ;  /* 0x00000004ff007c0c */ /* 0x001fc8000bf05070 */
[----:B------:R-:W-:-:S13]  /*0030*/  ISETP.NE.AND.EX P0, PT, RZ, UR5, PT, P0 ;  /* 0x00000005ff007c0c */ /* 0x000fda000bf05300 */
[----:B------:R-:W-:Y:S05]  /*0040*/  @!P0 EXIT ;  /* 0x000000000000894d */ /* 0x000fea0003800000 */
[----:B------:R-:W-:Y:S01]  /*0050*/  UISETP.GT.U32.AND UP0, UPT, UR4, 0x4ff, UPT ;  /* 0x000004ff0400788c */ /* 0x000fe2000bf04070 */
[----:B------:R-:W-:Y:S01]  /*0060*/  BSSY.RECONVERGENT B0, `(.L_x_420) ;  /* 0x0000558000007945 */ /* 0x000fe20003800200 */
[----:B------:R-:W0:Y:S02]  /*0070*/  LDCU.64 UR8, c[0x0][0x358] ;  /* 0x00006b00ff0877ac */ /* 0x000e240008000a00 */
[----:B------:R-:W-:-:S09]  /*0080*/  UISETP.GT.AND.EX UP0, UPT, UR5, URZ, UPT, UP0 ;  /* 0x000000ff0500728c */ /* 0x000fd2000bf04300 */
[----:B------:R-:W-:Y:S05]  /*0090*/  BRA.U UP0, `(.L_x_421) ;  /* 0x0000003100a87547 */ /* 0x000fea000b800000 */
[----:B------:R-:W1:Y:S01]  /*00a0*/  S2R R0, SR_TID.X ;  /* 0x0000000000007919 */ /* 0x000e620000002100 */
[----:B------:R-:W2:Y:S01]  /*00b0*/  LDCU UR5, c[0x0][0x398] ;  /* 0x00007300ff0577ac */ /* 0x000ea20008000800 */
[----:B------:R-:W-:Y:S01]  /*00c0*/  BSSY.RECONVERGENT B1, `(.L_x_422) ;  /* 0x000000d000017945 */ /* 0x000fe20003800200 */
[----:B------:R-:W-:Y:S01]  /*00d0*/  CS2R R6, SRZ ;  /* 0x0000000000067805 */ /* 0x000fe2000001ff00 */
[----:B------:R-:W-:Y:S01]  /*00e0*/  IMAD.MOV.U32 R8, RZ, RZ, RZ ;  /* 0x000000ffff087224 */ /* 0x000fe200078e00ff */
[----:B-1----:R-:W-:Y:S01]  /*00f0*/  ISETP.GE.AND P0, PT, R0, UR4, PT ;  /* 0x0000000400007c0c */ /* 0x002fe2000bf06270 */
[----:B------:R-:W-:-:S12]  /*0100*/  IMAD.MOV.U32 R9, RZ, RZ, R0 ;  /* 0x000000ffff097224 */ /* 0x000fd800078e0000 */
[----:B--2---:R-:W-:Y:S05]  /*0110*/  @P0 BRA `(.L_x_423) ;  /* 0x00000000001c0947 */ /* 0x004fea0003800000 */
[----:B------:R-:W1:Y:S01]  /*0120*/  LDC.64 R2, c[0x0][0x380] ;  /* 0x0000e000ff027b82 */ /* 0x000e620000000a00 */
[----:B------:R-:W2:Y:S01]  /*0130*/  LDCU.64 UR6, c[0x0][0x388] ;  /* 0x00007100ff0677ac */ /* 0x000ea20008000a00 */
[----:B-1----:R-:W-:-:S05]  /*0140*/  IMAD.WIDE.U32 R2, R0, 0x4, R2 ;  /* 0x0000000400027825 */ /* 0x002fca00078e0002 */
[----:B0-----:R1:W5:Y:S01]  /*0150*/  LDG.E R6, desc[UR8][R2.64] ;  /* 0x0000000802067981 */ /* 0x001362000c1e1900 */
[C---:B--2---:R-:W-:Y:S01]  /*0160*/  IADD3 R7, P0, PT, R0.reuse, UR6, RZ ;  /* 0x0000000600077c10 */ /* 0x044fe2000ff1e0ff */
[----:B------:R-:W-:-:S04]  /*0170*/  VIADD R9, R0, 0x100 ;  /* 0x0000010000097836 */ /* 0x000fc80000000000 */
[----:B------:R-:W-:-:S08]  /*0180*/  IMAD.X R8, RZ, RZ, UR7, P0 ;  /* 0x00000007ff087e24 */ /* 0x000fd000080e06ff */
.L_x_423:
[----:B0-----:R-:W-:Y:S05]  /*0190*/  BSYNC.RECONVERGENT B1 ;  /* 0x0000000000017941 */ /* 0x001fea0003800200 */
.L_x_422:
        /* <DEDUP_REMOVED lines=10> */
[----:B------:R-:W1:Y:S01]  /*0240*/  LDCU.64 UR6, c[0x0][0x388] ;  /* 0x00007100ff0677ac */ /* 0x000e620008000a00 */
[----:B------:R-:W-:-:S04]  /*0250*/  LEA.HI R4, R11, 0x1, RZ, 0x18 ;  /* 0x000000010b047811 */ /* 0x000fc800078fc0ff */
[----:B------:R-:W-:-:S05]  /*0260*/  LOP3.LUT R4, R4, 0x3, RZ, 0xc0, !PT ;  /* 0x0000000304047812 */ /* 0x000fca00078ec0ff */
[----:B------:R-:W-:Y:S01]  /*0270*/  IMAD.MOV R4, RZ, RZ, -R4 ;  /* 0x000000ffff047224 */ /* 0x000fe200078e0a04 */
[C---:B-1----:R-:W-:Y:S01]  /*0280*/  IADD3 R5, P0, PT, R9.reuse, UR6, RZ ;  /* 0x0000000609057c10 */ /* 0x042fe2000ff1e0ff */
[----:B0-----:R-:W-:-:S04]  /*0290*/  IMAD.WIDE.U32 R2, R9, 0x4, R2 ;  /* 0x0000000409027825 */ /* 0x001fc800078e0002 */
[----:B------:R-:W-:-:S08]  /*02a0*/  IMAD.X R10, RZ, RZ, UR7, P0 ;  /* 0x00000007ff0a7e24 */ /* 0x000fd000080e06ff */
.L_x_430:
[----:B------:R0:W2:Y:S01]  /*02b0*/  LDG.E R15, desc[UR8][R2.64] ;  /* 0x00000008020f7981 */ /* 0x0000a2000c1e1900 */
[----:B------:R-:W-:Y:S01]  /*02c0*/  VIADD R4, R4, 0x1 ;  /* 0x0000000104047836 */ /* 0x000fe20000000000 */
[----:B------:R-:W-:Y:S01]  /*02d0*/  BSSY.RECONVERGENT B3, `(.L_x_428) ;  /* 0x0000016000037945 */ /* 0x000fe20003800200 */
[----:B------:R-:W-:Y:S02]  /*02e0*/  IMAD.MOV.U32 R14, RZ, RZ, R7 ;  /* 0x000000ffff0e7224 */ /* 0x000fe400078e0007 */
[----:B------:R-:W-:Y:S01]  /*02f0*/  IMAD.MOV.U32 R13, RZ, RZ, R8 ;  /* 0x000000ffff0d7224 */ /* 0x000fe200078e0008 */
[----:B------:R-:W-:Y:S01]  /*0300*/  ISETP.NE.AND P2, PT, R4, RZ, PT ;  /* 0x000000ff0400720c */ /* 0x000fe20003f45270 */
[----:B-----5:R-:W-:Y:S02]  /*0310*/  IMAD.MOV.U32 R12, RZ, RZ, R6 ;  /* 0x000000ffff0c7224 */ /* 0x020fe400078e0006 */
[----:B------:R-:W-:Y:S01]  /*0320*/  IMAD.MOV.U32 R7, RZ, RZ, R5 ;  /* 0x000000ffff077224 */ /* 0x000fe200078e0005 */
[----:B0-----:R-:W-:Y:S01]  /*0330*/  IADD3 R2, P3, PT, R2, 0x400, RZ ;  /* 0x0000040002027810 */ /* 0x001fe20007f7e0ff */
        /* <DEDUP_REMOVED lines=15> */
.L_x_429:
[----:B------:R-:W-:Y:S05]  /*0430*/  BSYNC.RECONVERGENT B3 ;  /* 0x0000000000037941 */ /* 0x000fea0003800200 */
.L_x_428:
[----:B------:R-:W-:Y:S01]  /*0440*/  IADD3 R5, P0, PT, R5, 0x100, RZ ;  /* 0x0000010005057810 */ /* 0x000fe20007f1e0ff */
[----:B------:R-:W-:Y:S02]  /*0450*/  VIADD R9, R9, 0x100 ;  /* 0x0000010009097836 */ /* 0x000fe40000000000 */
[----:B------:R-:W-:Y:S02]  /*0460*/  IMAD.X R3, RZ, RZ, R3, P3 ;  /* 0x000000ffff037224 */ /* 0x000fe400018e0603 */
[----:B------:R-:W-:Y:S01]  /*0470*/  IMAD.X R10, RZ, RZ, R10, P0 ;  /* 0x000000ffff0a7224 */ /* 0x000fe200000e060a */
[----:B------:R-:W-:Y:S07]  /*0480*/  @P2 BRA `(.L_x_430) ;  /* 0xfffffffc00882947 */ /* 0x000fee000383ffff */
.L_x_427:
[----:B------:R-:W-:Y:S05]  /*0490*/  BSYNC.RECONVERGENT B2 ;  /* 0x0000000000027941 */ /* 0x000fea0003800200 */
.L_x_426:
[----:B------:R-:W-:-:S13]  /*04a0*/  ISETP.GE.U32.AND P0, PT, R11, 0x300, PT ;  /* 0x000003000b00780c */ /* 0x000fda0003f06070 */
[----:B------:R-:W-:Y:S05]  /*04b0*/  @!P0 BRA `(.L_x_425) ;  /* 0x00000004007c8947 */ /* 0x000fea0003800000 */
[----:B------:R-:W0:Y:S01]  /*04c0*/  LDC.64 R4, c[0x0][0x380] ;  /* 0x0000e000ff047b82 */ /* 0x000e220000000a00 */
[----:B------:R-:W-:-:S07]  /*04d0*/  VIADD R10, R9, 0x200 ;  /* 0x00000200090a7836 */ /* 0x000fce0000000000 */
[----:B------:R-:W1:Y:S02]  /*04e0*/  LDC.64 R2, c[0x0][0x388] ;  /* 0x0000e200ff027b82 */ /* 0x000e640000000a00 */
.L_x_439:
[----:B------:R-:W-:-:S04]  /*04f0*/  VIADD R15, R10, 0xfffffe00 ;  /* 0xfffffe000a0f7836 */ /* 0x000fc80000000000 */
[----:B0-----:R-:W-:-:S05]  /*0500*/  IMAD.WIDE R12, R15, 0x4, R4 ;  /* 0x000000040f0c7825 */ /* 0x001fca00078e0204 */
[----:B------:R-:W2:Y:S04]  /*0510*/  LDG.E R21, desc[UR8][R12.64] ;  /* 0x000000080c157981 */ /* 0x000ea8000c1e1900 */
[----:B-----5:R0:W5:Y:S04]  /*0520*/  LDG.E R23, desc[UR8][R12.64+0x400] ;  /* 0x000400080c177981 */ /* 0x020168000c1e1900 */
[----:B------:R0:W5:Y:S04]  /*0530*/  LDG.E R9, desc[UR8][R12.64+0x800] ;  /* 0x000800080c097981 */ /* 0x000168000c1e1900 */
[----:B------:R0:W5:Y:S01]  /*0540*/  LDG.E R11, desc[UR8][R12.64+0xc00] ;  /* 0x000c00080c0b7981 */ /* 0x000162000c1e1900 */
[C---:B-1----:R-:W-:Y:S01]  /*0550*/  IADD3 R18, P1, PT, R15.reuse, R2, RZ ;  /* 0x000000020f127210 */ /* 0x042fe20007f3e0ff */
[----:B------:R-:W-:Y:S03]  /*0560*/  BSSY.RECONVERGENT B2, `(.L_x_431) ;  /* 0x0000013000027945 */ /* 0x000fe60003800200 */
[----:B------:R-:W-:Y:S01]  /*0570*/  LEA.HI.X.SX32 R19, R15, R3, 0x1, P1 ;  /* 0x000000030f137211 */ /* 0x000fe200008f0eff */
[----:B------:R-:W-:-:S02]  /*0580*/  VIADD R15, R10, 0xffffff00 ;  /* 0xffffff000a0f7836 */ /* 0x000fc40000000000 */
        /* <DEDUP_REMOVED lines=16> */
.L_x_432:
[----:B------:R-:W-:Y:S05]  /*0690*/  BSYNC.RECONVERGENT B2 ;  /* 0x0000000000027941 */ /* 0x000fea0003800200 */
.L_x_431:
[----:B-----5:R-:W-:Y:S01]  /*06a0*/  ISETP.GE.AND P0, PT, R14, R23, PT ;  /* 0x000000170e00720c */ /* 0x020fe20003f06270 */
[----:B------:R-:W-:Y:S01]  /*06b0*/  BSSY.RECONVERGENT B2, `(.L_x_433) ;  /* 0x0000013000027945 */ /* 0x000fe20003800200 */
[C---:B------:R-:W-:Y:S01]  /*06c0*/  IADD3 R13, P1, PT, R15.reuse, R2, RZ ;  /* 0x000000020f0d7210 */ /* 0x040fe20007f3e0ff */
[----:B------:R-:W-:Y:S02]  /*06d0*/  VIADD R7, R10, 0x100 ;  /* 0x000001000a077836 */ /* 0x000fe40000000000 */
[----:B------:R-:W-:Y:S01]  /*06e0*/  IMAD.MOV.U32 R6, RZ, RZ, R23 ;  /* 0x000000ffff067224 */ /* 0x000fe200078e0017 */
[----:B------:R-:W-:Y:S01]  /*06f0*/  LEA.HI.X.SX32 R12, R15, R3, 0x1, P1 ;  /* 0x000000030f0c7211 */ /* 0x000fe200008f0eff */
        /* <DEDUP_REMOVED lines=14> */
.L_x_434:
[----:B------:R-:W-:Y:S05]  /*07e0*/  BSYNC.RECONVERGENT B2 ;  /* 0x0000000000027941 */ /* 0x000fea0003800200 */
.L_x_433:
[----:B------:R-:W-:Y:S01]  /*07f0*/  ISETP.GE.AND P0, PT, R6, R9, PT ;  /* 0x000000090600720c */ /* 0x000fe20003f06270 */
[----:B------:R-:W-:Y:S01]  /*0800*/  BSSY.RECONVERGENT B2, `(.L_x_435) ;  /* 0x0000013000027945 */ /* 0x000fe20003800200 */
[CC--:B------:R-:W-:Y:S01]  /*0810*/  IADD3 R17, P1, PT, R10.reuse, R2.reuse, RZ ;  /* 0x000000020a117210 */ /* 0x0c0fe20007f3e0ff */
[----:B------:R-:W-:Y:S01]  /*0820*/  IMAD.MOV.U32 R12, RZ, RZ, R9 ;  /* 0x000000ffff0c7224 */ /* 0x000fe200078e0009 */
[----:B------:R-:W-:Y:S02]  /*0830*/  IADD3 R18, P2, PT, R7, R2, RZ ;  /* 0x0000000207127210 */ /* 0x000fe40007f5e0ff */
        /* <DEDUP_REMOVED lines=15> */
.L_x_436:
[----:B------:R-:W-:Y:S05]  /*0930*/  BSYNC.RECONVERGENT B2 ;  /* 0x0000000000027941 */ /* 0x000fea0003800200 */
.L_x_435:
[----:B------:R-:W-:Y:S01]  /*0940*/  ISETP.GE.AND P0, PT, R12, R11, PT ;  /* 0x0000000b0c00720c */ /* 0x000fe20003f06270 */
[----:B------:R-:W-:Y:S01]  /*0950*/  BSSY.RECONVERGENT B2, `(.L_x_437) ;  /* 0x0000011000027945 */ /* 0x000fe20003800200 */
[----:B------:R-:W-:Y:S01]  /*0960*/  LEA.HI.X.SX32 R9, R7, R3, 0x1, P2 ;  /* 0x0000000307097211 */ /* 0x000fe200010f0eff */
        /* <DEDUP_REMOVED lines=15> */
.L_x_438:
[----:B------:R-:W-:Y:S05]  /*0a60*/  BSYNC.RECONVERGENT B2 ;  /* 0x0000000000027941 */ /* 0x000fea0003800200 */
.L_x_437:
[C---:B------:R-:W-:Y:S02]  /*0a70*/  VIADD R9, R10.reuse, 0x200 ;  /* 0x000002000a097836 */ /* 0x040fe40000000000 */
[----:B------:R-:W-:-:S03]  /*0a80*/  VIADD R10, R10, 0x400 ;  /* 0x000004000a0a7836 */ /* 0x000fc60000000000 */
[----:B------:R-:W-:-:S13]  /*0a90*/  ISETP.GE.AND P0, PT, R9, UR5, PT ;  /* 0x0000000509007c0c */ /* 0x000fda000bf06270 */
[----:B------:R-:W-:Y:S05]  /*0aa0*/  @!P0 BRA `(.L_x_439) ;  /* 0xfffffff800908947 */ /* 0x000fea000383ffff */
.L_x_425:
[----:B------:R-:W-:Y:S05]  /*0ab0*/  BSYNC.RECONVERGENT B1 ;  /* 0x0000000000017941 */ /* 0x000fea0003800200 */
.L_x_424:
[----:B------:R-:W0:Y:S02]  /*0ac0*/  LDCU UR6, c[0x0][0x398] ;  /* 0x00007300ff0677ac */ /* 0x000e240008000800 */
[----:B0-----:R-:W-:-:S09]  /*0ad0*/  UISETP.GE.AND UP0, UPT, UR6, 0x100, UPT ;  /* 0x000001000600788c */ /* 0x001fd2000bf06270 */
[----:B------:R-:W-:Y:S05]  /*0ae0*/  BRA.U !UP0, `(.L_x_440) ;  /* 0x00000011088c7547 */ /* 0x000fea000b800000 */
[----:B------:R-:W0:Y:S01]  /*0af0*/  S2R R11, SR_LANEID ;  /* 0x00000000000b7919 */ /* 0x000e220000000000 */
[----:B------:R-:W-:Y:S01]  /*0b00*/  BSSY.RECONVERGENT B1, `(.L_x_441) ;  /* 0x000001b000017945 */ /* 0x000fe20003800200 */
[----:B------:R-:W-:Y:S01]  /*0b10*/  IMAD.MOV.U32 R9, RZ, RZ, R7 ;  /* 0x000000ffff097224 */ /* 0x000fe200078e0007 */
[----:B-1---5:R1:W2:Y:S01]  /*0b20*/  SHFL.DOWN PT, R3, R6, 0x1, 0x1f ;  /* 0x08201f0006037f89 */ /* 0x0222a200000e0000 */
        /* <DEDUP_REMOVED lines=24> */
.L_x_442:
[----:B------:R-:W-:Y:S05]  /*0cb0*/  BSYNC.RECONVERGENT B1 ;  /* 0x0000000000017941 */ /* 0x000fea0003800200 */
.L_x_441:
[C---:B------:R-:W-:Y:S01]  /*0cc0*/  ISETP.GT.AND P5, PT, R11.reuse, 0x17, PT ;  /* 0x000000170b00780c */ /* 0x040fe20003fa4270 */
[----:B------:R0:W1:Y:S01]  /*0cd0*/  SHFL.DOWN PT, R7, R2, 0x2, 0x1f ;  /* 0x08401f0002077f89 */ /* 0x00006200000e0000 */
[C---:B------:R-:W-:Y:S01]  /*0ce0*/  ISETP.GT.AND P4, PT, R11.reuse, 0xf, PT ;  /* 0x0000000f0b00780c */ /* 0x040fe20003f84270 */
[----:B------:R-:W-:Y:S01]  /*0cf0*/  BSSY.RECONVERGENT B1, `(.L_x_443) ;  /* 0x0000018000017945 */ /* 0x000fe20003800200 */
[----:B------:R-:W-:Y:S01]  /*0d00*/  ISETP.NE.AND P2, PT, R11, RZ, PT ;  /* 0x000000ff0b00720c */ /* 0x000fe20003f45270 */
[----:B------:R0:W2:Y:S01]  /*0d10*/  SHFL.DOWN PT, R6, R9, 0x2, 0x1f ;  /* 0x08401f0009067f89 */ /* 0x0000a200000e0000 */
[----:B------:R-:W-:Y:S02]  /*0d20*/  IMAD.MOV.U32 R4, RZ, RZ, R9 ;  /* 0x000000ffff047224 */ /* 0x000fe400078e0009 */
[----:B------:R-:W-:Y:S01]  /*0d30*/  IMAD.MOV.U32 R5, RZ, RZ, R10 ;  /* 0x000000ffff057224 */ /* 0x000fe200078e000a */
[----:B------:R0:W3:Y:S01]  /*0d40*/  SHFL.DOWN PT, R11, R10, 0x2, 0x1f ;  /* 0x08401f000a0b7f89 */ /* 0x0000e200000e0000 */
[----:B------:R-:W-:Y:S01]  /*0d50*/  IMAD.MOV.U32 R3, RZ, RZ, R2 ;  /* 0x000000ffff037224 */ /* 0x000fe200078e0002 */
[----:B------:R-:W-:Y:S06]  /*0d60*/  @P1 BRA `(.L_x_444) ;  /* 0x0000000000401947 */ /* 0x000fec0003800000 */
        /* <DEDUP_REMOVED lines=16> */
.L_x_444:
[----:B------:R-:W-:Y:S05]  /*0e70*/  BSYNC.RECONVERGENT B1 ;  /* 0x0000000000017941 */ /* 0x000fea0003800200 */
.L_x_443:
[----:B------:R4:W3:Y:S01]  /*0e80*/  SHFL.DOWN PT, R8, R3, 0x4, 0x1f ;  /* 0x08801f0003087f89 */ /* 0x0008e200000e0000 */
[----:B------:R-:W-:Y:S01]  /*0e90*/  BSSY.RECONVERGENT B1, `(.L_x_445) ;  /* 0x0000017000017945 */ /* 0x000fe20003800200 */
[----:B--2---:R-:W-:Y:S02]  /*0ea0*/  IMAD.MOV.U32 R6, RZ, RZ, R4 ;  /* 0x000000ffff067224 */ /* 0x004fe400078e0004 */
[----:B0-----:R4:W0:Y:S01]  /*0eb0*/  SHFL.DOWN PT, R9, R4, 0x4, 0x1f ;  /* 0x08801f0004097f89 */ /* 0x00182200000e0000 */
[----:B-1----:R-:W-:Y:S02]  /*0ec0*/  IMAD.MOV.U32 R7, RZ, RZ, R5 ;  /* 0x000000ffff077224 */ /* 0x002fe400078e0005 */
[----:B------:R-:W-:Y:S01]  /*0ed0*/  IMAD.MOV.U32 R2, RZ, RZ, R3 ;  /* 0x000000ffff027224 */ /* 0x000fe200078e0003 */
[----:B------:R4:W1:Y:S01]  /*0ee0*/  SHFL.DOWN PT, R10, R5, 0x4, 0x1f ;  /* 0x08801f00050a7f89 */ /* 0x00086200000e0000 */
[----:B------:R-:W-:Y:S05]  /*0ef0*/  @P3 BRA `(.L_x_446) ;  /* 0x0000000000403947 */ /* 0x000fea0003800000 */
[----:B---3--:R-:W-:Y:S01]  /*0f00*/  ISETP.GE.AND P0, PT, R3, R8, PT ;  /* 0x000000080300720c */ /* 0x008fe20003f06270 */
        /* <DEDUP_REMOVED lines=15> */
.L_x_446:
[----:B------:R-:W-:Y:S05]  /*1000*/  BSYNC.RECONVERGENT B1 ;  /* 0x0000000000017941 */ /* 0x000fea0003800200 */
.L_x_445:
[----:B0-----:R0:W2:Y:S01]  /*1010*/  SHFL.DOWN PT, R9, R2, 0x8, 0x1f ;  /* 0x09001f0002097f89 */ /* 0x0010a200000e0000 */
[----:B------:R-:W-:Y:S01]  /*1020*/  BSSY.RECONVERGENT B1, `(.L_x_447) ;  /* 0x0000017000017945 */ /* 0x000fe20003800200 */
[----:B----4-:R-:W-:Y:S02]  /*1030*/  IMAD.MOV.U32 R4, RZ, RZ, R6 ;  /* 0x000000ffff047224 */ /* 0x010fe400078e0006 */
[----:B---3--:R0:W3:Y:S01]  /*1040*/  SHFL.DOWN PT, R11, R6, 0x8, 0x1f ;  /* 0x09001f00060b7f89 */ /* 0x0080e200000e0000 */
[----:B------:R-:W-:Y:S02]  /*1050*/  IMAD.MOV.U32 R5, RZ, RZ, R7 ;  /* 0x000000ffff057224 */ /* 0x000fe400078e0007 */
[----:B------:R-:W-:Y:S01]  /*1060*/  IMAD.MOV.U32 R3, RZ, RZ, R2 ;  /* 0x000000ffff037224 */ /* 0x000fe200078e0002 */
[----:B------:R0:W4:Y:S01]  /*1070*/  SHFL.DOWN PT, R8, R7, 0x8, 0x1f ;  /* 0x09001f0007087f89 */ /* 0x00012200000e0000 */
[----:B------:R-:W-:Y:S05]  /*1080*/  @P5 BRA `(.L_x_448) ;  /* 0x0000000000405947 */ /* 0x000fea0003800000 */
[----:B--2---:R-:W-:Y:S01]  /*1090*/  ISETP.GE.AND P0, PT, R2, R9, PT ;  /* 0x000000090200720c */ /* 0x004fe20003f06270 */
        /* <DEDUP_REMOVED lines=15> */
.L_x_448:
[----:B------:R-:W-:Y:S05]  /*1190*/  BSYNC.RECONVERGENT B1 ;  /* 0x0000000000017941 */ /* 0x000fea0003800200 */
.L_x_447:
[----:B0-----:R0:W0:Y:S01]  /*11a0*/  SHFL.DOWN PT, R2, R3, 0x10, 0x1f ;  /* 0x0a001f0003027f89 */ /* 0x00102200000e0000 */
[----:B------:R-:W-:Y:S01]  /*11b0*/  BSSY.RECONVERGENT B1, `(.L_x_449) ;  /* 0x0000017000017945 */ /* 0x000fe20003800200 */
[----:B------:R-:W-:Y:S02]  /*11c0*/  IMAD.MOV.U32 R7, RZ, RZ, R4 ;  /* 0x000000ffff077224 */ /* 0x000fe400078e0004 */
[----:B--2---:R2:W0:Y:S01]  /*11d0*/  SHFL.DOWN PT, R9, R4, 0x10, 0x1f ;  /* 0x0a001f0004097f89 */ /* 0x00442200000e0000 */
[----:B------:R-:W-:Y:S02]  /*11e0*/  IMAD.MOV.U32 R6, RZ, RZ, R5 ;  /* 0x000000ffff067224 */ /* 0x000fe400078e0005 */
[----:B----4-:R-:W-:Y:S01]  /*11f0*/  IMAD.MOV.U32 R8, RZ, RZ, R3 ;  /* 0x000000ffff087224 */ /* 0x010fe200078e0003 */
        /* <DEDUP_REMOVED lines=18> */
.L_x_450:
[----:B------:R-:W-:Y:S05]  /*1320*/  BSYNC.RECONVERGENT B1 ;  /* 0x0000000000017941 */ /* 0x000fea0003800200 */
.L_x_449:
        /* <DEDUP_REMOVED lines=12> */
.L_x_452:
[----:B------:R-:W-:Y:S05]  /*13f0*/  BSYNC.RECONVERGENT B1 ;  /* 0x0000000000017941 */ /* 0x000fea0003800200 */
.L_x_451:
        /* <DEDUP_REMOVED lines=27> */
.L_x_455:
[----:B------:R-:W-:Y:S05]  /*15b0*/  BSYNC.RECONVERGENT B1 ;  /* 0x0000000000017941 */ /* 0x000fea0003800200 */
.L_x_454:
        /* <DEDUP_REMOVED lines=9> */
[----:B---3--:R3:W1:Y:S04]  /*1650*/  LDS.64 R10, [R24+0x50] ;  /* 0x00005000180a7984 */ /* 0x0086680000000a00 */
        /* <DEDUP_REMOVED lines=17> */
.L_x_457:
[----:B------:R-:W-:Y:S05]  /*1770*/  BSYNC.RECONVERGENT B1 ;  /* 0x0000000000017941 */ /* 0x000fea0003800200 */
.L_x_456:
        /* <DEDUP_REMOVED lines=17> */
.L_x_459:
[----:B------:R-:W-:Y:S05]  /*1890*/  BSYNC.RECONVERGENT B1 ;  /* 0x0000000000017941 */ /* 0x000fea0003800200 */
.L_x_458:
        /* <DEDUP_REMOVED lines=17> */
.L_x_461:
[----:B------:R-:W-:Y:S05]  /*19b0*/  BSYNC.RECONVERGENT B1 ;  /* 0x0000000000017941 */ /* 0x000fea0003800200 */
.L_x_460:
        /* <DEDUP_REMOVED lines=17> */
.L_x_463:
[----:B------:R-:W-:Y:S05]  /*1ad0*/  BSYNC.RECONVERGENT B1 ;  /* 0x0000000000017941 */ /* 0x000fea0003800200 */
.L_x_462:
        /* <DEDUP_REMOVED lines=17> */
.L_x_465:
[----:B------:R-:W-:Y:S05]  /*1bf0*/  BSYNC.RECONVERGENT B1 ;  /* 0x0000000000017941 */ /* 0x000fea0003800200 */
.L_x_464:
        /* <DEDUP_REMOVED lines=18> */
.L_x_440:
[----:B------:R-:W0:Y:S01]  /*1d20*/  S2R R12, SR_LANEID ;  /* 0x00000000000c7919 */ /* 0x000e220000000000 */
[----:B-1----:R-:W-:Y:S01]  /*1d30*/  LOP3.LUT R2, R0, 0x3e0, RZ, 0xc0, !PT ;  /* 0x000003e000027812 */ /* 0x002fe200078ec0ff */
[----:B------:R-:W-:Y:S01]  /*1d40*/  BSSY.RECONVERGENT B1, `(.L_x_466) ;  /* 0x0000027000017945 */ /* 0x000fe20003800200 */
[----:B------:R-:W-:Y:S02]  /*1d50*/  IMAD.MOV.U32 R14, RZ, RZ, R7 ;  /* 0x000000ffff0e7224 */ /* 0x000fe400078e0007 */
[----:B------:R-:W-:Y:S02]  /*1d60*/  IMAD.MOV.U32 R16, RZ, RZ, R8 ;  /* 0x000000ffff107224 */ /* 0x000fe400078e0008 */
[----:B------:R-:W-:Y:S01]  /*1d70*/  VIADD R3, R2, 0x20 ;  /* 0x0000002002037836 */ /* 0x000fe20000000000 */
[----:B------:R-:W-:-:S04]  /*1d80*/  LOP3.LUT R2, RZ, R2, RZ, 0x33, !PT ;  /* 0x00000002ff027212 */ /* 0x000fc800078e33ff */
[----:B------:R-:W-:Y:S01]  /*1d90*/  ISETP.GT.AND P0, PT, R3, UR6, PT ;  /* 0x0000000603007c0c */ /* 0x000fe2000bf04270 */
[----:B------:R-:W-:-:S05]  /*1da0*/  VIADD R2, R2, UR6 ;  /* 0x0000000602027c36 */ /* 0x000fca0008000000 */
[----:B------:R-:W-:-:S05]  /*1db0*/  SEL R3, R2, 0x1f, P0 ;  /* 0x0000001f02037807 */ /* 0x000fca0000000000 */
[----:B-----5:R1:W2:Y:S04]  /*1dc0*/  SHFL.DOWN PT, R5, R6, 0x1, R3 ;  /* 0x0820000006057989 */ /* 0x0202a800000e0003 */
[----:B------:R1:W3:Y:S01]  /*1dd0*/  SHFL.DOWN PT, R9, R8, 0x1, R3 ;  /* 0x0820000008097989 */ /* 0x0002e200000e0003 */
[CC--:B0-----:R-:W-:Y:S01]  /*1de0*/  ISETP.GE.AND P0, PT, R12.reuse, R3.reuse, PT ;  /* 0x000000030c00720c */ /* 0x0c1fe20003f06270 */
[C---:B------:R-:W-:Y:S01]  /*1df0*/  VIADD R4, R12.reuse, 0x4 ;  /* 0x000000040c047836 */ /* 0x040fe20000000000 */
[C---:B------:R-:W-:Y:S01]  /*1e00*/  ISETP.NE.AND P2, PT, R12.reuse, RZ, PT ;  /* 0x000000ff0c00720c */ /* 0x040fe20003f45270 */
[C---:B------:R-:W-:Y:S02]  /*1e10*/  VIADD R2, R12.reuse, 0x2 ;  /* 0x000000020c027836 */ /* 0x040fe40000000000 */
[----:B------:R-:W-:Y:S01]  /*1e20*/  VIADD R10, R12, 0x8 ;  /* 0x000000080c0a7836 */ /* 0x000fe20000000000 */
[-C--:B------:R-:W-:Y:S01]  /*1e30*/  ISETP.GT.AND P5, PT, R4, R3.reuse, PT ;  /* 0x000000030400720c */ /* 0x080fe20003fa4270 */
[----:B------:R-:W-:Y:S01]  /*1e40*/  VIADD R12, R12, 0x10 ;  /* 0x000000100c0c7836 */ /* 0x000fe20000000000 */
[----:B------:R1:W0:Y:S01]  /*1e50*/  SHFL.DOWN PT, R4, R7, 0x1, R3 ;  /* 0x0820000007047989 */ /* 0x00022200000e0003 */
[-C--:B------:R-:W-:Y:S01]  /*1e60*/  ISETP.GT.AND P1, PT, R2, R3.reuse, PT ;  /* 0x000000030200720c */ /* 0x080fe20003f24270 */
[----:B------:R-:W-:Y:S01]  /*1e70*/  IMAD.MOV.U32 R2, RZ, RZ, R6 ;  /* 0x000000ffff027224 */ /* 0x000fe200078e0006 */
[----:B------:R-:W-:-:S02]  /*1e80*/  ISETP.GT.AND P4, PT, R10, R3, PT ;  /* 0x000000030a00720c */ /* 0x000fc40003f84270 */
[----:B------:R-:W-:Y:S01]  /*1e90*/  ISETP.GT.AND P3, PT, R12, R3, PT ;  /* 0x000000030c00720c */ /* 0x000fe20003f64270 */
[----:B------:R-:W-:-:S12]  /*1ea0*/  @P0 BRA `(.L_x_467) ;  /* 0x0000000000400947 */ /* 0x000fd80003800000 */
[----:B--2---:R-:W-:Y:S01]  /*1eb0*/  ISETP.GE.AND P0, PT, R6, R5, PT ;  /* 0x000000050600720c */ /* 0x004fe20003f06270 */
[----:B------:R-:W-:Y:S02]  /*1ec0*/  IMAD.MOV.U32 R2, RZ, RZ, R5 ;  /* 0x000000ffff027224 */ /* 0x000fe400078e0005 */
[----:B0-----:R-:W-:Y:S02]  /*1ed0*/  IMAD.MOV.U32 R14, RZ, RZ, R4 ;  /* 0x000000ffff0e7224 */ /* 0x001fe400078e0004 */
        /* <DEDUP_REMOVED lines=13> */
.L_x_467:
[----:B------:R-:W-:Y:S05]  /*1fb0*/  BSYNC.RECONVERGENT B1 ;  /* 0x0000000000017941 */ /* 0x000fea0003800200 */
.L_x_466:
[----:B--2---:R2:W4:Y:S01]  /*1fc0*/  SHFL.DOWN PT, R5, R2, 0x2, R3 ;  /* 0x0840000002057989 */ /* 0x00452200000e0003 */
[----:B------:R-:W-:Y:S01]  /*1fd0*/  BSSY.RECONVERGENT B1, `(.L_x_468) ;  /* 0x0000017000017945 */ /* 0x000fe20003800200 */
[----:B0-----:R-:W-:Y:S02]  /*1fe0*/  IMAD.MOV.U32 R4, RZ, RZ, R2 ;  /* 0x000000ffff047224 */ /* 0x001fe400078e0002 */
[----:B-1----:R2:W0:Y:S01]  /*1ff0*/  SHFL.DOWN PT, R7, R14, 0x2, R3 ;  /* 0x084000000e077989 */ /* 0x00242200000e0003 */
[----:B------:R-:W-:Y:S02]  /*2000*/  IMAD.MOV.U32 R10, RZ, RZ, R14 ;  /* 0x000000ffff0a7224 */ /* 0x000fe400078e000e */
[----:B------:R-:W-:Y:S01]  /*2010*/  IMAD.MOV.U32 R12, RZ, RZ, R16 ;  /* 0x000000ffff0c7224 */ /* 0x000fe200078e0010 */
[----:B---3--:R2:W1:Y:S01]  /*2020*/  SHFL.DOWN PT, R9, R16, 0x2, R3 ;  /* 0x0840000010097989 */ /* 0x00846200000e0003 */
        /* <DEDUP_REMOVED lines=17> */
.L_x_469:
[----:B------:R-:W-:Y:S05]  /*2140*/  BSYNC.RECONVERGENT B1 ;  /* 0x0000000000017941 */ /* 0x000fea0003800200 */
.L_x_468:
[----:B----4-:R3:W4:Y:S01]  /*2150*/  SHFL.DOWN PT, R5, R4, 0x4, R3 ;  /* 0x0880000004057989 */ /* 0x01072200000e0003 */
[----:B------:R-:W-:Y:S01]  /*2160*/  BSSY.RECONVERGENT B1, `(.L_x_470) ;  /* 0x0000017000017945 */ /* 0x000fe20003800200 */
[----:B--2---:R-:W-:Y:S02]  /*2170*/  IMAD.MOV.U32 R2, RZ, RZ, R4 ;  /* 0x000000ffff027224 */ /* 0x004fe400078e0004 */
[----:B0-----:R3:W0:Y:S01]  /*2180*/  SHFL.DOWN PT, R7, R10, 0x4, R3 ;  /* 0x088000000a077989 */ /* 0x00162200000e0003 */
[----:B------:R-:W-:Y:S02]  /*2190*/  IMAD.MOV.U32 R6, RZ, RZ, R10 ;  /* 0x000000ffff067224 */ /* 0x000fe400078e000a */
[----:B------:R-:W-:Y:S01]  /*21a0*/  IMAD.MOV.U32 R8, RZ, RZ, R12 ;  /* 0x000000ffff087224 */ /* 0x000fe200078e000c */
[----:B-1----:R3:W1:Y:S01]  /*21b0*/  SHFL.DOWN PT, R9, R12, 0x4, R3 ;  /* 0x088000000c097989 */ /* 0x00266200000e0003 */
        /* <DEDUP_REMOVED lines=17> */
.L_x_471:
[----:B------:R-:W-:Y:S05]  /*22d0*/  BSYNC.RECONVERGENT B1 ;  /* 0x0000000000017941 */ /* 0x000fea0003800200 */
.L_x_470:
[----:B----4-:R2:W4:Y:S01]  /*22e0*/  SHFL.DOWN PT, R5, R2, 0x8, R3 ;  /* 0x0900000002057989 */ /* 0x01052200000e0003 */
[----:B------:R-:W-:Y:S01]  /*22f0*/  BSSY.RECONVERGENT B1, `(.L_x_472) ;  /* 0x0000017000017945 */ /* 0x000fe20003800200 */
[----:B---3--:R-:W-:Y:S02]  /*2300*/  IMAD.MOV.U32 R4, RZ, RZ, R2 ;  /* 0x000000ffff047224 */ /* 0x008fe400078e0002 */
        /* <DEDUP_REMOVED lines=21> */
.L_x_473:
[----:B------:R-:W-:Y:S05]  /*2460*/  BSYNC.RECONVERGENT B1 ;  /* 0x0000000000017941 */ /* 0x000fea0003800200 */
.L_x_472:
[----:B----4-:R3:W4:Y:S01]  /*2470*/  SHFL.DOWN PT, R5, R4, 0x10, R3 ;  /* 0x0a00000004057989 */ /* 0x01072200000e0003 */
[----:B------:R-:W-:Y:S01]  /*2480*/  BSSY.RECONVERGENT B1, `(.L_x_474) ;  /* 0x0000017000017945 */ /* 0x000fe20003800200 */
[----:B--2---:R-:W-:Y:S02]  /*2490*/  IMAD.MOV.U32 R8, RZ, RZ, R4 ;  /* 0x000000ffff087224 */ /* 0x004fe400078e0004 */
[----:B-1----:R3:W1:Y:S01]  /*24a0*/  SHFL.DOWN PT, R9, R10, 0x10, R3 ;  /* 0x0a0000000a097989 */ /* 0x00266200000e0003 */
        /* <DEDUP_REMOVED lines=20> */
.L_x_475:
[----:B------:R-:W-:Y:S05]  /*25f0*/  BSYNC.RECONVERGENT B1 ;  /* 0x0000000000017941 */ /* 0x000fea0003800200 */
.L_x_474:
        /* <DEDUP_REMOVED lines=12> */
.L_x_477:
[----:B------:R-:W-:Y:S05]  /*26c0*/  BSYNC.RECONVERGENT B1 ;  /* 0x0000000000017941 */ /* 0x000fea0003800200 */
.L_x_476:
[----:B------:R-:W-:Y:S01]  /*26d0*/  BAR.SYNC.DEFER_BLOCKING 0x0 ;  /* 0x0000000000007b1d */ /* 0x000fe20000010000 */
[----:B------:R-:W-:-:S13]  /*26e0*/  ISETP.NE.AND P1, PT, R0, RZ, PT ;  /* 0x000000ff0000720c */ /* 0x000fda0003f25270 */
[----:B------:R-:W-:Y:S05]  /*26f0*/  @P1 BRA `(.L_x_453) ;  /* 0x0000002c00b81947 */ /* 0x000fea0003800000 */
[----:B------:R-:W-:Y:S01]  /*2700*/  UISETP.GE.AND UP0, UPT, UR6, 0x21, UPT ;  /* 0x000000210600788c */ /* 0x000fe2000bf06270 */
[----:B------:R-:W-:Y:S02]  /*2710*/  IMAD.MOV.U32 R0, RZ, RZ, R8 ;  /* 0x000000ffff007224 */ /* 0x000fe400078e0008 */
[----:B-1----:R-:W-:Y:S02]  /*2720*/  IMAD.MOV.U32 R9, RZ, RZ, R7 ;  /* 0x000000ffff097224 */ /* 0x002fe400078e0007 */
[----:B---3--:R-:W-:-:S04]  /*2730*/  IMAD.MOV.U32 R10, RZ, RZ, R6 ;  /* 0x000000ffff0a7224 */ /* 0x008fc800078e0006 */
[----:B------:R-:W-:Y:S05]  /*2740*/  BRA.U !UP0, `(.L_x_478) ;  /* 0x00000001085c7547 */ /* 0x000fea000b800000 */
[----:B------:R-:W1:Y:S01]  /*2750*/  S2UR UR5, SR_CgaCtaId ;  /* 0x00000000000579c3 */ /* 0x000e620000008800 */
[----:B------:R-:W-:Y:S01]  /*2760*/  UMOV UR4, 0x400 ;  /* 0x0000040000047882 */ /* 0x000fe20000000000 */
[----:B------:R-:W-:Y:S01]  /*2770*/  BSSY.RECONVERGENT B1, `(.L_x_478) ;  /* 0x0000014000017945 */ /* 0x000fe20003800200 */
[----:B-1----:R-:W-:-:S09]  /*2780*/  ULEA UR4, UR5, UR4, 0x18 ;  /* 0x0000000405047291 */ /* 0x002fd2000f8ec0ff */
[----:B--2---:R-:W1:Y:S04]  /*2790*/  LDS R3, [UR4+0x18] ;  /* 0x00001804ff037984 */ /* 0x004e680008000800 */
[----:B----4-:R-:W2:Y:S01]  /*27a0*/  LDS.64 R4, [UR4+0x20] ;  /* 0x00002004ff047984 */ /* 0x010ea20008000a00 */
[----:B-1----:R-:W-:Y:S01]  /*27b0*/  ISETP.GE.AND P0, PT, R8, R3, PT ;  /* 0x000000030800720c */ /* 0x002fe20003f06270 */
        /* <DEDUP_REMOVED lines=15> */
.L_x_479:
[----:B------:R-:W-:Y:S05]  /*28b0*/  BSYNC.RECONVERGENT B1 ;  /* 0x0000000000017941 */ /* 0x000fea0003800200 */
.L_x_478:
[----:B------:R-:W-:Y:S01]  /*28c0*/  UISETP.GE.AND UP0, UPT, UR6, 0x41, UPT ;  /* 0x000000410600788c */ /* 0x000fe2000bf06270 */
[----:B--2---:R-:W-:Y:S02]  /*28d0*/  IMAD.MOV.U32 R2, RZ, RZ, R0 ;  /* 0x000000ffff027224 */ /* 0x004fe400078e0000 */
[----:B----4-:R-:W-:Y:S02]  /*28e0*/  IMAD.MOV.U32 R5, RZ, RZ, R9 ;  /* 0x000000ffff057224 */ /* 0x010fe400078e0009 */
[----:B------:R-:W-:-:S04]  /*28f0*/  IMAD.MOV.U32 R4, RZ, RZ, R10 ;  /* 0x000000ffff047224 */ /* 0x000fc800078e000a */
[----:B------:R-:W-:Y:S05]  /*2900*/  BRA.U !UP0, `(.L_x_480) ;  /* 0x00000001085c7547 */ /* 0x000fea000b800000 */
[----:B------:R-:W1:Y:S01]  /*2910*/  S2UR UR5, SR_CgaCtaId ;  /* 0x00000000000579c3 */ /* 0x000e620000008800 */
[----:B------:R-:W-:Y:S01]  /*2920*/  UMOV UR4, 0x400 ;  /* 0x0000040000047882 */ /* 0x000fe20000000000 */
[----:B------:R-:W-:Y:S01]  /*2930*/  BSSY.RECONVERGENT B1, `(.L_x_480) ;  /* 0x0000014000017945 */ /* 0x000fe20003800200 */
[----:B-1----:R-:W-:-:S09]  /*2940*/  ULEA UR4, UR5, UR4, 0x18 ;  /* 0x0000000405047291 */ /* 0x002fd2000f8ec0ff */
[----:B------:R-:W1:Y:S04]  /*2950*/  LDS R3, [UR4+0x28] ;  /* 0x00002804ff037984 */ /* 0x000e680008000800 */
[----:B------:R-:W2:Y:S01]  /*2960*/  LDS.64 R6, [UR4+0x30] ;  /* 0x00003004ff067984 */ /* 0x000ea20008000a00 */
        /* <DEDUP_REMOVED lines=16> */
.L_x_481:
[----:B------:R-:W-:Y:S05]  /*2a70*/  BSYNC.RECONVERGENT B1 ;  /* 0x0000000000017941 */ /* 0x000fea0003800200 */
.L_x_480:
[----:B------:R-:W-:Y:S01]  /*2a80*/  UISETP.GE.AND UP0, UPT, UR6, 0x61, UPT ;  /* 0x000000610600788c */ /* 0x000fe2000bf06270 */
[----:B------:R-:W-:Y:S02]  /*2a90*/  IMAD.MOV.U32 R0, RZ, RZ, R2 ;  /* 0x000000ffff007224 */ /* 0x000fe400078e0002 */
[----:B------:R-:W-:Y:S02]  /*2aa0*/  IMAD.MOV.U32 R7, RZ, RZ, R5 ;  /* 0x000000ffff077224 */ /* 0x000fe400078e0005 */
        /* <DEDUP_REMOVED lines=24> */
.L_x_483:
[----:B------:R-:W-:Y:S05]  /*2c30*/  BSYNC.RECONVERGENT B1 ;  /* 0x0000000000017941 */ /* 0x000fea0003800200 */
.L_x_482:
        /* <DEDUP_REMOVED lines=27> */
.L_x_485:
[----:B------:R-:W-:Y:S05]  /*2df0*/  BSYNC.RECONVERGENT B1 ;  /* 0x0000000000017941 */ /* 0x000fea0003800200 */
.L_x_484:
        /* <DEDUP_REMOVED lines=27> */
.L_x_487:
[----:B------:R-:W-:Y:S05]  /*2fb0*/  BSYNC.RECONVERGENT B1 ;  /* 0x0000000000017941 */ /* 0x000fea0003800200 */
.L_x_486:
        /* <DEDUP_REMOVED lines=27> */
.L_x_489:
[----:B------:R-:W-:Y:S05]  /*3170*/  BSYNC.RECONVERGENT B1 ;  /* 0x0000000000017941 */ /* 0x000fea0003800200 */
.L_x_488:
[----:B------:R-:W-:Y:S01]  /*3180*/  UISETP.GE.AND UP0, UPT, UR6, 0xe1, UPT ;  /* 0x000000e10600788c */ /* 0x000fe2000bf06270 */
[----:B------:R-:W-:Y:S02]  /*3190*/  IMAD.MOV.U32 R8, RZ, RZ, R2 ;  /* 0x000000ffff087224 */ /* 0x000fe400078e0002 */
[----:B------:R-:W-:Y:S02]  /*31a0*/  IMAD.MOV.U32 R7, RZ, RZ, R5 ;  /* 0x000000ffff077224 */ /* 0x000fe400078e0005 */
[----:B------:R-:W-:-:S04]  /*31b0*/  IMAD.MOV.U32 R6, RZ, RZ, R4 ;  /* 0x000000ffff067224 */ /* 0x000fc800078e0004 */
[----:B------:R-:W-:Y:S05]  /*31c0*/  BRA.U !UP0, `(.L_x_453) ;  /* 0x0000002508047547 */ /* 0x000fea000b800000 */
[----:B------:R-:W1:Y:S01]  /*31d0*/  S2UR UR5, SR_CgaCtaId ;  /* 0x00000000000579c3 */ /* 0x000e620000008800 */
[----:B------:R-:W-:Y:S02]  /*31e0*/  UMOV UR4, 0x400 ;  /* 0x0000040000047882 */ /* 0x000fe40000000000 */
[----:B-1----:R-:W-:-:S09]  /*31f0*/  ULEA UR4, UR5, UR4, 0x18 ;  /* 0x0000000405047291 */ /* 0x002fd2000f8ec0ff */
[----:B------:R-:W1:Y:S04]  /*3200*/  LDS R3, [UR4+0x78] ;  /* 0x00007804ff037984 */ /* 0x000e680008000800 */
[----:B0-----:R-:W0:Y:S01]  /*3210*/  LDS.64 R10, [UR4+0x80] ;  /* 0x00008004ff0a7984 */ /* 0x001e220008000a00 */
[----:B-1----:R-:W-:Y:S01]  /*3220*/  ISETP.GE.AND P0, PT, R2, R3, PT ;  /* 0x000000030200720c */ /* 0x002fe20003f06270 */
[----:B------:R-:W-:Y:S02]  /*3230*/  IMAD.MOV.U32 R8, RZ, RZ, R3 ;  /* 0x000000ffff087224 */ /* 0x000fe400078e0003 */
[----:B0-----:R-:W-:Y:S02]  /*3240*/  IMAD.MOV.U32 R7, RZ, RZ, R10 ;  /* 0x000000ffff077224 */ /* 0x001fe400078e000a */
        /* <DEDUP_REMOVED lines=15> */
.L_x_421:
[----:B------:R-:W1:Y:S01]  /*3340*/  S2R R0, SR_TID.X ;  /* 0x0000000000007919 */ /* 0x000e620000002100 */
[----:B------:R-:W1:Y:S01]  /*3350*/  LDC.64 R2, c[0x0][0x380] ;  /* 0x0000e000ff027b82 */ /* 0x000e620000000a00 */
[----:B------:R-:W2:Y:S01]  /*3360*/  LDCU.64 UR6, c[0x0][0x388] ;  /* 0x00007100ff0677ac */ /* 0x000ea20008000a00 */
[----:B-1----:R-:W-:-:S05]  /*3370*/  IMAD.WIDE.U32 R2, R0, 0x4, R2 ;  /* 0x0000000400027825 */ /* 0x002fca00078e0002 */
[----:B0-----:R-:W3:Y:S04]  /*3380*/  LDG.E R5, desc[UR8][R2.64] ;  /* 0x0000000802057981 */ /* 0x001ee8000c1e1900 */
[----:B------:R-:W3:Y:S04]  /*3390*/  LDG.E R6, desc[UR8][R2.64+0x400] ;  /* 0x0004000802067981 */ /* 0x000ee8000c1e1900 */
[----:B------:R-:W4:Y:S04]  /*33a0*/  LDG.E R7, desc[UR8][R2.64+0x800] ;  /* 0x0008000802077981 */ /* 0x000f28000c1e1900 */
[----:B------:R-:W5:Y:S04]  /*33b0*/  LDG.E R8, desc[UR8][R2.64+0xc00] ;  /* 0x000c000802087981 */ /* 0x000f68000c1e1900 */
[----:B------:R-:W2:Y:S01]  /*33c0*/  LDG.E R4, desc[UR8][R2.64+0x1000] ;  /* 0x0010000802047981 */ /* 0x000ea2000c1e1900 */
[----:B------:R-:W-:-:S04]  /*33d0*/  UISETP.GE.U32.AND UP0, UPT, UR4, 0xa00, UPT ;  /* 0x00000a000400788c */ /* 0x000fc8000bf06070 */
[----:B------:R-:W-:Y:S01]  /*33e0*/  UISETP.GE.U32.AND.EX UP0, UPT, UR5, URZ, UPT, UP0 ;  /* 0x000000ff0500728c */ /* 0x000fe2000bf06100 */
[CC--:B---3--:R-:W-:Y:S02]  /*33f0*/  VIMNMX R10, PT, PT, R5.reuse, R6.reuse, !PT ;  /* 0x00000006050a7248 */ /* 0x0c8fe40007fe0100 */
[----:B------:R-:W-:Y:S01]  /*3400*/  ISETP.GE.AND P0, PT, R5, R6, PT ;  /* 0x000000060500720c */ /* 0x000fe20003f06270 */
[----:B------:R-:W-:Y:S01]  /*3410*/  VIADD R5, R0, 0x100 ;  /* 0x0000010000057836 */ /* 0x000fe20000000000 */
[----:B----4-:R-:W-:Y:S02]  /*3420*/  VIMNMX R9, PT, PT, R7, R10, !PT ;  /* 0x0000000a07097248 */ /* 0x010fe40007fe0100 */
[----:B------:R-:W-:Y:S01]  /*3430*/  ISETP.GE.AND P2, PT, R10, R7, PT ;  /* 0x000000070a00720c */ /* 0x000fe20003f46270 */
[----:B------:R-:W-:Y:S01]  /*3440*/  IMAD.MOV.U32 R10, RZ, RZ, RZ ;  /* 0x000000ffff0a7224 */ /* 0x000fe200078e00ff */
[----:B-----5:R-:W-:Y:S02]  /*3450*/  ISETP.GE.AND P3, PT, R9, R8, PT ;  /* 0x000000080900720c */ /* 0x020fe40003f66270 */
[----:B------:R-:W-:Y:S01]  /*3460*/  VIMNMX R9, PT, PT, R8, R9, !PT ;  /* 0x0000000908097248 */ /* 0x000fe20007fe0100 */
[----:B------:R-:W-:-:S03]  /*3470*/  VIADD R8, R0, 0x200 ;  /* 0x0000020000087836 */ /* 0x000fc60000000000 */
[----:B--2---:R-:W-:-:S05]  /*3480*/  ISETP.GE.AND P1, PT, R9, R4, PT ;  /* 0x000000040900720c */ /* 0x004fca0003f26270 */
[----:B------:R-:W-:Y:S02]  /*3490*/  @P2 SEL R8, R5, R0, !P0 ;  /* 0x0000000005082207 */ /* 0x000fe40004000000 */
[C---:B------:R-:W-:Y:S01]  /*34a0*/  @!P3 VIADD R8, R0.reuse, 0x300 ;  /* 0x000003000008b836 */ /* 0x040fe20000000000 */
[----:B------:R-:W-:-:S05]  /*34b0*/  LOP3.LUT R5, R0, 0x400, RZ, 0xfc, !PT ;  /* 0x0000040000057812 */ /* 0x000fca00078efcff */
[C---:B------:R-:W-:Y:S02]  /*34c0*/  @P1 ISETP.GE.U32.AND P0, PT, R8.reuse, R5, PT ;  /* 0x000000050800120c */ /* 0x040fe40003f06070 */
[----:B------:R-:W-:Y:S02]  /*34d0*/  IADD3 R5, P2, PT, R5, UR6, RZ ;  /* 0x0000000605057c10 */ /* 0x000fe4000ff5e0ff */
[----:B------:R-:W-:Y:S02]  /*34e0*/  @P1 IADD3 R8, P3, PT, R8, UR6, RZ ;  /* 0x0000000608081c10 */ /* 0x000fe4000ff7e0ff */
[----:B------:R-:W-:Y:S01]  /*34f0*/  @P1 ISETP.GE.U32.AND.EX P0, PT, RZ, RZ, PT, P0 ;  /* 0x000000ffff00120c */ /* 0x000fe20003f06100 */
[----:B------:R-:W-:Y:S02]  /*3500*/  IMAD.X R6, RZ, RZ, UR7, P2 ;  /* 0x00000007ff067e24 */ /* 0x000fe400090e06ff */
[----:B------:R-:W-:Y:S01]  /*3510*/  @P1 IMAD.X R7, RZ, RZ, UR7, P3 ;  /* 0x00000007ff071e24 */ /* 0x000fe200098e06ff */
[----:B------:R-:W-:-:S04]  /*3520*/  @P1 ISETP.LT.OR P0, PT, R4, R9, !P0 ;  /* 0x000000090400120c */ /* 0x000fc80004701670 */
[----:B------:R-:W-:Y:S01]  /*3530*/  @P1 SEL R6, R7, R6, P0 ;  /* 0x0000000607061207 */ /* 0x000fe20000000000 */
[----:B------:R-:W-:Y:S01]  /*3540*/  IMAD.MOV.U32 R7, RZ, RZ, 0x500 ;  /* 0x00000500ff077424 */ /* 0x000fe200078e00ff */
[----:B------:R-:W-:Y:S02]  /*3550*/  @P1 SEL R4, R9, R4, P0 ;  /* 0x0000000409041207 */ /* 0x000fe40000000000 */
[----:B------:R-:W-:Y:S01]  /*3560*/  @P1 SEL R5, R8, R5, P0 ;  /* 0x0000000508051207 */ /* 0x000fe20000000000 */
[----:B------:R-:W-:Y:S06]  /*3570*/  BRA.U !UP0, `(.L_x_490) ;  /* 0x00000005081c7547 */ /* 0x000fec000b800000 */
[----:B------:R-:W-:Y:S01]  /*3580*/  IMAD.MOV.U32 R7, RZ, RZ, R4 ;  /* 0x000000ffff077224 */ /* 0x000fe200078e0004 */
[----:B------:R-:W0:Y:S01]  /*3590*/  LDCU.64 UR6, c[0x0][0x388] ;  /* 0x00007100ff0677ac */ /* 0x000e220008000a00 */
[----:B------:R-:W-:Y:S02]  /*35a0*/  IMAD.MOV.U32 R15, RZ, RZ, 0x500 ;  /* 0x00000500ff0f7424 */ /* 0x000fe400078e00ff */
[----:B------:R-:W-:Y:S01]  /*35b0*/  IMAD.MOV.U32 R16, RZ, RZ, RZ ;  /* 0x000000ffff107224 */ /* 0x000fe200078e00ff */
[----:B------:R-:W1:Y:S01]  /*35c0*/  LDCU.64 UR4, c[0x0][0x398] ;  /* 0x00007300ff0477ac */ /* 0x000e620008000a00 */
[----:B------:R-:W-:-:S05]  /*35d0*/  NOP ;  /* 0x0000000000007918 */ /* 0x000fca0000000000 */
.L_x_491:
[----:B------:R-:W-:-:S04]  /*35e0*/  LEA R8, P0, R15, R2, 0x2 ;  /* 0x000000020f087211 */ /* 0x000fc800078010ff */
[----:B------:R-:W-:-:S05]  /*35f0*/  LEA.HI.X R9, R15, R3, R16, 0x2, P0 ;  /* 0x000000030f097211 */ /* 0x000fca00000f1410 */
[----:B------:R-:W2:Y:S04]  /*3600*/  LDG.E R10, desc[UR8][R8.64] ;  /* 0x00000008080a7981 */ /* 0x000ea8000c1e1900 */
[----:B------:R-:W3:Y:S04]  /*3610*/  LDG.E R11, desc[UR8][R8.64+0x400] ;  /* 0x00040008080b7981 */ /* 0x000ee8000c1e1900 */
[----:B------:R-:W4:Y:S04]  /*3620*/  LDG.E R12, desc[UR8][R8.64+0x800] ;  /* 0x00080008080c7981 */ /* 0x000f28000c1e1900 */
[----:B------:R-:W5:Y:S04]  /*3630*/  LDG.E R13, desc[UR8][R8.64+0xc00] ;  /* 0x000c0008080d7981 */ /* 0x000f68000c1e1900 */
[----:B------:R1:W5:Y:S01]  /*3640*/  LDG.E R4, desc[UR8][R8.64+0x1000] ;  /* 0x0010000808047981 */ /* 0x000362000c1e1900 */
[----:B0-----:R-:W-:-:S04]  /*3650*/  IADD3 R18, P0, P2, R15, UR6, R0 ;  /* 0x000000060f127c10 */ /* 0x001fc8000fa1e000 */
[----:B------:R-:W-:Y:S01]  /*3660*/  IADD3.X R17, PT, PT, R16, UR7, RZ, P0, P2 ;  /* 0x0000000710117c10 */ /* 0x000fe200087e44ff */
[----:B-1----:R-:W-:Y:S01]  /*3670*/  IMAD.MOV.U32 R8, RZ, RZ, R18 ;  /* 0x000000ffff087224 */ /* 0x002fe200078e0012 */
[----:B------:R-:W-:-:S03]  /*3680*/  IADD3 R9, P4, PT, R15, 0xa00, RZ ;  /* 0x00000a000f097810 */ /* 0x000fc60007f9e0ff */
[----:B------:R-:W-:Y:S01]  /*3690*/  IMAD.MOV.U32 R14, RZ, RZ, R17 ;  /* 0x000000ffff0e7224 */ /* 0x000fe200078e0011 */
        /* <DEDUP_REMOVED lines=9> */
[----:B------:R-:W-:Y:S02]  /*3730*/  @P1 SEL R14, R6, R17, P0 ;  /* 0x00000011060e1207 */ /* 0x000fe40000000000 */
[----:B------:R-:W-:-:S07]  /*3740*/  IADD3 R6, P3, PT, R18, 0x200, RZ ;  /* 0x0000020012067810 */ /* 0x000fce0007f7e0ff */
[----:B------:R-:W-:-:S04]  /*3750*/  @P2 ISETP.GE.U32.AND P0, PT, R8, R7, PT ;  /* 0x000000070800220c */ /* 0x000fc80003f06070 */
[----:B------:R-:W-:-:S04]  /*3760*/  @P2 ISETP.GE.AND.EX P0, PT, R14, R5, PT, P0 ;  /* 0x000000050e00220c */ /* 0x000fc80003f06300 */
[----:B------:R-:W-:-:S04]  /*3770*/  @P2 ISETP.LT.OR P0, PT, R11, R10, !P0 ;  /* 0x0000000a0b00220c */ /* 0x000fc80004701670 */
[----:B------:R-:W-:Y:S02]  /*3780*/  @P2 SEL R11, R10, R11, P0 ;  /* 0x0000000b0a0b2207 */ /* 0x000fe40000000000 */
[----:B------:R-:W-:Y:S01]  /*3790*/  @P2 SEL R7, R8, R7, P0 ;  /* 0x0000000708072207 */ /* 0x000fe20000000000 */
[----:B------:R-:W-:Y:S01]  /*37a0*/  IMAD.X R8, RZ, RZ, R17, P3 ;  /* 0x000000ffff087224 */ /* 0x000fe200018e0611 */
[----:B----4-:R-:W-:Y:S02]  /*37b0*/  ISETP.GE.AND P1, PT, R11, R12, PT ;  /* 0x0000000c0b00720c */ /* 0x010fe40003f26270 */
[----:B------:R-:W-:Y:S02]  /*37c0*/  @P2 SEL R5, R14, R5, P0 ;  /* 0x000000050e052207 */ /* 0x000fe40000000000 */
[----:B------:R-:W-:-:S09]  /*37d0*/  IADD3 R14, P2, PT, R18, 0x300, RZ ;  /* 0x00000300120e7810 */ /* 0x000fd20007f5e0ff */
[----:B------:R-:W-:-:S04]  /*37e0*/  @P1 ISETP.GE.U32.AND P0, PT, R7, R6, PT ;  /* 0x000000060700120c */ /* 0x000fc80003f06070 */
[----:B------:R-:W-:-:S04]  /*37f0*/  @P1 ISETP.GE.AND.EX P0, PT, R5, R8, PT, P0 ;  /* 0x000000080500120c */ /* 0x000fc80003f06300 */
[----:B------:R-:W-:-:S04]  /*3800*/  @P1 ISETP.LT.OR P0, PT, R12, R11, !P0 ;  /* 0x0000000b0c00120c */ /* 0x000fc80004701670 */
[----:B------:R-:W-:Y:S02]  /*3810*/  @P1 SEL R12, R11, R12, P0 ;  /* 0x0000000c0b0c1207 */ /* 0x000fe40000000000 */
[----:B------:R-:W-:Y:S01]  /*3820*/  @P1 SEL R6, R7, R6, P0 ;  /* 0x0000000607061207 */ /* 0x000fe20000000000 */
[----:B------:R-:W-:Y:S01]  /*3830*/  IMAD.X R7, RZ, RZ, R17, P2 ;  /* 0x000000ffff077224 */ /* 0x000fe200010e0611 */
[----:B-----5:R-:W-:Y:S02]  /*3840*/  ISETP.GE.AND P3, PT, R12, R13, PT ;  /* 0x0000000d0c00720c */ /* 0x020fe40003f66270 */
        /* <DEDUP_REMOVED lines=8> */
[----:B------:R-:W-:Y:S02]  /*38d0*/  ISETP.GE.AND P2, PT, R13, R4, PT ;  /* 0x000000040d00720c */ /* 0x000fe40003f46270 */
[----:B------:R-:W-:Y:S01]  /*38e0*/  ISETP.GT.U32.AND P1, PT, R9, UR4, PT ;  /* 0x0000000409007c0c */ /* 0x000fe2000bf24070 */
[----:B------:R-:W-:Y:S01]  /*38f0*/  IMAD.X R9, RZ, RZ, R16, P4 ;  /* 0x000000ffff097224 */ /* 0x000fe200020e0610 */
[----:B------:R-:W-:Y:S02]  /*3900*/  @P3 SEL R7, R8, R7, P0 ;  /* 0x0000000708073207 */ /* 0x000fe40000000000 */
[----:B------:R-:W-:-:S02]  /*3910*/  IADD3 R8, P3, PT, R15, 0x500, RZ ;  /* 0x000005000f087810 */ /* 0x000fc40007f7e0ff */
[----:B------:R-:W-:-:S03]  /*3920*/  ISETP.GT.AND.EX P1, PT, R9, UR5, PT, P1 ;  /* 0x0000000509007c0c */ /* 0x000fc6000bf24310 */
[----:B------:R-:W-:Y:S02]  /*3930*/  IMAD.X R10, RZ, RZ, R16, P3 ;  /* 0x000000ffff0a7224 */ /* 0x000fe400018e0610 */
[----:B------:R-:W-:Y:S01]  /*3940*/  @P2 ISETP.GE.U32.AND P0, PT, R14, R5, PT ;  /* 0x000000050e00220c */ /* 0x000fe20003f06070 */
[----:B------:R-:W-:Y:S02]  /*3950*/  IMAD.MOV.U32 R15, RZ, RZ, R8 ;  /* 0x000000ffff0f7224 */ /* 0x000fe400078e0008 */
[----:B------:R-:W-:Y:S01]  /*3960*/  IMAD.MOV.U32 R16, RZ, RZ, R10 ;  /* 0x000000ffff107224 */ /* 0x000fe200078e000a */
[----:B------:R-:W-:-:S04]  /*3970*/  @P2 ISETP.GE.AND.EX P0, PT, R7, R6, PT, P0 ;  /* 0x000000060700220c */ /* 0x000fc80003f06300 */
[----:B------:R-:W-:-:S04]  /*3980*/  @P2 ISETP.LT.OR P0, PT, R4, R13, !P0 ;  /* 0x0000000d0400220c */ /* 0x000fc80004701670 */
[----:B------:R-:W-:Y:S02]  /*3990*/  @P2 SEL R4, R13, R4, P0 ;  /* 0x000000040d042207 */ /* 0x000fe40000000000 */
[----:B------:R-:W-:Y:S02]  /*39a0*/  @P2 SEL R6, R7, R6, P0 ;  /* 0x0000000607062207 */ /* 0x000fe40000000000 */
[----:B------:R-:W-:Y:S01]  /*39b0*/  @P2 SEL R5, R14, R5, P0 ;  /* 0x000000050e052207 */ /* 0x000fe20000000000 */
[----:B------:R-:W-:Y:S01]  /*39c0*/  IMAD.MOV.U32 R7, RZ, RZ, R4 ;  /* 0x000000ffff077224 */ /* 0x000fe200078e0004 */
[----:B------:R-:W-:Y:S06]  /*39d0*/  @!P1 BRA `(.L_x_491) ;  /* 0xfffffffc00009947 */ /* 0x000fec000383ffff */
[----:B------:R-:W-:-:S07]  /*39e0*/  IMAD.MOV.U32 R7, RZ, RZ, R8 ;  /* 0x000000ffff077224 */ /* 0x000fce00078e0008 */
.L_x_490:
        /* <DEDUP_REMOVED lines=8> */
[----:B------:R-:W-:Y:S01]  /*3a70*/  BSSY.RECONVERGENT B2, `(.L_x_494) ;  /* 0x0000030000027945 */ /* 0x000fe20003800200 */
[----:B------:R-:W-:Y:S02]  /*3a80*/  IMAD.MOV.U32 R12, RZ, RZ, R0 ;  /* 0x000000ffff0c7224 */ /* 0x000fe400078e0000 */
[----:B------:R-:W-:-:S04]  /*3a90*/  IADD3 R15, PT, PT, -R7, UR4, R2 ;  /* 0x00000004070f7c10 */ /* 0x000fc8000fffe102 */
[----:B------:R-:W-:-:S04]  /*3aa0*/  LOP3.LUT R2, R15, 0x300, RZ, 0xc0, !PT ;  /* 0x000003000f027812 */ /* 0x000fc800078ec0ff */
[----:B------:R-:W-:-:S13]  /*3ab0*/  ISETP.NE.AND P0, PT, R2, 0x300, PT ;  /* 0x000003000200780c */ /* 0x000fda0003f05270 */
[----:B------:R-:W-:Y:S05]  /*3ac0*/  @!P0 BRA `(.L_x_495) ;  /* 0x0000000000a88947 */ /* 0x000fea0003800000 */
[----:B------:R-:W0:Y:S01]  /*3ad0*/  LDCU.64 UR10, c[0x0][0x380] ;  /* 0x00007000ff0a77ac */ /* 0x000e220008000a00 */
[----:B------:R-:W-:Y:S01]  /*3ae0*/  IADD3 R3, P0, PT, R0, R7, RZ ;  /* 0x0000000700037210 */ /* 0x000fe20007f1e0ff */
[----:B------:R-:W-:Y:S01]  /*3af0*/  IMAD.MOV.U32 R12, RZ, RZ, R0 ;  /* 0x000000ffff0c7224 */ /* 0x000fe200078e0000 */
[----:B------:R-:W-:-:S03]  /*3b00*/  LEA.HI R2, R15, 0x1, RZ, 0x18 ;  /* 0x000000010f027811 */ /* 0x000fc600078fc0ff */
[----:B------:R-:W-:Y:S01]  /*3b10*/  IMAD.X R14, RZ, RZ, R10, P0 ;  /* 0x000000ffff0e7224 */ /* 0x000fe200000e060a */
[----:B------:R-:W-:Y:S02]  /*3b20*/  LOP3.LUT R2, R2, 0x3, RZ, 0xc0, !PT ;  /* 0x0000000302027812 */ /* 0x000fe400078ec0ff */
[----:B------:R-:W-:-:S03]  /*3b30*/  IADD3 R13, P0, PT, R3, UR6, RZ ;  /* 0x00000006030d7c10 */ /* 0x000fc6000ff1e0ff */
[----:B------:R-:W-:Y:S01]  /*3b40*/  IMAD.MOV R8, RZ, RZ, -R2 ;  /* 0x000000ffff087224 */ /* 0x000fe200078e0a02 */
[----:B0-----:R-:W-:-:S04]  /*3b50*/  LEA R9, P1, R3, UR10, 0x2 ;  /* 0x0000000a03097c11 */ /* 0x001fc8000f8210ff */
[----:B------:R-:W-:Y:S02]  /*3b60*/  LEA.HI.X R3, R3, UR11, R14, 0x2, P1 ;  /* 0x0000000b03037c11 */ /* 0x000fe400088f140e */
[----:B------:R-:W-:-:S07]  /*3b70*/  IADD3.X R14, PT, PT, R14, UR7, RZ, P0, !PT ;  /* 0x000000070e0e7c10 */ /* 0x000fce00087fe4ff */
.L_x_498:
        /* <DEDUP_REMOVED lines=25> */
.L_x_497:
[----:B------:R-:W-:Y:S05]  /*3d10*/  BSYNC.RECONVERGENT B3 ;  /* 0x0000000000037941 */ /* 0x000fea0003800200 */
.L_x_496:
[----:B------:R-:W-:Y:S01]  /*3d20*/  IADD3 R13, P0, PT, R13, 0x100, RZ ;  /* 0x000001000d0d7810 */ /* 0x000fe20007f1e0ff */
[----:B------:R-:W-:Y:S02]  /*3d30*/  VIADD R12, R12, 0x100 ;  /* 0x000001000c0c7836 */ /* 0x000fe40000000000 */
[----:B------:R-:W-:Y:S02]  /*3d40*/  IMAD.X R3, RZ, RZ, R3, P3 ;  /* 0x000000ffff037224 */ /* 0x000fe400018e0603 */
[----:B------:R-:W-:Y:S01]  /*3d50*/  IMAD.X R14, RZ, RZ, R14, P0 ;  /* 0x000000ffff0e7224 */ /* 0x000fe200000e060e */
[----:B------:R-:W-:Y:S07]  /*3d60*/  @P2 BRA `(.L_x_498) ;  /* 0xfffffffc00842947 */ /* 0x000fee000383ffff */
.L_x_495:
[----:B------:R-:W-:Y:S05]  /*3d70*/  BSYNC.RECONVERGENT B2 ;  /* 0x0000000000027941 */ /* 0x000fea0003800200 */
.L_x_494:
[----:B------:R-:W-:-:S13]  /*3d80*/  ISETP.GE.U32.AND P0, PT, R15, 0x300, PT ;  /* 0x000003000f00780c */ /* 0x000fda0003f06070 */
[----:B------:R-:W-:Y:S05]  /*3d90*/  @!P0 BRA `(.L_x_493) ;  /* 0x0000000400888947 */ /* 0x000fea0003800000 */
[----:B------:R-:W0:Y:S01]  /*3da0*/  LDC.64 R2, c[0x0][0x380] ;  /* 0x0000e000ff027b82 */ /* 0x000e220000000a00 */
[----:B------:R-:W-:-:S07]  /*3db0*/  VIADD R12, R12, 0x200 ;  /* 0x000002000c0c7836 */ /* 0x000fce0000000000 */
[----:B------:R-:W1:Y:S02]  /*3dc0*/  LDC.64 R8, c[0x0][0x388] ;  /* 0x0000e200ff087b82 */ /* 0x000e640000000a00 */
.L_x_507:
        /* <DEDUP_REMOVED lines=29> */
.L_x_500:
[----:B------:R-:W-:Y:S05]  /*3fa0*/  BSYNC.RECONVERGENT B2 ;  /* 0x0000000000027941 */ /* 0x000fea0003800200 */
.L_x_499:
        /* <DEDUP_REMOVED lines=20> */
.L_x_502:
[----:B------:R-:W-:Y:S05]  /*40f0*/  BSYNC.RECONVERGENT B2 ;  /* 0x0000000000027941 */ /* 0x000fea0003800200 */
.L_x_501:
        /* <DEDUP_REMOVED lines=20> */
.L_x_504:
[----:B------:R-:W-:Y:S05]  /*4240*/  BSYNC.RECONVERGENT B2 ;  /* 0x0000000000027941 */ /* 0x000fea0003800200 */
.L_x_503:
        /* <DEDUP_REMOVED lines=18> */
.L_x_506:
[----:B------:R-:W-:Y:S05]  /*4370*/  BSYNC.RECONVERGENT B2 ;  /* 0x0000000000027941 */ /* 0x000fea0003800200 */
.L_x_505:
[C---:B------:R-:W-:Y:S02]  /*4380*/  VIADD R14, R12.reuse, 0x200 ;  /* 0x000002000c0e7836 */ /* 0x040fe40000000000 */
[----:B------:R-:W-:-:S03]  /*4390*/  VIADD R12, R12, 0x400 ;  /* 0x000004000c0c7836 */ /* 0x000fc60000000000 */
[----:B------:R-:W-:-:S13]  /*43a0*/  ISETP.GE.AND P0, PT, R14, R11, PT ;  /* 0x0000000b0e00720c */ /* 0x000fda0003f06270 */
[----:B------:R-:W-:Y:S05]  /*43b0*/  @!P0 BRA `(.L_x_507) ;  /* 0xfffffff800848947 */ /* 0x000fea000383ffff */
.L_x_493:
[----:B------:R-:W-:Y:S05]  /*43c0*/  BSYNC.RECONVERGENT B1 ;  /* 0x0000000000017941 */ /* 0x000fea0003800200 */
.L_x_492:
        /* <DEDUP_REMOVED lines=31> */
.L_x_509:
[----:B------:R-:W-:Y:S05]  /*45c0*/  BSYNC.RECONVERGENT B1 ;  /* 0x0000000000017941 */ /* 0x000fea0003800200 */
.L_x_508:
        /* <DEDUP_REMOVED lines=24> */
.L_x_511:
[----:B------:R-:W-:Y:S05]  /*4750*/  BSYNC.RECONVERGENT B1 ;  /* 0x0000000000017941 */ /* 0x000fea0003800200 */
.L_x_510:
[----:B0-----:R0:W4:Y:S01]  /*4760*/  SHFL.DOWN PT, R8, R3, 0x4, 0x1f ;  /* 0x08801f0003087f89 */ /* 0x00112200000e0000 */
[----:B------:R-:W-:Y:S01]  /*4770*/  BSSY.RECONVERGENT B1, `(.L_x_512) ;  /* 0x0000017000017945 */ /* 0x000fe20003800200 */
[----:B------:R-:W-:Y:S02]  /*4780*/  IMAD.MOV.U32 R2, RZ, RZ, R3 ;  /* 0x000000ffff027224 */ /* 0x000fe400078e0003 */
[----:B-1----:R0:W1:Y:S01]  /*4790*/  SHFL.DOWN PT, R9, R4, 0x4, 0x1f ;  /* 0x08801f0004097f89 */ /* 0x00206200000e0000 */
[----:B--2---:R-:W-:Y:S02]  /*47a0*/  IMAD.MOV.U32 R6, RZ, RZ, R4 ;  /* 0x000000ffff067224 */ /* 0x004fe400078e0004 */
[----:B------:R-:W-:Y:S01]  /*47b0*/  IMAD.MOV.U32 R7, RZ, RZ, R5 ;  /* 0x000000ffff077224 */ /* 0x000fe200078e0005 */
[----:B------:R0:W2:Y:S01]  /*47c0*/  SHFL.DOWN PT, R10, R5, 0x4, 0x1f ;  /* 0x08801f00050a7f89 */ /* 0x0000a200000e0000 */
[----:B------:R-:W-:Y:S05]  /*47d0*/  @P5 BRA `(.L_x_513) ;  /* 0x0000000000405947 */ /* 0x000fea0003800000 */
[----:B----4-:R-:W-:Y:S01]  /*47e0*/  ISETP.GE.AND P0, PT, R3, R8, PT ;  /* 0x000000080300720c */ /* 0x010fe20003f06270 */
[----:B------:R-:W-:Y:S02]  /*47f0*/  IMAD.MOV.U32 R2, RZ, RZ, R8 ;  /* 0x000000ffff027224 */ /* 0x000fe400078e0008 */
[----:B-1----:R-:W-:Y:S02]  /*4800*/  IMAD.MOV.U32 R6, RZ, RZ, R9 ;  /* 0x000000ffff067224 */ /* 0x002fe400078e0009 */
[----:B--2---:R-:W-:-:S08]  /*4810*/  IMAD.MOV.U32 R7, RZ, RZ, R10 ;  /* 0x000000ffff077224 */ /* 0x004fd000078e000a */
        /* <DEDUP_REMOVED lines=12> */
.L_x_513:
[----:B------:R-:W-:Y:S05]  /*48e0*/  BSYNC.RECONVERGENT B1 ;  /* 0x0000000000017941 */ /* 0x000fea0003800200 */
.L_x_512:
[----:B-1----:R1:W1:Y:S01]  /*48f0*/  SHFL.DOWN PT, R9, R2, 0x8, 0x1f ;  /* 0x09001f0002097f89 */ /* 0x00226200000e0000 */
[----:B------:R-:W-:Y:S01]  /*4900*/  BSSY.RECONVERGENT B1, `(.L_x_514) ;  /* 0x0000017000017945 */ /* 0x000fe20003800200 */
[----:B0-----:R-:W-:Y:S02]  /*4910*/  IMAD.MOV.U32 R3, RZ, RZ, R2 ;  /* 0x000000ffff037224 */ /* 0x001fe400078e0002 */
[----:B---3--:R0:W3:Y:S01]  /*4920*/  SHFL.DOWN PT, R11, R6, 0x8, 0x1f ;  /* 0x09001f00060b7f89 */ /* 0x0080e200000e0000 */
[----:B------:R-:W-:Y:S02]  /*4930*/  IMAD.MOV.U32 R4, RZ, RZ, R6 ;  /* 0x000000ffff047224 */ /* 0x000fe400078e0006 */
[----:B------:R-:W-:Y:S01]  /*4940*/  IMAD.MOV.U32 R5, RZ, RZ, R7 ;  /* 0x000000ffff057224 */ /* 0x000fe200078e0007 */
[----:B----4-:R0:W4:Y:S01]  /*4950*/  SHFL.DOWN PT, R8, R7, 0x8, 0x1f ;  /* 0x09001f0007087f89 */ /* 0x01012200000e0000 */
[----:B------:R-:W-:Y:S05]  /*4960*/  @P4 BRA `(.L_x_515) ;  /* 0x0000000000404947 */ /* 0x000fea0003800000 */
[----:B-1----:R-:W-:Y:S01]  /*4970*/  ISETP.GE.AND P0, PT, R2, R9, PT ;  /* 0x000000090200720c */ /* 0x002fe20003f06270 */
        /* <DEDUP_REMOVED lines=15> */
.L_x_515:
[----:B------:R-:W-:Y:S05]  /*4a70*/  BSYNC.RECONVERGENT B1 ;  /* 0x0000000000017941 */ /* 0x000fea0003800200 */
.L_x_514:
[----:B-1----:R1:W1:Y:S01]  /*4a80*/  SHFL.DOWN PT, R2, R3, 0x10, 0x1f ;  /* 0x0a001f0003027f89 */ /* 0x00226200000e0000 */
[----:B------:R-:W-:Y:S01]  /*4a90*/  BSSY.RECONVERGENT B1, `(.L_x_516) ;  /* 0x0000017000017945 */ /* 0x000fe20003800200 */
[----:B----4-:R-:W-:Y:S02]  /*4aa0*/  IMAD.MOV.U32 R8, RZ, RZ, R3 ;  /* 0x000000ffff087224 */ /* 0x010fe400078e0003 */
[----:B------:R4:W1:Y:S01]  /*4ab0*/  SHFL.DOWN PT, R9, R4, 0x10, 0x1f ;  /* 0x0a001f0004097f89 */ /* 0x00086200000e0000 */
[----:B0-----:R-:W-:Y:S02]  /*4ac0*/  IMAD.MOV.U32 R7, RZ, RZ, R4 ;  /* 0x000000ffff077224 */ /* 0x001fe400078e0004 */
[----:B------:R-:W-:Y:S01]  /*4ad0*/  IMAD.MOV.U32 R6, RZ, RZ, R5 ;  /* 0x000000ffff067224 */ /* 0x000fe200078e0005 */
[----:B--2---:R4:W0:Y:S01]  /*4ae0*/  SHFL.DOWN PT, R10, R5, 0x10, 0x1f ;  /* 0x0a001f00050a7f89 */ /* 0x00482200000e0000 */
[----:B------:R-:W-:Y:S05]  /*4af0*/  @P3 BRA `(.L_x_517) ;  /* 0x0000000000403947 */ /* 0x000fea0003800000 */
[----:B-1----:R-:W-:Y:S01]  /*4b00*/  ISETP.GE.AND P0, PT, R3, R2, PT ;  /* 0x000000020300720c */ /* 0x002fe20003f06270 */
        /* <DEDUP_REMOVED lines=15> */
.L_x_517:
[----:B------:R-:W-:Y:S05]  /*4c00*/  BSYNC.RECONVERGENT B1 ;  /* 0x0000000000017941 */ /* 0x000fea0003800200 */
.L_x_516:
[----:B------:R-:W-:Y:S04]  /*4c10*/  BSSY.RECONVERGENT B1, `(.L_x_518) ;  /* 0x000000c000017945 */ /* 0x000fe80003800200 */
[----:B------:R-:W-:Y:S05]  /*4c20*/  @P2 BRA `(.L_x_519) ;  /* 0x0000000000282947 */ /* 0x000fea0003800000 */
[----:B----4-:R-:W2:Y:S01]  /*4c30*/  S2R R4, SR_CgaCtaId ;  /* 0x0000000000047919 */ /* 0x010ea20000008800 */
[----:B-1----:R-:W-:Y:S02]  /*4c40*/  MOV R3, 0x400 ;  /* 0x0000040000037802 */ /* 0x002fe40000000f00 */
        /* <DEDUP_REMOVED lines=8> */
.L_x_519:
[----:B------:R-:W-:Y:S05]  /*4cd0*/  BSYNC.RECONVERGENT B1 ;  /* 0x0000000000017941 */ /* 0x000fea0003800200 */
.L_x_518:
[----:B------:R-:W-:Y:S01]  /*4ce0*/  BAR.SYNC.DEFER_BLOCKING 0x0 ;  /* 0x0000000000007b1d */ /* 0x000fe20000010000 */
[----:B------:R-:W-:-:S13]  /*4cf0*/  ISETP.NE.AND P1, PT, R0, RZ, PT ;  /* 0x000000ff0000720c */ /* 0x000fda0003f25270 */
[----:B------:R-:W-:Y:S05]  /*4d00*/  @P1 BRA `(.L_x_453) ;  /* 0x0000000800341947 */ /* 0x000fea0003800000 */
[----:B-12---:R-:W1:Y:S01]  /*4d10*/  S2R R3, SR_CgaCtaId ;  /* 0x0000000000037919 */ /* 0x006e620000008800 */
[----:B------:R-:W-:Y:S01]  /*4d20*/  MOV R0, 0x400 ;  /* 0x0000040000007802 */ /* 0x000fe20000000f00 */
[----:B------:R-:W-:Y:S03]  /*4d30*/  BSSY.RECONVERGENT B1, `(.L_x_520) ;  /* 0x0000016000017945 */ /* 0x000fe60003800200 */
[----:B-1----:R-:W-:-:S05]  /*4d40*/  LEA R24, R3, R0, 0x18 ;  /* 0x0000000003187211 */ /* 0x002fca00078ec0ff */
[----:B------:R-:W1:Y:S04]  /*4d50*/  LDS R3, [R24+0x18] ;  /* 0x0000180018037984 */ /* 0x000e680000000800 */
[----:B----4-:R-:W2:Y:S04]  /*4d60*/  LDS.64 R4, [R24+0x20] ;  /* 0x0000200018047984 */ /* 0x010ea80000000a00 */
[----:B------:R4:W0:Y:S04]  /*4d70*/  LDS R18, [R24+0x28] ;  /* 0x0000280018127984 */ /* 0x0008280000000800 */
[----:B------:R4:W0:Y:S01]  /*4d80*/  LDS R16, [R24+0x38] ;  /* 0x0000380018107984 */ /* 0x0008220000000800 */
[----:B-1----:R-:W-:Y:S01]  /*4d90*/  ISETP.GE.AND P0, PT, R8, R3, PT ;  /* 0x000000030800720c */ /* 0x002fe20003f06270 */
[----:B------:R-:W-:-:S02]  /*4da0*/  IMAD.MOV.U32 R19, RZ, RZ, R3 ;  /* 0x000000ffff137224 */ /* 0x000fc400078e0003 */
[----:B--2---:R-:W-:Y:S02]  /*4db0*/  IMAD.MOV.U32 R21, RZ, RZ, R4 ;  /* 0x000000ffff157224 */ /* 0x004fe400078e0004 */
[----:B------:R-:W-:-:S08]  /*4dc0*/  IMAD.MOV.U32 R20, RZ, RZ, R5 ;  /* 0x000000ffff147224 */ /* 0x000fd000078e0005 */
[----:B0---4-:R-:W-:Y:S05]  /*4dd0*/  @!P0 BRA `(.L_x_521) ;  /* 0x00000000002c8947 */ /* 0x011fea0003800000 */
        /* <DEDUP_REMOVED lines=11> */
.L_x_521:
[----:B------:R-:W-:Y:S05]  /*4e90*/  BSYNC.RECONVERGENT B1 ;  /* 0x0000000000017941 */ /* 0x000fea0003800200 */
.L_x_520:
        /* <DEDUP_REMOVED lines=27> */
.L_x_523:
[----:B------:R-:W-:Y:S05]  /*5050*/  BSYNC.RECONVERGENT B1 ;  /* 0x0000000000017941 */ /* 0x000fea0003800200 */
.L_x_522:
        /* <DEDUP_REMOVED lines=17> */
.L_x_525:
[----:B------:R-:W-:Y:S05]  /*5170*/  BSYNC.RECONVERGENT B1 ;  /* 0x0000000000017941 */ /* 0x000fea0003800200 */
.L_x_524:
        /* <DEDUP_REMOVED lines=17> */
.L_x_527:
[----:B------:R-:W-:Y:S05]  /*5290*/  BSYNC.RECONVERGENT B1 ;  /* 0x0000000000017941 */ /* 0x000fea0003800200 */
.L_x_526:
        /* <DEDUP_REMOVED lines=17> */
.L_x_529:
[----:B------:R-:W-:Y:S05]  /*53b0*/  BSYNC.RECONVERGENT B1 ;  /* 0x0000000000017941 */ /* 0x000fea0003800200 */
.L_x_528:
        /* <DEDUP_REMOVED lines=17> */
.L_x_531:
[----:B------:R-:W-:Y:S05]  /*54d0*/  BSYNC.RECONVERGENT B1 ;  /* 0x0000000000017941 */ /* 0x000fea0003800200 */
.L_x_530:
        /* <DEDUP_REMOVED lines=16> */
.L_x_453:
[----:B------:R-:W-:Y:S05]  /*55e0*/  BSYNC.RECONVERGENT B0 ;  /* 0x0000000000007941 */ /* 0x000fea0003800200 */
.L_x_420:
[----:B------:R-:W-:Y:S05]  /*55f0*/  @P1 EXIT ;  /* 0x000000000000194d */ /* 0x000fea0003800000 */
[----:B01234-:R-:W0:Y:S01]  /*5600*/  LDC.64 R2, c[0x0][0x390] ;  /* 0x0000e400ff027b82 */ /* 0x01fe220000000a00 */
[----:B------:R-:W-:-:S04]  /*5610*/  LOP3.LUT R7, R7, R6, RZ, 0x3c, !PT ;  /* 0x0000000607077212 */ /* 0x000fc800078e3cff */
[----:B------:R-:W-:-:S04]  /*5620*/  LOP3.LUT R6, R7, R6, RZ, 0x3c, !PT ;  /* 0x0000000607067212 */ /* 0x000fc800078e3cff */
[----:B------:R-:W-:-:S05]  /*5630*/  LOP3.LUT R7, R7, R6, RZ, 0x3c, !PT ;  /* 0x0000000607077212 */ /* 0x000fca00078e3cff */
[----:B0-----:R-:W-:Y:S04]  /*5640*/  STG.E.64 desc[UR8][R2.64+0x8], R6 ;  /* 0x0000080602007986 */ /* 0x001fe8000c101b08 */
[----:B------:R-:W-:Y:S01]  /*5650*/  STG.E desc[UR8][R2.64], R8 ;  /* 0x0000000802007986 */ /* 0x000fe2000c101908 */
[----:B------:R-:W-:Y:S05]  /*5660*/  EXIT ;  /* 0x000000000000794d */ /* 0x000fea0003800000 */
.L_x_532:
        /* <DEDUP_REMOVED lines=9> */
.L_x_911:


//--------------------- .text._ZN6thrust24THRUST_300001_SM_1000_NS8cuda_cub4core6detail13_kernel_agentINS1_8__reduce11ReduceAgentIPN4cuda3std3__45tupleIJilEEESC_SB_iNS1_9__extrema9arg_max_fIilNS9_4lessIiEEEEEEJSC_SC_iSH_EEEvDpT0_ --------------------------
	.section	.text._ZN6thrust24THRUST_300001_SM_1000_NS8cuda_cub4core6detail13_kernel_agentINS1_8__reduce11ReduceAgentIPN4cuda3std3__45tupleIJilEEESC_SB_iNS1_9__extrema9arg_max_fIilNS9_4lessIiEEEEEEJSC_SC_iSH_EEEvDpT0_,"ax",@progbits
	.align	128
        .global         _ZN6thrust24THRUST_300001_SM_1000_NS8cuda_cub4core6detail13_kernel_agentINS1_8__reduce11ReduceAgentIPN4cuda3std3__45tupleIJilEEESC_SB_iNS1_9__extrema9arg_max_fIilNS9_4lessIiEEEEEEJSC_SC_iSH_EEEvDpT0_
        .type           _ZN6thrust24THRUST_300001_SM_1000_NS8cuda_cub4core6detail13_kernel_agentINS1_8__reduce11ReduceAgentIPN4cuda3std3__45tupleIJilEEESC_SB_iNS1_9__extrema9arg_max_fIilNS9_4lessIiEEEEEEJSC_SC_iSH_EEEvDpT0_,@function
        .size           _ZN6thrust24THRUST_300001_SM_1000_NS8cuda_cub4core6detail13_kernel_agentINS1_8__reduce11ReduceAgentIPN4cuda3std3__45tupleIJilEEESC_SB_iNS1_9__extrema9arg_max_fIilNS9_4lessIiEEEEEEJSC_SC_iSH_EEEvDpT0_,(.L_x_912 - _ZN6thrust24THRUST_300001_SM_1000_NS8cuda_cub4core6detail13_kernel_agentINS1_8__reduce11ReduceAgentIPN4cuda3std3__45tupleIJilEEESC_SB_iNS1_9__extrema9arg_max_fIilNS9_4lessIiEEEEEEJSC_SC_iSH_EEEvDpT0_)
        .other          _ZN6thrust24THRUST_300001_SM_1000_NS8cuda_cub4core6detail13_kernel_agentINS1_8__reduce11ReduceAgentIPN4cuda3std3__45tupleIJilEEESC_SB_iNS1_9__extrema9arg_max_fIilNS9_4lessIiEEEEEEJSC_SC_iSH_EEEvDpT0_,@"STO_CUDA_ENTRY STV_DEFAULT"
_ZN6thrust24THRUST_300001_SM_1000_NS8cuda_cub4core6detail13_kernel_agentINS1_8__reduce11ReduceAgentIPN4cuda3std3__45tupleIJilEEESC_SB_iNS1_9__extrema9arg_max_fIilNS9_4lessIiEEEEEEJSC_SC_iSH_EEEvDpT0_:
.text._ZN6thrust24THRUST_300001_SM_1000_NS8cuda_cub4core6detail13_kernel_agentINS1_8__reduce11ReduceAgentIPN4cuda3std3__45tupleIJilEEESC_SB_iNS1_9__extrema9arg_max_fIilNS9_4lessIiEEEEEEJSC_SC_iSH_EEEvDpT0_:
        /* <DEDUP_REMOVED lines=21> */
.L_x_536:
[----:B0-----:R-:W-:Y:S05]  /*0150*/  BSYNC.RECONVERGENT B1 ;  /* 0x0000000000017941 */ /* 0x001fea0003800200 */
.L_x_535:
        /* <DEDUP_REMOVED lines=15> */
.L_x_543:
        /* <DEDUP_REMOVED lines=28> */
.L_x_542:
[----:B------:R-:W-:Y:S05]  /*0410*/  BSYNC.RECONVERGENT B3 ;  /* 0x0000000000037941 */ /* 0x000fea0003800200 */
.L_x_541:
[----:B------:R-:W-:Y:S02]  /*0420*/  IMAD.X R7, RZ, RZ, R7, P3 ;  /* 0x000000ffff077224 */ /* 0x000fe400018e0607 */
[----:B------:R-:W-:Y:S01]  /*0430*/  VIADD R5, R5, 0x100 ;  /* 0x0000010005057836 */ /* 0x000fe20000000000 */
[----:B------:R-:W-:Y:S06]  /*0440*/  @P2 BRA `(.L_x_543) ;  /* 0xfffffffc00802947 */ /* 0x000fec000383ffff */
.L_x_540:
[----:B------:R-:W-:Y:S05]  /*0450*/  BSYNC.RECONVERGENT B2 ;  /* 0x0000000000027941 */ /* 0x000fea0003800200 */
.L_x_539:
[----:B------:R-:W0:Y:S01]  /*0460*/  LDC.64 R8, c[0x0][0x380] ;  /* 0x0000e000ff087b82 */ /* 0x000e220000000a00 */
[----:B------:R-:W-:-:S13]  /*0470*/  ISETP.GE.U32.AND P0, PT, R12, 0x300, PT ;  /* 0x000003000c00780c */ /* 0x000fda0003f06070 */
[----:B------:R-:W-:Y:S05]  /*0480*/  @!P0 BRA `(.L_x_538) ;  /* 0x0000000400588947 */ /* 0x000fea0003800000 */
.L_x_552:
        /* <DEDUP_REMOVED lines=26> */
.L_x_545:
[----:B------:R-:W-:Y:S05]  /*0630*/  BSYNC.RECONVERGENT B2 ;  /* 0x0000000000027941 */ /* 0x000fea0003800200 */
.L_x_544:
        /* <DEDUP_REMOVED lines=17> */
.L_x_547:
[----:B------:R-:W-:Y:S05]  /*0750*/  BSYNC.RECONVERGENT B2 ;  /* 0x0000000000027941 */ /* 0x000fea0003800200 */
.L_x_546:
        /* <DEDUP_REMOVED lines=17> */
.L_x_549:
[----:B------:R-:W-:Y:S05]  /*0870*/  BSYNC.RECONVERGENT B2 ;  /* 0x0000000000027941 */ /* 0x000fea0003800200 */
.L_x_548:
        /* <DEDUP_REMOVED lines=19> */
.L_x_551:
[----:B------:R-:W-:Y:S05]  /*09b0*/  BSYNC.RECONVERGENT B2 ;  /* 0x0000000000027941 */ /* 0x000fea0003800200 */
.L_x_550:
[----:B------:R-:W-:-:S05]  /*09c0*/  VIADD R5, R5, 0x400 ;  /* 0x0000040005057836 */ /* 0x000fca0000000000 */
[----:B------:R-:W-:-:S13]  /*09d0*/  ISETP.GE.AND P0, PT, R5, UR5, PT ;  /* 0x0000000505007c0c */ /* 0x000fda000bf06270 */
[----:B------:R-:W-:Y:S05]  /*09e0*/  @!P0 BRA `(.L_x_552) ;  /* 0xfffffff800a88947 */ /* 0x000fea000383ffff */
.L_x_538:
[----:B------:R-:W-:Y:S05]  /*09f0*/  BSYNC.RECONVERGENT B1 ;  /* 0x0000000000017941 */ /* 0x000fea0003800200 */
.L_x_537:
        /* <DEDUP_REMOVED lines=31> */
.L_x_555:
[----:B------:R-:W-:Y:S05]  /*0bf0*/  BSYNC.RECONVERGENT B1 ;  /* 0x0000000000017941 */ /* 0x000fea0003800200 */
.L_x_554:
        /* <DEDUP_REMOVED lines=27> */
.L_x_557:
[----:B------:R-:W-:Y:S05]  /*0db0*/  BSYNC.RECONVERGENT B1 ;  /* 0x0000000000017941 */ /* 0x000fea0003800200 */
.L_x_556:
        /* <DEDUP_REMOVED lines=24> */
.L_x_559:
[----:B------:R-:W-:Y:S05]  /*0f40*/  BSYNC.RECONVERGENT B1 ;  /* 0x0000000000017941 */ /* 0x000fea0003800200 */
.L_x_558:
        /* <DEDUP_REMOVED lines=24> */
.L_x_561:
[----:B------:R-:W-:Y:S05]  /*10d0*/  BSYNC.RECONVERGENT B1 ;  /* 0x0000000000017941 */ /* 0x000fea0003800200 */
.L_x_560:
        /* <DEDUP_REMOVED lines=24> */
.L_x_563:
[----:B------:R-:W-:Y:S05]  /*1260*/  BSYNC.RECONVERGENT B1 ;  /* 0x0000000000017941 */ /* 0x000fea0003800200 */
.L_x_562:
        /* <DEDUP_REMOVED lines=12> */
.L_x_565:
[----:B------:R-:W-:Y:S05]  /*1330*/  BSYNC.RECONVERGENT B1 ;  /* 0x0000000000017941 */ /* 0x000fea0003800200 */
.L_x_564:
        /* <DEDUP_REMOVED lines=27> */
.L_x_568:
[----:B------:R-:W-:Y:S05]  /*14f0*/  BSYNC.RECONVERGENT B1 ;  /* 0x0000000000017941 */ /* 0x000fea0003800200 */
.L_x_567:
        /* <DEDUP_REMOVED lines=27> */
.L_x_570:
[----:B------:R-:W-:Y:S05]  /*16b0*/  BSYNC.RECONVERGENT B1 ;  /* 0x0000000000017941 */ /* 0x000fea0003800200 */
.L_x_569:
        /* <DEDUP_REMOVED lines=17> */
.L_x_572:
[----:B------:R-:W-:Y:S05]  /*17d0*/  BSYNC.RECONVERGENT B1 ;  /* 0x0000000000017941 */ /* 0x000fea0003800200 */
.L_x_571:
        /* <DEDUP_REMOVED lines=17> */
.L_x_574:
[----:B------:R-:W-:Y:S05]  /*18f0*/  BSYNC.RECONVERGENT B1 ;  /* 0x0000000000017941 */ /* 0x000fea0003800200 */
.L_x_573:
        /* <DEDUP_REMOVED lines=17> */
.L_x_576:
[----:B------:R-:W-:Y:S05]  /*1a10*/  BSYNC.RECONVERGENT B1 ;  /* 0x0000000000017941 */ /* 0x000fea0003800200 */
.L_x_575:
        /* <DEDUP_REMOVED lines=17> */
.L_x_578:
[----:B------:R-:W-:Y:S05]  /*1b30*/  BSYNC.RECONVERGENT B1 ;  /* 0x0000000000017941 */ /* 0x000fea0003800200 */
.L_x_577:
        /* <DEDUP_REMOVED lines=18> */
.L_x_553:
        /* <DEDUP_REMOVED lines=40> */
.L_x_580:
[----:B------:R-:W-:Y:S05]  /*1ee0*/  BSYNC.RECONVERGENT B1 ;  /* 0x0000000000017941 */ /* 0x000fea0003800200 */
.L_x_579:
        /* <DEDUP_REMOVED lines=25> */
.L_x_582:
[----:B------:R-:W-:Y:S05]  /*2080*/  BSYNC.RECONVERGENT B1 ;  /* 0x0000000000017941 */ /* 0x000fea0003800200 */
.L_x_581:
        /* <DEDUP_REMOVED lines=24> */
.L_x_584:
[----:B------:R-:W-:Y:S05]  /*2210*/  BSYNC.RECONVERGENT B1 ;  /* 0x0000000000017941 */ /* 0x000fea0003800200 */
.L_x_583:
        /* <DEDUP_REMOVED lines=24> */
.L_x_586:
[----:B------:R-:W-:Y:S05]  /*23a0*/  BSYNC.RECONVERGENT B1 ;  /* 0x0000000000017941 */ /* 0x000fea0003800200 */
.L_x_585:
        /* <DEDUP_REMOVED lines=24> */
.L_x_588:
[----:B------:R-:W-:Y:S05]  /*2530*/  BSYNC.RECONVERGENT B1 ;  /* 0x0000000000017941 */ /* 0x000fea0003800200 */
.L_x_587:
        /* <DEDUP_REMOVED lines=12> */
.L_x_590:
[----:B------:R-:W-:Y:S05]  /*2600*/  BSYNC.RECONVERGENT B1 ;  /* 0x0000000000017941 */ /* 0x000fea0003800200 */
.L_x_589:
        /* <DEDUP_REMOVED lines=30> */
.L_x_592:
[----:B------:R-:W-:Y:S05]  /*27f0*/  BSYNC.RECONVERGENT B1 ;  /* 0x0000000000017941 */ /* 0x000fea0003800200 */
.L_x_591:
        /* <DEDUP_REMOVED lines=27> */
.L_x_594:
[----:B------:R-:W-:Y:S05]  /*29b0*/  BSYNC.RECONVERGENT B1 ;  /* 0x0000000000017941 */ /* 0x000fea0003800200 */
.L_x_593:
        /* <DEDUP_REMOVED lines=27> */
.L_x_596:
[----:B------:R-:W-:Y:S05]  /*2b70*/  BSYNC.RECONVERGENT B1 ;  /* 0x0000000000017941 */ /* 0x000fea0003800200 */
.L_x_595:
        /* <DEDUP_REMOVED lines=27> */
.L_x_598:
[----:B------:R-:W-:Y:S05]  /*2d30*/  BSYNC.RECONVERGENT B1 ;  /* 0x0000000000017941 */ /* 0x000fea0003800200 */
.L_x_597:
        /* <DEDUP_REMOVED lines=27> */
.L_x_600:
[----:B------:R-:W-:Y:S05]  /*2ef0*/  BSYNC.RECONVERGENT B1 ;  /* 0x0000000000017941 */ /* 0x000fea0003800200 */
.L_x_599:
        /* <DEDUP_REMOVED lines=27> */
.L_x_602:
[----:B------:R-:W-:Y:S05]  /*30b0*/  BSYNC.RECONVERGENT B1 ;  /* 0x0000000000017941 */ /* 0x000fea0003800200 */
.L_x_601:
        /* <DEDUP_REMOVED lines=28> */
.L_x_534:
        /* <DEDUP_REMOVED lines=12> */
[----:B------:R-:W5:Y:S01]  /*3340*/  LDG.E.64.CONSTANT R2, desc[UR6][R6.64+0x4008] ;  /* 0x0040080606027981 */ /* 0x000f62000c1e9b00 */
[----:B------:R-:W-:Y:S01]  /*3350*/  UISETP.GE.U32.AND UP0, UPT, UR4, 0xa00, UPT ;  /* 0x00000a000400788c */ /* 0x000fe2000bf06070 */
[----:B------:R-:W-:Y:S01]  /*3360*/  IMAD.MOV.U32 R19, RZ, RZ, 0x500 ;  /* 0x00000500ff137424 */ /* 0x000fe200078e00ff */
        /* <DEDUP_REMOVED lines=29> */
[----:B------:R-:W0:Y:S01]  /*3540*/  LDC.64 R6, c[0x0][0x380] ;  /* 0x0000e000ff067b82 */ /* 0x000e220000000a00 */
[----:B------:R-:W-:Y:S01]  /*3550*/  IMAD.MOV.U32 R23, RZ, RZ, R2 ;  /* 0x000000ffff177224 */ /* 0x000fe200078e0002 */
[----:B------:R-:W1:Y:S01]  /*3560*/  LDCU UR4, c[0x0][0x390] ;  /* 0x00007200ff0477ac */ /* 0x000e620008000800 */
[----:B------:R-:W-:Y:S02]  /*3570*/  IMAD.MOV.U32 R24, RZ, RZ, R3 ;  /* 0x000000ffff187224 */ /* 0x000fe400078e0003 */
[----:B------:R-:W-:Y:S02]  /*3580*/  IMAD.MOV.U32 R18, RZ, RZ, R4 ;  /* 0x000000ffff127224 */ /* 0x000fe400078e0004 */
[----:B------:R-:W-:-:S07]  /*3590*/  IMAD.MOV.U32 R5, RZ, RZ, 0x500 ;  /* 0x00000500ff057424 */ /* 0x000fce00078e00ff */
.L_x_604:
[----:B------:R-:W-:-:S04]  /*35a0*/  IMAD.IADD R17, R0, 0x1, R5 ;  /* 0x0000000100117824 */ /* 0x000fc800078e0205 */
[----:B0-----:R-:W-:-:S05]  /*35b0*/  IMAD.WIDE.U32 R16, R17, 0x10, R6 ;  /* 0x0000001011107825 */ /* 0x001fca00078e0006 */
        /* <DEDUP_REMOVED lines=36> */
[----:B------:R-:W-:Y:S01]  /*3800*/  @P2 SEL R14, R8, R14, P0 ;  /* 0x0000000e080e2207 */ /* 0x000fe20000000000 */
[C---:B------:R-:W-:Y:S01]  /*3810*/  VIADD R8, R5.reuse, 0xa00 ;  /* 0x00000a0005087836 */ /* 0x040fe20000000000 */
[----:B------:R-:W-:Y:S01]  /*3820*/  ISETP.GE.AND P1, PT, R22, R4, PT ;  /* 0x000000041600720c */ /* 0x000fe20003f26270 */
[----:B------:R-:W-:Y:S01]  /*3830*/  VIADD R5, R5, 0x500 ;  /* 0x0000050005057836 */ /* 0x000fe20000000000 */
[----:B------:R-:W-:Y:S02]  /*3840*/  @P2 SEL R15, R9, R15, P0 ;  /* 0x0000000f090f2207 */ /* 0x000fe40000000000 */
[----:B-1----:R-:W-:-:S09]  /*3850*/  ISETP.GT.AND P2, PT, R8, UR4, PT ;  /* 0x0000000408007c0c */ /* 0x002fd2000bf44270 */
        /* <DEDUP_REMOVED lines=8> */
[----:B------:R-:W-:Y:S01]  /*38e0*/  IMAD.MOV.U32 R24, RZ, RZ, R3 ;  /* 0x000000ffff187224 */ /* 0x000fe200078e0003 */
[----:B------:R-:W-:Y:S06]  /*38f0*/  @!P2 BRA `(.L_x_604) ;  /* 0xfffffffc0028a947 */ /* 0x000fec000383ffff */
[----:B------:R-:W-:-:S07]  /*3900*/  IMAD.MOV.U32 R19, RZ, RZ, R5 ;  /* 0x000000ffff137224 */ /* 0x000fce00078e0005 */
.L_x_603:
[----:B------:R-:W-:-:S13]  /*3910*/  ISETP.GE.AND P0, PT, R19, UR4, PT ;  /* 0x0000000413007c0c */ /* 0x000fda000bf06270 */
        /* <DEDUP_REMOVED lines=12> */
[----:B------:R-:W0:Y:S01]  /*39e0*/  LDC.64 R6, c[0x0][0x380] ;  /* 0x0000e000ff067b82 */ /* 0x000e220000000a00 */
[----:B------:R-:W-:Y:S01]  /*39f0*/  LEA.HI R8, R14, 0x1, RZ, 0x18 ;  /* 0x000000010e087811 */ /* 0x000fe200078fc0ff */
[----:B------:R-:W-:Y:S02]  /*3a00*/  IMAD.IADD R13, R0, 0x1, R19 ;  /* 0x00000001000d7824 */ /* 0x000fe400078e0213 */
[----:B------:R-:W-:Y:S01]  /*3a10*/  IMAD.MOV.U32 R18, RZ, RZ, R0 ;  /* 0x000000ffff127224 */ /* 0x000fe200078e0000 */
[----:B------:R-:W-:-:S05]  /*3a20*/  LOP3.LUT R8, R8, 0x3, RZ, 0xc0, !PT ;  /* 0x0000000308087812 */ /* 0x000fca00078ec0ff */
[----:B------:R-:W-:-:S07]  /*3a30*/  IMAD.MOV R12, RZ, RZ, -R8 ;  /* 0x000000ffff0c7224 */ /* 0x000fce00078e0a08 */
.L_x_611:
[----:B0-----:R-:W-:-:S05]  /*3a40*/  IMAD.WIDE.U32 R10, R13, 0x10, R6 ;  /* 0x000000100d0a7825 */ /* 0x001fca00078e0006 */
[----:B------:R-:W2:Y:S04]  /*3a50*/  LDG.E.CONSTANT R21, desc[UR6][R10.64] ;  /* 0x000000060a157981 */ /* 0x000ea8000c1e9900 */
[----:B------:R-:W3:Y:S01]  /*3a60*/  LDG.E.64.CONSTANT R8, desc[UR6][R10.64+0x8] ;  /* 0x000008060a087981 */ /* 0x000ee2000c1e9b00 */
[----:B------:R-:W-:Y:S01]  /*3a70*/  VIADD R12, R12, 0x1 ;  /* 0x000000010c0c7836 */ /* 0x000fe20000000000 */
[----:B------:R-:W-:Y:S01]  /*3a80*/  BSSY.RECONVERGENT B3, `(.L_x_609) ;  /* 0x0000015000037945 */ /* 0x000fe20003800200 */
[----:B------:R-:W-:Y:S02]  /*3a90*/  IMAD.MOV.U32 R15, RZ, RZ, R2 ;  /* 0x000000ffff0f7224 */ /* 0x000fe400078e0002 */
        /* <DEDUP_REMOVED lines=19> */
.L_x_610:
[----:B------:R-:W-:Y:S05]  /*3bd0*/  BSYNC.RECONVERGENT B3 ;  /* 0x0000000000037941 */ /* 0x000fea0003800200 */
.L_x_609:
[----:B------:R-:W-:Y:S02]  /*3be0*/  VIADD R18, R18, 0x100 ;  /* 0x0000010012127836 */ /* 0x000fe40000000000 */
[----:B------:R-:W-:Y:S01]  /*3bf0*/  VIADD R13, R13, 0x100 ;  /* 0x000001000d0d7836 */ /* 0x000fe20000000000 */
[----:B------:R-:W-:Y:S06]  /*3c00*/  @P3 BRA `(.L_x_611) ;  /* 0xfffffffc008c3947 */ /* 0x000fec000383ffff */
.L_x_608:
[----:B------:R-:W-:Y:S05]  /*3c10*/  BSYNC.RECONVERGENT B2 ;  /* 0x0000000000027941 */ /* 0x000fea0003800200 */
.L_x_607:
[----:B------:R-:W-:-:S13]  /*3c20*/  ISETP.GE.U32.AND P0, PT, R14, 0x300, PT ;  /* 0x000003000e00780c */ /* 0x000fda0003f06070 */
[----:B------:R-:W-:Y:S05]  /*3c30*/  @!P0 BRA `(.L_x_606) ;  /* 0x0000000400888947 */ /* 0x000fea0003800000 */
[----:B------:R-:W0:Y:S01]  /*3c40*/  LDCU.64 UR8, c[0x0][0x380] ;  /* 0x00007000ff0877ac */ /* 0x000e220008000a00 */
[----:B------:R-:W1:Y:S01]  /*3c50*/  LDC.64 R6, c[0x0][0x380] ;  /* 0x0000e000ff067b82 */ /* 0x000e620000000a00 */
[C---:B------:R-:W-:Y:S01]  /*3c60*/  IADD3 R13, P0, PT, R18.reuse, R19, RZ ;  /* 0x00000013120d7210 */ /* 0x040fe20007f1e0ff */
[----:B------:R-:W-:-:S04]  /*3c70*/  IMAD.IADD R19, R18, 0x1, R19 ;  /* 0x0000000112137824 */ /* 0x000fc800078e0213 */
[----:B------:R-:W-:Y:S01]  /*3c80*/  IMAD.X R8, RZ, RZ, RZ, P0 ;  /* 0x000000ffff087224 */ /* 0x000fe200000e06ff */
[----:B0-----:R-:W-:-:S04]  /*3c90*/  LEA R12, P1, R13, UR8, 0x4 ;  /* 0x000000080d0c7c11 */ /* 0x001fc8000f8220ff */
[----:B------:R-:W-:Y:S02]  /*3ca0*/  IADD3 R12, P0, PT, R12, 0x3008, RZ ;  /* 0x000030080c0c7810 */ /* 0x000fe40007f1e0ff */
[----:B------:R-:W-:-:S05]  /*3cb0*/  LEA.HI.X R13, R13, UR9, R8, 0x4, P1 ;  /* 0x000000090d0d7c11 */ /* 0x000fca00088f2408 */
[----:B------:R-:W-:-:S07]  /*3cc0*/  IMAD.X R13, RZ, RZ, R13, P0 ;  /* 0x000000ffff0d7224 */ /* 0x000fce00000e060d */
.L_x_620:
[----:B-1----:R-:W-:-:S05]  /*3cd0*/  IMAD.WIDE.U32 R10, R19, 0x10, R6 ;  /* 0x00000010130a7825 */ /* 0x002fca00078e0006 */
[----:B------:R-:W2:Y:S04]  /*3ce0*/  LDG.E.CONSTANT R23, desc[UR6][R10.64] ;  /* 0x000000060a177981 */ /* 0x000ea8000c1e9900 */
[----:B------:R0:W3:Y:S02]  /*3cf0*/  LDG.E.64.CONSTANT R8, desc[UR6][R10.64+0x8] ;  /* 0x000008060a087981 */ /* 0x0000e4000c1e9b00 */
[----:B0-----:R-:W-:Y:S02]  /*3d00*/  IMAD.MOV.U32 R10, RZ, RZ, R12 ;  /* 0x000000ffff0a7224 */ /* 0x001fe400078e000c */
[----:B------:R-:W-:-:S05]  /*3d10*/  IMAD.MOV.U32 R11, RZ, RZ, R13 ;  /* 0x000000ffff0b7224 */ /* 0x000fca00078e000d */
        /* <DEDUP_REMOVED lines=16> */
[CC--:B------:R-:W-:Y:S02]  /*3e20*/  @P2 ISETP.LT.U32.AND P1, PT, R2.reuse, R8.reuse, PT ;  /* 0x000000080200220c */ /* 0x0c0fe40003f21070 */
[CC--:B------:R-:W-:Y:S02]  /*3e30*/  @P2 ISETP.GE.U32.AND P0, PT, R2.reuse, R8.reuse, PT ;  /* 0x000000080200220c */ /* 0x0c0fe40003f06070 */
[CC--:B------:R-:W-:Y:S02]  /*3e40*/  @P2 ISETP.LT.AND.EX P1, PT, R3.reuse, R9.reuse, PT, P1 ;  /* 0x000000090300220c */ /* 0x0c0fe40003f21310 */
[CC--:B------:R-:W-:Y:S02]  /*3e50*/  @P2 ISETP.GE.AND.EX P0, PT, R3.reuse, R9.reuse, PT, P0 ;  /* 0x000000090300220c */ /* 0x0c0fe40003f06300 */
[----:B------:R-:W-:Y:S02]  /*3e60*/  @P2 SEL R27, R2, R8, P1 ;  /* 0x00000008021b2207 */ /* 0x000fe40000800000 */
[----:B------:R-:W-:-:S02]  /*3e70*/  @P2 SEL R29, R3, R9, P1 ;  /* 0x00000009031d2207 */ /* 0x000fc40000800000 */
[----:B------:R-:W-:-:S07]  /*3e80*/  @P2 SEL R22, R4, R23, !P0 ;  /* 0x0000001704162207 */ /* 0x000fce0004000000 */
.L_x_613:
[----:B------:R-:W-:Y:S05]  /*3e90*/  BSYNC.RECONVERGENT B2 ;  /* 0x0000000000027941 */ /* 0x000fea0003800200 */
.L_x_612:
        /* <DEDUP_REMOVED lines=17> */
.L_x_615:
[----:B------:R-:W-:Y:S05]  /*3fb0*/  BSYNC.RECONVERGENT B2 ;  /* 0x0000000000027941 */ /* 0x000fea0003800200 */
.L_x_614:
        /* <DEDUP_REMOVED lines=17> */
.L_x_617:
[----:B------:R-:W-:Y:S05]  /*40d0*/  BSYNC.RECONVERGENT B2 ;  /* 0x0000000000027941 */ /* 0x000fea0003800200 */
.L_x_616:
        /* <DEDUP_REMOVED lines=17> */
.L_x_619:
[----:B------:R-:W-:Y:S05]  /*41f0*/  BSYNC.RECONVERGENT B2 ;  /* 0x0000000000027941 */ /* 0x000fea0003800200 */
.L_x_618:
[----:B------:R-:W-:Y:S01]  /*4200*/  VIADD R18, R18, 0x400 ;  /* 0x0000040012127836 */ /* 0x000fe20000000000 */
[----:B------:R-:W-:Y:S01]  /*4210*/  IADD3 R12, P1, PT, R10, 0x4000, RZ ;  /* 0x000040000a0c7810 */ /* 0x000fe20007f3e0ff */
[----:B------:R-:W-:-:S03]  /*4220*/  VIADD R19, R19, 0x400 ;  /* 0x0000040013137836 */ /* 0x000fc60000000000 */
[----:B------:R-:W-:Y:S01]  /*4230*/  ISETP.GE.AND P0, PT, R18, R5, PT ;  /* 0x000000051200720c */ /* 0x000fe20003f06270 */
[----:B------:R-:W-:-:S12]  /*4240*/  IMAD.X R13, RZ, RZ, R11, P1 ;  /* 0x000000ffff0d7224 */ /* 0x000fd800008e060b */
[----:B------:R-:W-:Y:S05]  /*4250*/  @!P0 BRA `(.L_x_620) ;  /* 0xfffffff8009c8947 */ /* 0x000fea000383ffff */
.L_x_606:
[----:B------:R-:W-:Y:S05]  /*4260*/  BSYNC.RECONVERGENT B1 ;  /* 0x0000000000017941 */ /* 0x000fea0003800200 */
.L_x_605:
        /* <DEDUP_REMOVED lines=31> */
.L_x_622:
[----:B------:R-:W-:Y:S05]  /*4460*/  BSYNC.RECONVERGENT B1 ;  /* 0x0000000000017941 */ /* 0x000fea0003800200 */
.L_x_621:
        /* <DEDUP_REMOVED lines=24> */
.L_x_624:
[----:B------:R-:W-:Y:S05]  /*45f0*/  BSYNC.RECONVERGENT B1 ;  /* 0x0000000000017941 */ /* 0x000fea0003800200 */
.L_x_623:
[----:B0-----:R0:W4:Y:S01]  /*4600*/  SHFL.DOWN PT, R5, R2, 0x4, 0x1f ;  /* 0x08801f0002057f89 */ /* 0x00112200000e0000 */
[----:B------:R-:W-:Y:S01]  /*4610*/  BSSY.RECONVERGENT B1, `(.L_x_625) ;  /* 0x0000017000017945 */ /* 0x000fe20003800200 */
[----:B--2---:R-:W-:Y:S02]  /*4620*/  IMAD.MOV.U32 R3, RZ, RZ, R2 ;  /* 0x000000ffff037224 */ /* 0x004fe400078e0002 */
[----:B------:R0:W2:Y:S01]  /*4630*/  SHFL.DOWN PT, R9, R4, 0x4, 0x1f ;  /* 0x08801f0004097f89 */ /* 0x0000a200000e0000 */
[----:B------:R-:W-:Y:S02]  /*4640*/  IMAD.MOV.U32 R6, RZ, RZ, R4 ;  /* 0x000000ffff067224 */ /* 0x000fe400078e0004 */
[----:B------:R-:W-:Y:S01]  /*4650*/  IMAD.MOV.U32 R7, RZ, RZ, R8 ;  /* 0x000000ffff077224 */ /* 0x000fe200078e0008 */
[----:B------:R0:W0:Y:S01]  /*4660*/  SHFL.DOWN PT, R11, R8, 0x4, 0x1f ;  /* 0x08801f00080b7f89 */ /* 0x00002200000e0000 */
[----:B------:R-:W-:Y:S05]  /*4670*/  @P5 BRA `(.L_x_626) ;  /* 0x0000000000405947 */ /* 0x000fea0003800000 */
[----:B----4-:R-:W-:Y:S01]  /*4680*/  ISETP.GE.AND P0, PT, R2, R5, PT ;  /* 0x000000050200720c */ /* 0x010fe20003f06270 */
[----:B------:R-:W-:Y:S02]  /*4690*/  IMAD.MOV.U32 R3, RZ, RZ, R5 ;  /* 0x000000ffff037224 */ /* 0x000fe400078e0005 */
[----:B--2---:R-:W-:Y:S02]  /*46a0*/  IMAD.MOV.U32 R6, RZ, RZ, R9 ;  /* 0x000000ffff067224 */ /* 0x004fe400078e0009 */
        /* <DEDUP_REMOVED lines=13> */
.L_x_626:
[----:B------:R-:W-:Y:S05]  /*4780*/  BSYNC.RECONVERGENT B1 ;  /* 0x0000000000017941 */ /* 0x000fea0003800200 */
.L_x_625:
        /* <DEDUP_REMOVED lines=24> */
.L_x_628:
[----:B------:R-:W-:Y:S05]  /*4910*/  BSYNC.RECONVERGENT B1 ;  /* 0x0000000000017941 */ /* 0x000fea0003800200 */
.L_x_627:
[----:B0-----:R0:W4:Y:S01]  /*4920*/  SHFL.DOWN PT, R3, R2, 0x10, 0x1f ;  /* 0x0a001f0002037f89 */ /* 0x00112200000e0000 */
[----:B------:R-:W-:Y:S01]  /*4930*/  BSSY.RECONVERGENT B1, `(.L_x_629) ;  /* 0x0000017000017945 */ /* 0x000fe20003800200 */
[----:B------:R-:W-:Y:S02]  /*4940*/  IMAD.MOV.U32 R8, RZ, RZ, R2 ;  /* 0x000000ffff087224 */ /* 0x000fe400078e0002 */
[----:B------:R0:W0:Y:S01]  /*4950*/  SHFL.DOWN PT, R9, R4, 0x10, 0x1f ;  /* 0x0a001f0004097f89 */ /* 0x00002200000e0000 */
[----:B--2---:R-:W-:Y:S02]  /*4960*/  IMAD.MOV.U32 R7, RZ, RZ, R4 ;  /* 0x000000ffff077224 */ /* 0x004fe400078e0004 */
[----:B------:R-:W-:Y:S01]  /*4970*/  IMAD.MOV.U32 R6, RZ, RZ, R5 ;  /* 0x000000ffff067224 */ /* 0x000fe200078e0005 */
[----:B-1----:R1:W2:Y:S01]  /*4980*/  SHFL.DOWN PT, R10, R5, 0x10, 0x1f ;  /* 0x0a001f00050a7f89 */ /* 0x0022a200000e0000 */
[----:B------:R-:W-:Y:S05]  /*4990*/  @P3 BRA `(.L_x_630) ;  /* 0x0000000000403947 */ /* 0x000fea0003800000 */
[----:B----4-:R-:W-:Y:S01]  /*49a0*/  ISETP.GE.AND P0, PT, R2, R3, PT ;  /* 0x000000030200720c */ /* 0x010fe20003f06270 */
[----:B------:R-:W-:Y:S02]  /*49b0*/  IMAD.MOV.U32 R8, RZ, RZ, R3 ;  /* 0x000000ffff087224 */ /* 0x000fe400078e0003 */
[----:B0-----:R-:W-:Y:S02]  /*49c0*/  IMAD.MOV.U32 R7, RZ, RZ, R9 ;  /* 0x000000ffff077224 */ /* 0x001fe400078e0009 */
[----:B--2---:R-:W-:-:S08]  /*49d0*/  IMAD.MOV.U32 R6, RZ, RZ, R10 ;  /* 0x000000ffff067224 */ /* 0x004fd000078e000a */
        /* <DEDUP_REMOVED lines=12> */
.L_x_630:
[----:B------:R-:W-:Y:S05]  /*4aa0*/  BSYNC.RECONVERGENT B1 ;  /* 0x0000000000017941 */ /* 0x000fea0003800200 */
.L_x_629:
[----:B------:R-:W-:Y:S04]  /*4ab0*/  BSSY.RECONVERGENT B1, `(.L_x_631) ;  /* 0x000000c000017945 */ /* 0x000fe80003800200 */
[----:B------:R-:W-:Y:S05]  /*4ac0*/  @P2 BRA `(.L_x_632) ;  /* 0x0000000000282947 */ /* 0x000fea0003800000 */
[----:B0-----:R-:W0:Y:S01]  /*4ad0*/  S2R R4, SR_CgaCtaId ;  /* 0x0000000000047919 */ /* 0x001e220000008800 */
[----:B----4-:R-:W-:Y:S02]  /*4ae0*/  MOV R3, 0x400 ;  /* 0x0000040000037802 */ /* 0x010fe40000000f00 */
[----:B------:R-:W-:-:S04]  /*4af0*/  SHF.R.U32.HI R2, RZ, 0x1, R0 ;  /* 0x00000001ff027819 */ /* 0x000fc80000011600 */
[----:B------:R-:W-:Y:S02]  /*4b00*/  LOP3.LUT R2, R2, 0x1f0, RZ, 0xc0, !PT ;  /* 0x000001f002027812 */ /* 0x000fe400078ec0ff */
[----:B0-----:R-:W-:-:S05]  /*4b10*/  LEA R3, R4, R3, 0x18 ;  /* 0x0000000304037211 */ /* 0x001fca00078ec0ff */
[----:B-1----:R-:W-:Y:S02]  /*4b20*/  IMAD.IADD R5, R2, 0x1, R3 ;  /* 0x0000000102057824 */ /* 0x002fe400078e0203 */
[----:B------:R-:W-:Y:S02]  /*4b30*/  IMAD.MOV.U32 R2, RZ, RZ, R7 ;  /* 0x000000ffff027224 */ /* 0x000fe400078e0007 */
[----:B------:R-:W-:Y:S01]  /*4b40*/  IMAD.MOV.U32 R3, RZ, RZ, R6 ;  /* 0x000000ffff037224 */ /* 0x000fe200078e0006 */
[----:B------:R0:W-:Y:S04]  /*4b50*/  STS [R5+0x8], R8 ;  /* 0x0000080805007388 */ /* 0x0001e80000000800 */
[----:B------:R0:W-:Y:S02]  /*4b60*/  STS.64 [R5+0x10], R2 ;  /* 0x0000100205007388 */ /* 0x0001e40000000a00 */
.L_x_632:
[----:B------:R-:W-:Y:S05]  /*4b70*/  BSYNC.RECONVERGENT B1 ;  /* 0x0000000000017941 */ /* 0x000fea0003800200 */
.L_x_631:
        /* <DEDUP_REMOVED lines=8> */
[----:B-1----:R-:W1:Y:S04]  /*4c00*/  LDS.64 R4, [R24+0x20] ;  /* 0x0000200018047984 */ /* 0x002e680000000a00 */
[----:B------:R4:W2:Y:S04]  /*4c10*/  LDS R18, [R24+0x28] ;  /* 0x0000280018127984 */ /* 0x0008a80000000800 */
[----:B------:R4:W2:Y:S01]  /*4c20*/  LDS R16, [R24+0x38] ;  /* 0x0000380018107984 */ /* 0x0008a20000000800 */
[----:B0-----:R-:W-:Y:S01]  /*4c30*/  ISETP.GE.AND P0, PT, R8, R3, PT ;  /* 0x000000030800720c */ /* 0x001fe20003f06270 */
[----:B------:R-:W-:-:S02]  /*4c40*/  IMAD.MOV.U32 R19, RZ, RZ, R3 ;  /* 0x000000ffff137224 */ /* 0x000fc400078e0003 */
[----:B-1----:R-:W-:Y:S02]  /*4c50*/  IMAD.MOV.U32 R21, RZ, RZ, R4 ;  /* 0x000000ffff157224 */ /* 0x002fe400078e0004 */
[----:B------:R-:W-:-:S08]  /*4c60*/  IMAD.MOV.U32 R20, RZ, RZ, R5 ;  /* 0x000000ffff147224 */ /* 0x000fd000078e0005 */
[----:B--2-4-:R-:W-:Y:S05]  /*4c70*/  @!P0 BRA `(.L_x_634) ;  /* 0x00000000002c8947 */ /* 0x014fea0003800000 */
        /* <DEDUP_REMOVED lines=11> */
.L_x_634:
[----:B------:R-:W-:Y:S05]  /*4d30*/  BSYNC.RECONVERGENT B1 ;  /* 0x0000000000017941 */ /* 0x000fea0003800200 */
.L_x_633:
        /* <DEDUP_REMOVED lines=27> */
.L_x_636:
[----:B------:R-:W-:Y:S05]  /*4ef0*/  BSYNC.RECONVERGENT B1 ;  /* 0x0000000000017941 */ /* 0x000fea0003800200 */
.L_x_635:
        /* <DEDUP_REMOVED lines=17> */
.L_x_638:
[----:B------:R-:W-:Y:S05]  /*5010*/  BSYNC.RECONVERGENT B1 ;  /* 0x0000000000017941 */ /* 0x000fea0003800200 */
.L_x_637:
        /* <DEDUP_REMOVED lines=17> */
.L_x_640:
[----:B------:R-:W-:Y:S05]  /*5130*/  BSYNC.RECONVERGENT B1 ;  /* 0x0000000000017941 */ /* 0x000fea0003800200 */
.L_x_639:
        /* <DEDUP_REMOVED lines=17> */
.L_x_642:
[----:B------:R-:W-:Y:S05]  /*5250*/  BSYNC.RECONVERGENT B1 ;  /* 0x0000000000017941 */ /* 0x000fea0003800200 */
.L_x_641:
        /* <DEDUP_REMOVED lines=17> */
.L_x_644:
[----:B------:R-:W-:Y:S05]  /*5370*/  BSYNC.RECONVERGENT B1 ;  /* 0x0000000000017941 */ /* 0x000fea0003800200 */
.L_x_643:
        /* <DEDUP_REMOVED lines=16> */
.L_x_566:
[----:B------:R-:W-:Y:S05]  /*5480*/  BSYNC.RECONVERGENT B0 ;  /* 0x0000000000007941 */ /* 0x000fea0003800200 */
.L_x_533:
        /* <DEDUP_REMOVED lines=8> */
.L_x_645:
        /* <DEDUP_REMOVED lines=15> */
.L_x_912:


//--------------------- .text._ZN6thrust24THRUST_300001_SM_1000_NS8cuda_cub4core6detail13_kernel_agentINS1_8__reduce10DrainAgentIiEEJN3cub18CUB_300001_SM_10009GridQueueIjEEiEEEvDpT0_ --------------------------
	.section	.text._ZN6thrust24THRUST_300001_SM_1000_NS8cuda_cub4core6detail13_kernel_agentINS1_8__reduce10DrainAgentIiEEJN3cub18CUB_300001_SM_10009GridQueueIjEEiEEEvDpT0_,"ax",@progbits
	.align	128
        .global         _ZN6thrust24THRUST_300001_SM_1000_NS8cuda_cub4core6detail13_kernel_agentINS1_8__reduce10DrainAgentIiEEJN3cub18CUB_300001_SM_10009GridQueueIjEEiEEEvDpT0_
        .type           _ZN6thrust24THRUST_300001_SM_1000_NS8cuda_cub4core6detail13_kernel_agentINS1_8__reduce10DrainAgentIiEEJN3cub18CUB_300001_SM_10009GridQueueIjEEiEEEvDpT0_,@function
        .size           _ZN6thrust24THRUST_300001_SM_1000_NS8cuda_cub4core6detail13_kernel_agentINS1_8__reduce10DrainAgentIiEEJN3cub18CUB_300001_SM_10009GridQueueIjEEiEEEvDpT0_,(.L_x_913 - _ZN6thrust24THRUST_300001_SM_1000_NS8cuda_cub4core6detail13_kernel_agentINS1_8__reduce10DrainAgentIiEEJN3cub18CUB_300001_SM_10009GridQueueIjEEiEEEvDpT0_)
        .other          _ZN6thrust24THRUST_300001_SM_1000_NS8cuda_cub4core6detail13_kernel_agentINS1_8__reduce10DrainAgentIiEEJN3cub18CUB_300001_SM_10009GridQueueIjEEiEEEvDpT0_,@"STO_CUDA_ENTRY STV_DEFAULT"
_ZN6thrust24THRUST_300001_SM_1000_NS8cuda_cub4core6detail13_kernel_agentINS1_8__reduce10DrainAgentIiEEJN3cub18CUB_300001_SM_10009GridQueueIjEEiEEEvDpT0_:
.text._ZN6thrust24THRUST_300001_SM_1000_NS8cuda_cub4core6detail13_kernel_agentINS1_8__reduce10DrainAgentIiEEJN3cub18CUB_300001_SM_10009GridQueueIjEEiEEEvDpT0_:
[----:B------:R-:W-:Y:S08]  /*0000*/  LDC R1, c[0x0][0x37c] ;  /* 0x0000df00ff017b82 */ /* 0x000ff00000000800 */
[----:B------:R-:W0:Y:S01]  /*0010*/  LDC.64 R2, c[0x0][0x380] ;  /* 0x0000e000ff027b82 */ /* 0x000e220000000a00 */
[----:B------:R-:W0:Y:S07]  /*0020*/  LDCU.64 UR4, c[0x0][0x358] ;  /* 0x00006b00ff0477ac */ /* 0x000e2e0008000a00 */
[----:B------:R-:W1:Y:S01]  /*0030*/  LDC R5, c[0x0][0x388] ;  /* 0x0000e200ff057b82 */ /* 0x000e620000000800 */
[----:B0-----:R-:W-:Y:S04]  /*0040*/  STG.E desc[UR4][R2.64+0x4], RZ ;  /* 0x000004ff02007986 */ /* 0x001fe8000c101904 */
[----:B-1----:R-:W-:Y:S01]  /*0050*/  STG.E desc[UR4][R2.64], R5 ;  /* 0x0000000502007986 */ /* 0x002fe2000c101904 */
[----:B------:R-:W-:Y:S05]  /*0060*/  EXIT ;  /* 0x000000000000794d */ /* 0x000fea0003800000 */
.L_x_646:
        /* <DEDUP_REMOVED lines=9> */
.L_x_913:


//--------------------- .text._ZN6thrust24THRUST_300001_SM_1000_NS8cuda_cub4core6detail13_kernel_agentINS1_8__reduce11ReduceAgentINS0_12zip_iteratorIN4cuda3std3__45tupleIJNS0_10device_ptrIiEENS0_17counting_iteratorIlNS0_11use_defaultESF_SF_EEEEEEEPNSB_IJilEEESJ_iNS1_9__extrema9arg_max_fIilNSA_4lessIiEEEEEEJSI_SK_iN3cub18CUB_300001_SM_100013GridEvenShareIiEENSS_9GridQueueIjEESP_EEEvDpT0_ --------------------------
	.section	.text._ZN6thrust24THRUST_300001_SM_1000_NS8cuda_cub4core6detail13_kernel_agentINS1_8__reduce11ReduceAgentINS0_12zip_iteratorIN4cuda3std3__45tupleIJNS0_10device_ptrIiEENS0_17counting_iteratorIlNS0_11use_defaultESF_SF_EEEEEEEPNSB_IJilEEESJ_iNS1_9__extrema9arg_max_fIilNSA_4lessIiEEEEEEJSI_SK_iN3cub18CUB_300001_SM_100013GridEvenShareIiEENSS_9GridQueueIjEESP_EEEvDpT0_,"ax",@progbits
	.align	128
        .global         _ZN6thrust24THRUST_300001_SM_1000_NS8cuda_cub4core6detail13_kernel_agentINS1_8__reduce11ReduceAgentINS0_12zip_iteratorIN4cuda3std3__45tupleIJNS0_10device_ptrIiEENS0_17counting_iteratorIlNS0_11use_defaultESF_SF_EEEEEEEPNSB_IJilEEESJ_iNS1_9__extrema9arg_max_fIilNSA_4lessIiEEEEEEJSI_SK_iN3cub18CUB_300001_SM_100013GridEvenShareIiEENSS_9GridQueueIjEESP_EEEvDpT0_
        .type           _ZN6thrust24THRUST_300001_SM_1000_NS8cuda_cub4core6detail13_kernel_agentINS1_8__reduce11ReduceAgentINS0_12zip_iteratorIN4cuda3std3__45tupleIJNS0_10device_ptrIiEENS0_17counting_iteratorIlNS0_11use_defaultESF_SF_EEEEEEEPNSB_IJilEEESJ_iNS1_9__extrema9arg_max_fIilNSA_4lessIiEEEEEEJSI_SK_iN3cub18CUB_300001_SM_100013GridEvenShareIiEENSS_9GridQueueIjEESP_EEEvDpT0_,@function
        .size           _ZN6thrust24THRUST_300001_SM_1000_NS8cuda_cub4core6detail13_kernel_agentINS1_8__reduce11ReduceAgentINS0_12zip_iteratorIN4cuda3std3__45tupleIJNS0_10device_ptrIiEENS0_17counting_iteratorIlNS0_11use_defaultESF_SF_EEEEEEEPNSB_IJilEEESJ_iNS1_9__extrema9arg_max_fIilNSA_4lessIiEEEEEEJSI_SK_iN3cub18CUB_300001_SM_100013GridEvenShareIiEENSS_9GridQueueIjEESP_EEEvDpT0_,(.L_x_914 - _ZN6thrust24THRUST_300001_SM_1000_NS8cuda_cub4core6detail13_kernel_agentINS1_8__reduce11ReduceAgentINS0_12zip_iteratorIN4cuda3std3__45tupleIJNS0_10device_ptrIiEENS0_17counting_iteratorIlNS0_11use_defaultESF_SF_EEEEEEEPNSB_IJilEEESJ_iNS1_9__extrema9arg_max_fIilNSA_4lessIiEEEEEEJSI_SK_iN3cub18CUB_300001_SM_100013GridEvenShareIiEENSS_9GridQueueIjEESP_EEEvDpT0_)
        .other          _ZN6thrust24THRUST_300001_SM_1000_NS8cuda_cub4core6detail13_kernel_agentINS1_8__reduce11ReduceAgentINS0_12zip_iteratorIN4cuda3std3__45tupleIJNS0_10device_ptrIiEENS0_17counting_iteratorIlNS0_11use_defaultESF_SF_EEEEEEEPNSB_IJilEEESJ_iNS1_9__extrema9arg_max_fIilNSA_4lessIiEEEEEEJSI_SK_iN3cub18CUB_300001_SM_100013GridEvenShareIiEENSS_9GridQueueIjEESP_EEEvDpT0_,@"STO_CUDA_ENTRY STV_DEFAULT"
_ZN6thrust24THRUST_300001_SM_1000_NS8cuda_cub4core6detail13_kernel_agentINS1_8__reduce11ReduceAgentINS0_12zip_iteratorIN4cuda3std3__45tupleIJNS0_10device_ptrIiEENS0_17counting_iteratorIlNS0_11use_defaultESF_SF_EEEEEEEPNSB_IJilEEESJ_iNS1_9__extrema9arg_max_fIilNSA_4lessIiEEEEEEJSI_SK_iN3cub18CUB_300001_SM_100013GridEvenShareIiEENSS_9GridQueueIjEESP_EEEvDpT0_:
.text._ZN6thrust24THRUST_300001_SM_1000_NS8cuda_cub4core6detail13_kernel_agentINS1_8__reduce11ReduceAgentINS0_12zip_iteratorIN4cuda3std3__45tupleIJNS0_10device_ptrIiEENS0_17counting_iteratorIlNS0_11use_defaultESF_SF_EEEEEEEPNSB_IJilEEESJ_iNS1_9__extrema9arg_max_fIilNSA_4lessIiEEEEEEJSI_SK_iN3cub18CUB_300001_SM_100013GridEvenShareIiEENSS_9GridQueueIjEESP_EEEvDpT0_:
[----:B------:R-:W-:Y:S01]  /*0000*/  LDC R1, c[0x0][0x37c] ;  /* 0x0000df00ff017b82 */ /* 0x000fe20000000800 */
[----:B------:R-:W0:Y:S01]  /*0010*/  S2R R0, SR_CTAID.X ;  /* 0x0000000000007919 */ /* 0x000e220000002500 */
[----:B------:R-:W1:Y:S01]  /*0020*/  LDCU UR4, c[0x0][0x398] ;  /* 0x00007300ff0477ac */ /* 0x000e620008000800 */
[----:B------:R-:W-:Y:S01]  /*0030*/  BSSY.RECONVERGENT B0, `(.L_x_647) ;  /* 0x0000586000007945 */ /* 0x000fe20003800200 */
[----:B------:R-:W2:Y:S01]  /*0040*/  LDCU UR6, c[0x0][0x370] ;  /* 0x00006e00ff0677ac */ /* 0x000ea20008000800 */
[----:B------:R-:W3:Y:S01]  /*0050*/  LDCU.64 UR10, c[0x0][0x358] ;  /* 0x00006b00ff0a77ac */ /* 0x000ee20008000a00 */
[----:B-1----:R-:W-:Y:S01]  /*0060*/  IMAD.U32 R4, RZ, RZ, UR4 ;  /* 0x00000004ff047e24 */ /* 0x002fe2000f8e00ff */
[----:B--2---:R-:W-:Y:S01]  /*0070*/  UIMAD UR6, UR6, 0x500, URZ ;  /* 0x00000500060678a4 */ /* 0x004fe2000f8e02ff */
[----:B0-----:R-:W-:-:S04]  /*0080*/  IMAD R5, R0, 0x500, RZ ;  /* 0x0000050000057824 */ /* 0x001fc800078e02ff */
[----:B------:R-:W-:-:S05]  /*0090*/  VIADD R3, R5, 0x500 ;  /* 0x0000050005037836 */ /* 0x000fca0000000000 */
[----:B------:R-:W-:-:S13]  /*00a0*/  ISETP.GT.AND P0, PT, R3, R4, PT ;  /* 0x000000040300720c */ /* 0x000fda0003f04270 */
[----:B---3--:R-:W-:Y:S05]  /*00b0*/  @!P0 BRA `(.L_x_648) ;  /* 0x0000003000b48947 */ /* 0x008fea0003800000 */
[----:B------:R-:W0:Y:S01]  /*00c0*/  S2R R2, SR_TID.X ;  /* 0x0000000000027919 */ /* 0x000e220000002100 */
[----:B------:R-:W-:Y:S01]  /*00d0*/  IMAD.IADD R3, R4, 0x1, -R5 ;  /* 0x0000000104037824 */ /* 0x000fe200078e0a05 */
[----:B------:R-:W1:Y:S01]  /*00e0*/  LDCU.64 UR6, c[0x0][0x388] ;  /* 0x00007100ff0677ac */ /* 0x000e620008000a00 */
[----:B------:R-:W-:Y:S01]  /*00f0*/  BSSY.RECONVERGENT B1, `(.L_x_649) ;  /* 0x000000f000017945 */ /* 0x000fe20003800200 */
[----:B------:R-:W-:Y:S01]  /*0100*/  CS2R R6, SRZ ;  /* 0x0000000000067805 */ /* 0x000fe2000001ff00 */
[----:B------:R-:W-:Y:S01]  /*0110*/  IMAD.MOV.U32 R8, RZ, RZ, RZ ;  /* 0x000000ffff087224 */ /* 0x000fe200078e00ff */
[----:B------:R-:W2:Y:S01]  /*0120*/  LDCU.64 UR8, c[0x0][0x388] ;  /* 0x00007100ff0877ac */ /* 0x000ea20008000a00 */
[----:B0-----:R-:W-:Y:S01]  /*0130*/  ISETP.GE.AND P0, PT, R2, R3, PT ;  /* 0x000000030200720c */ /* 0x001fe20003f06270 */
[----:B------:R-:W-:-:S12]  /*0140*/  IMAD.MOV.U32 R10, RZ, RZ, R2 ;  /* 0x000000ffff0a7224 */ /* 0x000fd800078e0002 */
[----:B-12---:R-:W-:Y:S05]  /*0150*/  @P0 BRA `(.L_x_650) ;  /* 0x0000000000200947 */ /* 0x006fea0003800000 */
[----:B------:R-:W0:Y:S01]  /*0160*/  LDC.64 R12, c[0x0][0x380] ;  /* 0x0000e000ff0c7b82 */ /* 0x000e220000000a00 */
[----:B------:R-:W-:Y:S01]  /*0170*/  IMAD.IADD R9, R5, 0x1, R2 ;  /* 0x0000000105097824 */ /* 0x000fe200078e0202 */
[----:B------:R-:W1:Y:S03]  /*0180*/  LDCU.64 UR4, c[0x0][0x388] ;  /* 0x00007100ff0477ac */ /* 0x000e660008000a00 */
[----:B0-----:R-:W-:-:S05]  /*0190*/  IMAD.WIDE R12, R9, 0x4, R12 ;  /* 0x00000004090c7825 */ /* 0x001fca00078e020c */
[----:B------:R0:W5:Y:S01]  /*01a0*/  LDG.E R7, desc[UR10][R12.64] ;  /* 0x0000000a0c077981 */ /* 0x000162000c1e1900 */
[----:B-1----:R-:W-:Y:S01]  /*01b0*/  IADD3 R6, P0, PT, R9, UR4, RZ ;  /* 0x0000000409067c10 */ /* 0x002fe2000ff1e0ff */
[----:B------:R-:W-:-:S03]  /*01c0*/  VIADD R10, R2, 0x100 ;  /* 0x00000100020a7836 */ /* 0x000fc60000000000 */
[----:B------:R-:W-:-:S09]  /*01d0*/  LEA.HI.X.SX32 R8, R9, UR5, 0x1, P0 ;  /* 0x0000000509087c11 */ /* 0x000fd200080f0eff */
.L_x_650:
[----:B------:R-:W-:Y:S05]  /*01e0*/  BSYNC.RECONVERGENT B1 ;  /* 0x0000000000017941 */ /* 0x000fea0003800200 */
.L_x_649:
[----:B------:R-:W-:Y:S01]  /*01f0*/  ISETP.GE.AND P0, PT, R10, R3, PT ;  /* 0x000000030a00720c */ /* 0x000fe20003f06270 */
[----:B------:R-:W-:-:S12]  /*0200*/  BSSY.RECONVERGENT B1, `(.L_x_651) ;  /* 0x0000091000017945 */ /* 0x000fd80003800200 */
[----:B------:R-:W-:Y:S05]  /*0210*/  @P0 BRA `(.L_x_652) ;  /* 0x00000008003c0947 */ /* 0x000fea0003800000 */
[----:B------:R-:W-:Y:S01]  /*0220*/  LOP3.LUT R9, RZ, R10, RZ, 0x33, !PT ;  /* 0x0000000aff097212 */ /* 0x000fe200078e33ff */
[----:B------:R-:W-:Y:S03]  /*0230*/  BSSY.RECONVERGENT B2, `(.L_x_653) ;  /* 0x0000028000027945 */ /* 0x000fe60003800200 */
[----:B------:R-:W-:-:S04]  /*0240*/  IADD3 R11, PT, PT, -R5, R4, R9 ;  /* 0x00000004050b7210 */ /* 0x000fc80007ffe109 */
[----:B------:R-:W-:-:S04]  /*0250*/  LOP3.LUT R4, R11, 0x300, RZ, 0xc0, !PT ;  /* 0x000003000b047812 */ /* 0x000fc800078ec0ff */
[----:B------:R-:W-:-:S13]  /*0260*/  ISETP.NE.AND P0, PT, R4, 0x300, PT ;  /* 0x000003000400780c */ /* 0x000fda0003f05270 */
[----:B------:R-:W-:Y:S05]  /*0270*/  @!P0 BRA `(.L_x_654) ;  /* 0x00000000008c8947 */ /* 0x000fea0003800000 */
[----:B0-----:R-:W0:Y:S01]  /*0280*/  LDC.64 R12, c[0x0][0x380] ;  /* 0x0000e000ff0c7b82 */ /* 0x001e220000000a00 */
[----:B------:R-:W-:Y:S01]  /*0290*/  LEA.HI R4, R11, 0x1, RZ, 0x18 ;  /* 0x000000010b047811 */ /* 0x000fe200078fc0ff */
[----:B------:R-:W-:-:S03]  /*02a0*/  IMAD.IADD R9, R5, 0x1, R10 ;  /* 0x0000000105097824 */ /* 0x000fc600078e020a */
[----:B------:R-:W-:-:S05]  /*02b0*/  LOP3.LUT R4, R4, 0x3, RZ, 0xc0, !PT ;  /* 0x0000000304047812 */ /* 0x000fca00078ec0ff */
[----:B------:R-:W-:-:S07]  /*02c0*/  IMAD.MOV R4, RZ, RZ, -R4 ;  /* 0x000000ffff047224 */ /* 0x000fce00078e0a04 */
.L_x_657:
[----:B0-----:R-:W-:-:S06]  /*02d0*/  IMAD.WIDE R14, R9, 0x4, R12 ;  /* 0x00000004090e7825 */ /* 0x001fcc00078e020c */
[----:B------:R-:W2:Y:S01]  /*02e0*/  LDG.E R15, desc[UR10][R14.64] ;  /* 0x0000000a0e0f7981 */ /* 0x000ea2000c1e1900 */
[C---:B------:R-:W-:Y:S01]  /*02f0*/  IADD3 R20, P1, PT, R9.reuse, UR6, RZ ;  /* 0x0000000609147c10 */ /* 0x040fe2000ff3e0ff */
[----:B------:R-:W-:Y:S01]  /*0300*/  VIADD R4, R4, 0x1 ;  /* 0x0000000104047836 */ /* 0x000fe20000000000 */
[----:B------:R-:W-:Y:S01]  /*0310*/  BSSY.RECONVERGENT B3, `(.L_x_655) ;  /* 0x0000016000037945 */ /* 0x000fe20003800200 */
[----:B------:R-:W-:Y:S01]  /*0320*/  IMAD.MOV.U32 R17, RZ, RZ, R6 ;  /* 0x000000ffff117224 */ /* 0x000fe200078e0006 */
[----:B------:R-:W-:Y:S01]  /*0330*/  LEA.HI.X.SX32 R19, R9, UR7, 0x1, P1 ;  /* 0x0000000709137c11 */ /* 0x000fe200088f0eff */
[----:B------:R-:W-:Y:S01]  /*0340*/  IMAD.MOV.U32 R18, RZ, RZ, R8 ;  /* 0x000000ffff127224 */ /* 0x000fe200078e0008 */
[----:B------:R-:W-:Y:S01]  /*0350*/  ISETP.NE.AND P2, PT, R4, RZ, PT ;  /* 0x000000ff0400720c */ /* 0x000fe20003f45270 */
[----:B-----5:R-:W-:Y:S02]  /*0360*/  IMAD.MOV.U32 R16, RZ, RZ, R7 ;  /* 0x000000ffff107224 */ /* 0x020fe400078e0007 */
[----:B------:R-:W-:-:S02]  /*0370*/  IMAD.MOV.U32 R6, RZ, RZ, R20 ;  /* 0x000000ffff067224 */ /* 0x000fc400078e0014 */
        /* <DEDUP_REMOVED lines=15> */
.L_x_656:
[----:B------:R-:W-:Y:S05]  /*0470*/  BSYNC.RECONVERGENT B3 ;  /* 0x0000000000037941 */ /* 0x000fea0003800200 */
.L_x_655:
[----:B------:R-:W-:Y:S02]  /*0480*/  VIADD R10, R10, 0x100 ;  /* 0x000001000a0a7836 */ /* 0x000fe40000000000 */
[----:B------:R-:W-:Y:S01]  /*0490*/  VIADD R9, R9, 0x100 ;  /* 0x0000010009097836 */ /* 0x000fe20000000000 */
[----:B------:R-:W-:Y:S06]  /*04a0*/  @P2 BRA `(.L_x_657) ;  /* 0xfffffffc00882947 */ /* 0x000fec000383ffff */
.L_x_654:
[----:B------:R-:W-:Y:S05]  /*04b0*/  BSYNC.RECONVERGENT B2 ;  /* 0x0000000000027941 */ /* 0x000fea0003800200 */
.L_x_653:
[----:B------:R-:W-:-:S13]  /*04c0*/  ISETP.GE.U32.AND P0, PT, R11, 0x300, PT ;  /* 0x000003000b00780c */ /* 0x000fda0003f06070 */
[----:B------:R-:W-:Y:S05]  /*04d0*/  @!P0 BRA `(.L_x_652) ;  /* 0x00000004008c8947 */ /* 0x000fea0003800000 */
[----:B0-----:R-:W0:Y:S01]  /*04e0*/  LDC.64 R12, c[0x0][0x380] ;  /* 0x0000e000ff0c7b82 */ /* 0x001e220000000a00 */
[----:B------:R-:W-:-:S04]  /*04f0*/  IMAD.IADD R9, R5, 0x1, R10 ;  /* 0x0000000105097824 */ /* 0x000fc800078e020a */
[C---:B------:R-:W-:Y:S02]  /*0500*/  VIADD R19, R9.reuse, 0x100 ;  /* 0x0000010009137836 */ /* 0x040fe40000000000 */
[C---:B------:R-:W-:Y:S02]  /*0510*/  VIADD R18, R9.reuse, 0x200 ;  /* 0x0000020009127836 */ /* 0x040fe40000000000 */
[----:B------:R-:W-:Y:S01]  /*0520*/  VIADD R20, R9, 0x300 ;  /* 0x0000030009147836 */ /* 0x000fe20000000000 */
[----:B0-----:R-:W-:-:S05]  /*0530*/  IADD3 R4, P0, PT, R12, 0x800, RZ ;  /* 0x000008000c047810 */ /* 0x001fca0007f1e0ff */
[----:B------:R-:W-:-:S08]  /*0540*/  IMAD.X R5, RZ, RZ, R13, P0 ;  /* 0x000000ffff057224 */ /* 0x000fd000000e060d */
.L_x_666:
[----:B------:R-:W-:-:S05]  /*0550*/  IMAD.WIDE R14, R9, 0x4, R4 ;  /* 0x00000004090e7825 */ /* 0x000fca00078e0204 */
[----:B------:R-:W2:Y:S04]  /*0560*/  LDG.E R22, desc[UR10][R14.64+-0x800] ;  /* 0xfff8000a0e167981 */ /* 0x000ea8000c1e1900 */
[----:B-----5:R0:W5:Y:S04]  /*0570*/  LDG.E R24, desc[UR10][R14.64+-0x400] ;  /* 0xfffc000a0e187981 */ /* 0x020168000c1e1900 */
[----:B------:R0:W5:Y:S04]  /*0580*/  LDG.E R11, desc[UR10][R14.64] ;  /* 0x0000000a0e0b7981 */ /* 0x000168000c1e1900 */
[----:B------:R0:W5:Y:S01]  /*0590*/  LDG.E R12, desc[UR10][R14.64+0x400] ;  /* 0x0004000a0e0c7981 */ /* 0x000162000c1e1900 */
[C---:B------:R-:W-:Y:S01]  /*05a0*/  IADD3 R21, P1, PT, R9.reuse, UR8, RZ ;  /* 0x0000000809157c10 */ /* 0x040fe2000ff3e0ff */
[----:B------:R-:W-:Y:S03]  /*05b0*/  BSSY.RECONVERGENT B2, `(.L_x_658) ;  /* 0x0000012000027945 */ /* 0x000fe60003800200 */
[----:B------:R-:W-:Y:S01]  /*05c0*/  LEA.HI.X.SX32 R23, R9, UR9, 0x1, P1 ;  /* 0x0000000909177c11 */ /* 0x000fe200088f0eff */
[----:B------:R-:W-:-:S04]  /*05d0*/  IMAD.MOV.U32 R16, RZ, RZ, R21 ;  /* 0x000000ffff107224 */ /* 0x000fc800078e0015 */
        /* <DEDUP_REMOVED lines=15> */
.L_x_659:
[----:B------:R-:W-:Y:S05]  /*06d0*/  BSYNC.RECONVERGENT B2 ;  /* 0x0000000000027941 */ /* 0x000fea0003800200 */
.L_x_658:
[----:B-----5:R-:W-:Y:S01]  /*06e0*/  ISETP.GE.AND P0, PT, R13, R24, PT ;  /* 0x000000180d00720c */ /* 0x020fe20003f06270 */
[----:B------:R-:W-:Y:S01]  /*06f0*/  BSSY.RECONVERGENT B2, `(.L_x_660) ;  /* 0x0000012000027945 */ /* 0x000fe20003800200 */
[----:B------:R-:W-:Y:S01]  /*0700*/  IADD3 R15, P1, PT, R19, UR8, RZ ;  /* 0x00000008130f7c10 */ /* 0x000fe2000ff3e0ff */
[----:B------:R-:W-:-:S03]  /*0710*/  IMAD.MOV.U32 R6, RZ, RZ, R24 ;  /* 0x000000ffff067224 */ /* 0x000fc600078e0018 */
[----:B------:R-:W-:Y:S01]  /*0720*/  LEA.HI.X.SX32 R14, R19, UR9, 0x1, P1 ;  /* 0x00000009130e7c11 */ /* 0x000fe200088f0eff */
        /* <DEDUP_REMOVED lines=14> */
.L_x_661:
[----:B------:R-:W-:Y:S05]  /*0810*/  BSYNC.RECONVERGENT B2 ;  /* 0x0000000000027941 */ /* 0x000fea0003800200 */
.L_x_660:
[----:B------:R-:W-:Y:S01]  /*0820*/  ISETP.GE.AND P0, PT, R6, R11, PT ;  /* 0x0000000b0600720c */ /* 0x000fe20003f06270 */
[----:B------:R-:W-:Y:S01]  /*0830*/  BSSY.RECONVERGENT B2, `(.L_x_662) ;  /* 0x0000013000027945 */ /* 0x000fe20003800200 */
[----:B------:R-:W-:Y:S01]  /*0840*/  IADD3 R16, P1, PT, R18, UR8, RZ ;  /* 0x0000000812107c10 */ /* 0x000fe2000ff3e0ff */
[----:B------:R-:W-:Y:S01]  /*0850*/  IMAD.MOV.U32 R13, RZ, RZ, R11 ;  /* 0x000000ffff0d7224 */ /* 0x000fe200078e000b */
[----:B------:R-:W-:Y:S02]  /*0860*/  IADD3 R21, P2, PT, R20, UR8, RZ ;  /* 0x0000000814157c10 */ /* 0x000fe4000ff5e0ff */
        /* <DEDUP_REMOVED lines=15> */
.L_x_663:
[----:B------:R-:W-:Y:S05]  /*0960*/  BSYNC.RECONVERGENT B2 ;  /* 0x0000000000027941 */ /* 0x000fea0003800200 */
.L_x_662:
[----:B------:R-:W-:Y:S01]  /*0970*/  ISETP.GE.AND P0, PT, R13, R12, PT ;  /* 0x0000000c0d00720c */ /* 0x000fe20003f06270 */
[----:B------:R-:W-:Y:S01]  /*0980*/  BSSY.RECONVERGENT B2, `(.L_x_664) ;  /* 0x0000011000027945 */ /* 0x000fe20003800200 */
[----:B------:R-:W-:Y:S01]  /*0990*/  LEA.HI.X.SX32 R16, R20, UR9, 0x1, P2 ;  /* 0x0000000914107c11 */ /* 0x000fe200090f0eff */
        /* <DEDUP_REMOVED lines=15> */
.L_x_665:
[----:B------:R-:W-:Y:S05]  /*0a90*/  BSYNC.RECONVERGENT B2 ;  /* 0x0000000000027941 */ /* 0x000fea0003800200 */
.L_x_664:
[----:B------:R-:W-:Y:S02]  /*0aa0*/  VIADD R10, R10, 0x400 ;  /* 0x000004000a0a7836 */ /* 0x000fe40000000000 */
[----:B------:R-:W-:Y:S02]  /*0ab0*/  VIADD R19, R19, 0x400 ;  /* 0x0000040013137836 */ /* 0x000fe40000000000 */
[----:B------:R-:W-:Y:S01]  /*0ac0*/  VIADD R18, R18, 0x400 ;  /* 0x0000040012127836 */ /* 0x000fe20000000000 */
[----:B------:R-:W-:Y:S01]  /*0ad0*/  ISETP.GE.AND P0, PT, R10, R3, PT ;  /* 0x000000030a00720c */ /* 0x000fe20003f06270 */
[----:B------:R-:W-:Y:S02]  /*0ae0*/  VIADD R20, R20, 0x400 ;  /* 0x0000040014147836 */ /* 0x000fe40000000000 */
[----:B------:R-:W-:-:S10]  /*0af0*/  VIADD R9, R9, 0x400 ;  /* 0x0000040009097836 */ /* 0x000fd40000000000 */
[----:B------:R-:W-:Y:S05]  /*0b00*/  @!P0 BRA `(.L_x_666) ;  /* 0xfffffff800908947 */ /* 0x000fea000383ffff */
.L_x_652:
[----:B------:R-:W-:Y:S05]  /*0b10*/  BSYNC.RECONVERGENT B1 ;  /* 0x0000000000017941 */ /* 0x000fea0003800200 */
.L_x_651:
[----:B------:R-:W-:-:S13]  /*0b20*/  ISETP.GE.AND P0, PT, R3, 0x100, PT ;  /* 0x000001000300780c */ /* 0x000fda0003f06270 */
[----:B------:R-:W-:Y:S05]  /*0b30*/  @!P0 BRA `(.L_x_667) ;  /* 0x00000010008c8947 */ /* 0x000fea0003800000 */
[----:B0-----:R-:W0:Y:S01]  /*0b40*/  S2R R12, SR_LANEID ;  /* 0x00000000000c7919 */ /* 0x001e220000000000 */
[----:B------:R-:W-:Y:S01]  /*0b50*/  BSSY.RECONVERGENT B1, `(.L_x_668) ;  /* 0x000001b000017945 */ /* 0x000fe20003800200 */
[----:B------:R-:W-:Y:S01]  /*0b60*/  IMAD.MOV.U32 R9, RZ, RZ, R6 ;  /* 0x000000ffff097224 */ /* 0x000fe200078e0006 */
[----:B-----5:R1:W2:Y:S01]  /*0b70*/  SHFL.DOWN PT, R4, R7, 0x1, 0x1f ;  /* 0x08201f0007047f89 */ /* 0x0202a200000e0000 */
        /* <DEDUP_REMOVED lines=24> */
.L_x_669:
[----:B------:R-:W-:Y:S05]  /*0d00*/  BSYNC.RECONVERGENT B1 ;  /* 0x0000000000017941 */ /* 0x000fea0003800200 */
.L_x_668:
        /* <DEDUP_REMOVED lines=12> */
[----:B---3--:R-:W-:Y:S02]  /*0dd0*/  IMAD.MOV.U32 R5, RZ, RZ, R12 ;  /* 0x000000ffff057224 */ /* 0x008fe400078e000c */
        /* <DEDUP_REMOVED lines=14> */
.L_x_671:
[----:B------:R-:W-:Y:S05]  /*0ec0*/  BSYNC.RECONVERGENT B1 ;  /* 0x0000000000017941 */ /* 0x000fea0003800200 */
.L_x_670:
[----:B0-----:R0:W4:Y:S01]  /*0ed0*/  SHFL.DOWN PT, R9, R4, 0x4, 0x1f ;  /* 0x08801f0004097f89 */ /* 0x00112200000e0000 */
[----:B------:R-:W-:Y:S01]  /*0ee0*/  BSSY.RECONVERGENT B1, `(.L_x_672) ;  /* 0x0000017000017945 */ /* 0x000fe20003800200 */
[----:B-1----:R-:W-:Y:S02]  /*0ef0*/  IMAD.MOV.U32 R6, RZ, RZ, R5 ;  /* 0x000000ffff067224 */ /* 0x002fe400078e0005 */
[----:B------:R0:W1:Y:S01]  /*0f00*/  SHFL.DOWN PT, R10, R5, 0x4, 0x1f ;  /* 0x08801f00050a7f89 */ /* 0x00006200000e0000 */
[----:B--2---:R-:W-:Y:S02]  /*0f10*/  IMAD.MOV.U32 R7, RZ, RZ, R8 ;  /* 0x000000ffff077224 */ /* 0x004fe400078e0008 */
[----:B------:R-:W-:Y:S01]  /*0f20*/  IMAD.MOV.U32 R3, RZ, RZ, R4 ;  /* 0x000000ffff037224 */ /* 0x000fe200078e0004 */
[----:B------:R0:W2:Y:S01]  /*0f30*/  SHFL.DOWN PT, R11, R8, 0x4, 0x1f ;  /* 0x08801f00080b7f89 */ /* 0x0000a200000e0000 */
[----:B------:R-:W-:Y:S05]  /*0f40*/  @P3 BRA `(.L_x_673) ;  /* 0x0000000000403947 */ /* 0x000fea0003800000 */
[----:B----4-:R-:W-:Y:S01]  /*0f50*/  ISETP.GE.AND P0, PT, R4, R9, PT ;  /* 0x000000090400720c */ /* 0x010fe20003f06270 */
[----:B-1----:R-:W-:Y:S02]  /*0f60*/  IMAD.MOV.U32 R6, RZ, RZ, R10 ;  /* 0x000000ffff067224 */ /* 0x002fe400078e000a */
        /* <DEDUP_REMOVED lines=14> */
.L_x_673:
[----:B------:R-:W-:Y:S05]  /*1050*/  BSYNC.RECONVERGENT B1 ;  /* 0x0000000000017941 */ /* 0x000fea0003800200 */
.L_x_672:
[----:B0-----:R0:W0:Y:S01]  /*1060*/  SHFL.DOWN PT, R8, R3, 0x8, 0x1f ;  /* 0x09001f0003087f89 */ /* 0x00102200000e0000 */
[----:B------:R-:W-:Y:S01]  /*1070*/  BSSY.RECONVERGENT B1, `(.L_x_674) ;  /* 0x0000017000017945 */ /* 0x000fe20003800200 */
[----:B------:R-:W-:Y:S02]  /*1080*/  IMAD.MOV.U32 R5, RZ, RZ, R6 ;  /* 0x000000ffff057224 */ /* 0x000fe400078e0006 */
[----:B--2---:R2:W0:Y:S01]  /*1090*/  SHFL.DOWN PT, R11, R6, 0x8, 0x1f ;  /* 0x09001f00060b7f89 */ /* 0x00442200000e0000 */
        /* <DEDUP_REMOVED lines=20> */
.L_x_675:
[----:B------:R-:W-:Y:S05]  /*11e0*/  BSYNC.RECONVERGENT B1 ;  /* 0x0000000000017941 */ /* 0x000fea0003800200 */
.L_x_674:
[----:B0-----:R0:W4:Y:S01]  /*11f0*/  SHFL.DOWN PT, R3, R4, 0x10, 0x1f ;  /* 0x0a001f0004037f89 */ /* 0x00112200000e0000 */
[----:B------:R-:W-:Y:S01]  /*1200*/  BSSY.RECONVERGENT B1, `(.L_x_676) ;  /* 0x0000017000017945 */ /* 0x000fe20003800200 */
[----:B--2---:R-:W-:Y:S02]  /*1210*/  IMAD.MOV.U32 R7, RZ, RZ, R5 ;  /* 0x000000ffff077224 */ /* 0x004fe400078e0005 */
[----:B-1----:R0:W1:Y:S01]  /*1220*/  SHFL.DOWN PT, R10, R5, 0x10, 0x1f ;  /* 0x0a001f00050a7f89 */ /* 0x00206200000e0000 */
[----:B------:R-:W-:Y:S02]  /*1230*/  IMAD.MOV.U32 R8, RZ, RZ, R9 ;  /* 0x000000ffff087224 */ /* 0x000fe400078e0009 */
[----:B------:R-:W-:Y:S01]  /*1240*/  IMAD.MOV.U32 R6, RZ, RZ, R4 ;  /* 0x000000ffff067224 */ /* 0x000fe200078e0004 */
[----:B---3--:R0:W2:Y:S01]  /*1250*/  SHFL.DOWN PT, R12, R9, 0x10, 0x1f ;  /* 0x0a001f00090c7f89 */ /* 0x0080a200000e0000 */
        /* <DEDUP_REMOVED lines=17> */
.L_x_677:
[----:B------:R-:W-:Y:S05]  /*1370*/  BSYNC.RECONVERGENT B1 ;  /* 0x0000000000017941 */ /* 0x000fea0003800200 */
.L_x_676:
[----:B------:R-:W-:Y:S04]  /*1380*/  BSSY.RECONVERGENT B1, `(.L_x_678) ;  /* 0x000000c000017945 */ /* 0x000fe80003800200 */
[----:B------:R-:W-:Y:S05]  /*1390*/  @P2 BRA `(.L_x_679) ;  /* 0x0000000000282947 */ /* 0x000fea0003800000 */
[----:B0-----:R-:W0:Y:S01]  /*13a0*/  S2R R5, SR_CgaCtaId ;  /* 0x0000000000057919 */ /* 0x001e220000008800 */
[----:B------:R-:W-:Y:S02]  /*13b0*/  MOV R4, 0x400 ;  /* 0x0000040000047802 */ /* 0x000fe40000000f00 */
[----:B----4-:R-:W-:-:S04]  /*13c0*/  SHF.R.U32.HI R3, RZ, 0x1, R2 ;  /* 0x00000001ff037819 */ /* 0x010fc80000011602 */
[----:B------:R-:W-:Y:S02]  /*13d0*/  LOP3.LUT R3, R3, 0x1f0, RZ, 0xc0, !PT ;  /* 0x000001f003037812 */ /* 0x000fe400078ec0ff */
[----:B0-----:R-:W-:Y:S01]  /*13e0*/  LEA R4, R5, R4, 0x18 ;  /* 0x0000000405047211 */ /* 0x001fe200078ec0ff */
[----:B------:R-:W-:-:S04]  /*13f0*/  IMAD.MOV.U32 R5, RZ, RZ, R8 ;  /* 0x000000ffff057224 */ /* 0x000fc800078e0008 */
[----:B------:R-:W-:Y:S02]  /*1400*/  IMAD.IADD R3, R3, 0x1, R4 ;  /* 0x0000000103037824 */ /* 0x000fe400078e0204 */
[----:B------:R-:W-:-:S03]  /*1410*/  IMAD.MOV.U32 R4, RZ, RZ, R7 ;  /* 0x000000ffff047224 */ /* 0x000fc600078e0007 */
[----:B------:R3:W-:Y:S04]  /*1420*/  STS [R3+0x8], R6 ;  /* 0x0000080603007388 */ /* 0x0007e80000000800 */
[----:B------:R3:W-:Y:S02]  /*1430*/  STS.64 [R3+0x10], R4 ;  /* 0x0000100403007388 */ /* 0x0007e40000000a00 */
.L_x_679:
[----:B------:R-:W-:Y:S05]  /*1440*/  BSYNC.RECONVERGENT B1 ;  /* 0x0000000000017941 */ /* 0x000fea0003800200 */
.L_x_678:
[----:B------:R-:W-:Y:S01]  /*1450*/  BAR.SYNC.DEFER_BLOCKING 0x0 ;  /* 0x0000000000007b1d */ /* 0x000fe20000010000 */
[----:B------:R-:W-:-:S13]  /*1460*/  ISETP.NE.AND P2, PT, R2, RZ, PT ;  /* 0x000000ff0200720c */ /* 0x000fda0003f45270 */
[----:B------:R-:W-:Y:S05]  /*1470*/  @P2 BRA `(.L_x_680) ;  /* 0x0000004400042947 */ /* 0x000fea0003800000 */
[----:B---34-:R-:W3:Y:S01]  /*1480*/  S2R R3, SR_CgaCtaId ;  /* 0x0000000000037919 */ /* 0x018ee20000008800 */
[----:B------:R-:W-:Y:S01]  /*1490*/  MOV R2, 0x400 ;  /* 0x0000040000027802 */ /* 0x000fe20000000f00 */
[----:B------:R-:W-:Y:S03]  /*14a0*/  BSSY.RECONVERGENT B1, `(.L_x_681) ;  /* 0x0000016000017945 */ /* 0x000fe60003800200 */
[----:B---3--:R-:W-:-:S05]  /*14b0*/  LEA R26, R3, R2, 0x18 ;  /* 0x00000002031a7211 */ /* 0x008fca00078ec0ff */
[----:B0-----:R-:W0:Y:S04]  /*14c0*/  LDS R5, [R26+0x18] ;  /* 0x000018001a057984 */ /* 0x001e280000000800 */
        /* <DEDUP_REMOVED lines=19> */
.L_x_682:
[----:B------:R-:W-:Y:S05]  /*1600*/  BSYNC.RECONVERGENT B1 ;  /* 0x0000000000017941 */ /* 0x000fea0003800200 */
.L_x_681:
[----:B------:R-:W0:Y:S01]  /*1610*/  LDS.64 R6, [R26+0x30] ;  /* 0x000030001a067984 */ /* 0x000e220000000a00 */
[----:B------:R-:W-:Y:S01]  /*1620*/  ISETP.GE.AND P0, PT, R21, R22, PT ;  /* 0x000000161500720c */ /* 0x000fe20003f06270 */
[----:B------:R-:W-:Y:S01]  /*1630*/  BSSY.RECONVERGENT B1, `(.L_x_683) ;  /* 0x0000019000017945 */ /* 0x000fe20003800200 */
[----:B------:R-:W-:Y:S01]  /*1640*/  IMAD.MOV.U32 R23, RZ, RZ, R22 ;  /* 0x000000ffff177224 */ /* 0x000fe200078e0016 */
[----:B------:R1:W3:Y:S04]  /*1650*/  LDS R20, [R26+0x48] ;  /* 0x000048001a147984 */ /* 0x0002e80000000800 */
[----:B------:R1:W4:Y:S04]  /*1660*/  LDS R19, [R26+0x58] ;  /* 0x000058001a137984 */ /* 0x0003280000000800 */
[----:B------:R1:W1:Y:S04]  /*1670*/  LDS R18, [R26+0x68] ;  /* 0x000068001a127984 */ /* 0x0002680000000800 */
[----:B------:R0:W1:Y:S04]  /*1680*/  LDS R17, [R26+0x78] ;  /* 0x000078001a117984 */ /* 0x0000680000000800 */
[----:B------:R0:W1:Y:S04]  /*1690*/  LDS.64 R8, [R26+0x40] ;  /* 0x000040001a087984 */ /* 0x0000680000000a00 */
[----:B------:R0:W1:Y:S04]  /*16a0*/  LDS.64 R10, [R26+0x50] ;  /* 0x000050001a0a7984 */ /* 0x0000680000000a00 */
[----:B--2---:R2:W1:Y:S04]  /*16b0*/  LDS.64 R12, [R26+0x60] ;  /* 0x000060001a0c7984 */ /* 0x0044680000000a00 */
        /* <DEDUP_REMOVED lines=16> */
.L_x_684:
[----:B------:R-:W-:Y:S05]  /*17c0*/  BSYNC.RECONVERGENT B1 ;  /* 0x0000000000017941 */ /* 0x000fea0003800200 */
.L_x_683:
        /* <DEDUP_REMOVED lines=17> */
.L_x_686:
[----:B------:R-:W-:Y:S05]  /*18e0*/  BSYNC.RECONVERGENT B1 ;  /* 0x0000000000017941 */ /* 0x000fea0003800200 */
.L_x_685:
[----:B---3--:R-:W-:Y:S01]  /*18f0*/  ISETP.GE.AND P0, PT, R3, R20, PT ;  /* 0x000000140300720c */ /* 0x008fe20003f06270 */
        /* <DEDUP_REMOVED lines=16> */
.L_x_688:
[----:B------:R-:W-:Y:S05]  /*1a00*/  BSYNC.RECONVERGENT B1 ;  /* 0x0000000000017941 */ /* 0x000fea0003800200 */
.L_x_687:
        /* <DEDUP_REMOVED lines=17> */
.L_x_690:
[----:B------:R-:W-:Y:S05]  /*1b20*/  BSYNC.RECONVERGENT B1 ;  /* 0x0000000000017941 */ /* 0x000fea0003800200 */
.L_x_689:
        /* <DEDUP_REMOVED lines=17> */
.L_x_692:
[----:B------:R-:W-:Y:S05]  /*1c40*/  BSYNC.RECONVERGENT B1 ;  /* 0x0000000000017941 */ /* 0x000fea0003800200 */
.L_x_691:
        /* <DEDUP_REMOVED lines=18> */
.L_x_667:
[----:B------:R-:W1:Y:S01]  /*1d70*/  S2R R14, SR_LANEID ;  /* 0x00000000000e7919 */ /* 0x000e620000000000 */
[----:B------:R-:W-:Y:S01]  /*1d80*/  LOP3.LUT R4, R2, 0x3e0, RZ, 0xc0, !PT ;  /* 0x000003e002047812 */ /* 0x000fe200078ec0ff */
[----:B------:R-:W-:Y:S01]  /*1d90*/  BSSY.RECONVERGENT B1, `(.L_x_693) ;  /* 0x0000027000017945 */ /* 0x000fe20003800200 */
[----:B------:R-:W-:-:S03]  /*1da0*/  IMAD.MOV.U32 R16, RZ, RZ, R8 ;  /* 0x000000ffff107224 */ /* 0x000fc600078e0008 */
[----:B------:R-:W-:Y:S01]  /*1db0*/  VIADD R10, R4, 0x20 ;  /* 0x00000020040a7836 */ /* 0x000fe20000000000 */
[----:B------:R-:W-:-:S04]  /*1dc0*/  LOP3.LUT R4, RZ, R4, RZ, 0x33, !PT ;  /* 0x00000004ff047212 */ /* 0x000fc800078e33ff */
[----:B------:R-:W-:Y:S01]  /*1dd0*/  ISETP.GT.AND P0, PT, R10, R3, PT ;  /* 0x000000030a00720c */ /* 0x000fe20003f04270 */
[----:B------:R-:W-:-:S05]  /*1de0*/  IMAD.IADD R4, R3, 0x1, R4 ;  /* 0x0000000103047824 */ /* 0x000fca00078e0204 */
[----:B------:R-:W-:-:S05]  /*1df0*/  SEL R5, R4, 0x1f, P0 ;  /* 0x0000001f04057807 */ /* 0x000fca0000000000 */
[----:B------:R2:W3:Y:S04]  /*1e00*/  SHFL.DOWN PT, R9, R6, 0x1, R5 ;  /* 0x0820000006097989 */ /* 0x0004e800000e0005 */
[----:B------:R2:W4:Y:S01]  /*1e10*/  SHFL.DOWN PT, R11, R8, 0x1, R5 ;  /* 0x08200000080b7989 */ /* 0x00052200000e0005 */
[CC--:B-1----:R-:W-:Y:S01]  /*1e20*/  ISETP.GE.AND P0, PT, R14.reuse, R5.reuse, PT ;  /* 0x000000050e00720c */ /* 0x0c2fe20003f06270 */
[C---:B------:R-:W-:Y:S01]  /*1e30*/  VIADD R10, R14.reuse, 0x4 ;  /* 0x000000040e0a7836 */ /* 0x040fe20000000000 */
[C---:B------:R-:W-:Y:S01]  /*1e40*/  ISETP.NE.AND P2, PT, R14.reuse, RZ, PT ;  /* 0x000000ff0e00720c */ /* 0x040fe20003f45270 */
[C---:B------:R-:W-:Y:S02]  /*1e50*/  VIADD R4, R14.reuse, 0x2 ;  /* 0x000000020e047836 */ /* 0x040fe40000000000 */
[----:B0-----:R-:W-:Y:S01]  /*1e60*/  VIADD R12, R14, 0x8 ;  /* 0x000000080e0c7836 */ /* 0x001fe20000000000 */
[-C--:B------:R-:W-:Y:S01]  /*1e70*/  ISETP.GT.AND P5, PT, R10, R5.reuse, PT ;  /* 0x000000050a00720c */ /* 0x080fe20003fa4270 */
[----:B------:R-:W-:Y:S01]  /*1e80*/  VIADD R14, R14, 0x10 ;  /* 0x000000100e0e7836 */ /* 0x000fe20000000000 */
[----:B-----5:R2:W0:Y:S01]  /*1e90*/  SHFL.DOWN PT, R10, R7, 0x1, R5 ;  /* 0x08200000070a7989 */ /* 0x02042200000e0005 */
[-C--:B------:R-:W-:Y:S01]  /*1ea0*/  ISETP.GT.AND P1, PT, R4, R5.reuse, PT ;  /* 0x000000050400720c */ /* 0x080fe20003f24270 */
[----:B------:R-:W-:Y:S01]  /*1eb0*/  IMAD.MOV.U32 R4, RZ, RZ, R7 ;  /* 0x000000ffff047224 */ /* 0x000fe200078e0007 */
[----:B------:R-:W-:-:S02]  /*1ec0*/  ISETP.GT.AND P4, PT, R12, R5, PT ;  /* 0x000000050c00720c */ /* 0x000fc40003f84270 */
[----:B------:R-:W-:Y:S01]  /*1ed0*/  ISETP.GT.AND P3, PT, R14, R5, PT ;  /* 0x000000050e00720c */ /* 0x000fe20003f64270 */
[----:B------:R-:W-:Y:S01]  /*1ee0*/  IMAD.MOV.U32 R14, RZ, RZ, R6 ;  /* 0x000000ffff0e7224 */ /* 0x000fe200078e0006 */
[----:B---3--:R-:W-:Y:S11]  /*1ef0*/  @P0 BRA `(.L_x_694) ;  /* 0x0000000000400947 */ /* 0x008ff60003800000 */
[----:B0-----:R-:W-:Y:S01]  /*1f00*/  ISETP.GE.AND P0, PT, R7, R10, PT ;  /* 0x0000000a0700720c */ /* 0x001fe20003f06270 */
[----:B------:R-:W-:Y:S02]  /*1f10*/  IMAD.MOV.U32 R4, RZ, RZ, R10 ;  /* 0x000000ffff047224 */ /* 0x000fe400078e000a */
[----:B------:R-:W-:Y:S02]  /*1f20*/  IMAD.MOV.U32 R14, RZ, RZ, R9 ;  /* 0x000000ffff0e7224 */ /* 0x000fe400078e0009 */
[----:B----4-:R-:W-:-:S08]  /*1f30*/  IMAD.MOV.U32 R16, RZ, RZ, R11 ;  /* 0x000000ffff107224 */ /* 0x010fd000078e000b */
        /* <DEDUP_REMOVED lines=12> */
.L_x_694:
[----:B------:R-:W-:Y:S05]  /*2000*/  BSYNC.RECONVERGENT B1 ;  /* 0x0000000000017941 */ /* 0x000fea0003800200 */
.L_x_693:
[----:B--2---:R1:W2:Y:S01]  /*2010*/  SHFL.DOWN PT, R7, R4, 0x2, R5 ;  /* 0x0840000004077989 */ /* 0x0042a200000e0005 */
[----:B------:R-:W-:Y:S01]  /*2020*/  BSSY.RECONVERGENT B1, `(.L_x_695) ;  /* 0x0000017000017945 */ /* 0x000fe20003800200 */
[----:B------:R-:W-:Y:S02]  /*2030*/  IMAD.MOV.U32 R6, RZ, RZ, R4 ;  /* 0x000000ffff067224 */ /* 0x000fe400078e0004 */
[----:B------:R1:W3:Y:S01]  /*2040*/  SHFL.DOWN PT, R9, R14, 0x2, R5 ;  /* 0x084000000e097989 */ /* 0x0002e200000e0005 */
[----:B0-----:R-:W-:Y:S02]  /*2050*/  IMAD.MOV.U32 R10, RZ, RZ, R14 ;  /* 0x000000ffff0a7224 */ /* 0x001fe400078e000e */
[----:B------:R-:W-:Y:S01]  /*2060*/  IMAD.MOV.U32 R12, RZ, RZ, R16 ;  /* 0x000000ffff0c7224 */ /* 0x000fe200078e0010 */
[----:B----4-:R1:W0:Y:S01]  /*2070*/  SHFL.DOWN PT, R11, R16, 0x2, R5 ;  /* 0x08400000100b7989 */ /* 0x01022200000e0005 */
[----:B------:R-:W-:Y:S05]  /*2080*/  @P1 BRA `(.L_x_696) ;  /* 0x0000000000401947 */ /* 0x000fea0003800000 */
[----:B--2---:R-:W-:Y:S01]  /*2090*/  ISETP.GE.AND P0, PT, R4, R7, PT ;  /* 0x000000070400720c */ /* 0x004fe20003f06270 */
[----:B------:R-:W-:Y:S02]  /*20a0*/  IMAD.MOV.U32 R6, RZ, RZ, R7 ;  /* 0x000000ffff067224 */ /* 0x000fe400078e0007 */
[----:B---3--:R-:W-:Y:S02]  /*20b0*/  IMAD.MOV.U32 R10, RZ, RZ, R9 ;  /* 0x000000ffff0a7224 */ /* 0x008fe400078e0009 */
        /* <DEDUP_REMOVED lines=13> */
.L_x_696:
[----:B------:R-:W-:Y:S05]  /*2190*/  BSYNC.RECONVERGENT B1 ;  /* 0x0000000000017941 */ /* 0x000fea0003800200 */
.L_x_695:
[----:B--2---:R2:W4:Y:S01]  /*21a0*/  SHFL.DOWN PT, R7, R6, 0x4, R5 ;  /* 0x0880000006077989 */ /* 0x00452200000e0005 */
[----:B------:R-:W-:Y:S01]  /*21b0*/  BSSY.RECONVERGENT B1, `(.L_x_697) ;  /* 0x0000017000017945 */ /* 0x000fe20003800200 */
[----:B-1----:R-:W-:Y:S02]  /*21c0*/  IMAD.MOV.U32 R4, RZ, RZ, R6 ;  /* 0x000000ffff047224 */ /* 0x002fe400078e0006 */
[----:B---3--:R2:W1:Y:S01]  /*21d0*/  SHFL.DOWN PT, R9, R10, 0x4, R5 ;  /* 0x088000000a097989 */ /* 0x00846200000e0005 */
        /* <DEDUP_REMOVED lines=20> */
.L_x_698:
[----:B------:R-:W-:Y:S05]  /*2320*/  BSYNC.RECONVERGENT B1 ;  /* 0x0000000000017941 */ /* 0x000fea0003800200 */
.L_x_697:
        /* <DEDUP_REMOVED lines=24> */
.L_x_700:
[----:B------:R-:W-:Y:S05]  /*24b0*/  BSYNC.RECONVERGENT B1 ;  /* 0x0000000000017941 */ /* 0x000fea0003800200 */
.L_x_699:
[----:B-1----:R1:W2:Y:S01]  /*24c0*/  SHFL.DOWN PT, R9, R10, 0x10, R5 ;  /* 0x0a0000000a097989 */ /* 0x0022a200000e0005 */
[----:B------:R-:W-:Y:S01]  /*24d0*/  BSSY.RECONVERGENT B1, `(.L_x_701) ;  /* 0x0000017000017945 */ /* 0x000fe20003800200 */
[----:B------:R-:W-:Y:S02]  /*24e0*/  IMAD.MOV.U32 R6, RZ, RZ, R10 ;  /* 0x000000ffff067224 */ /* 0x000fe400078e000a */
[----:B0-----:R1:W0:Y:S01]  /*24f0*/  SHFL.DOWN PT, R11, R12, 0x10, R5 ;  /* 0x0a0000000c0b7989 */ /* 0x00122200000e0005 */
[----:B----4-:R-:W-:Y:S02]  /*2500*/  IMAD.MOV.U32 R7, RZ, RZ, R12 ;  /* 0x000000ffff077224 */ /* 0x010fe400078e000c */
[----:B---3--:R-:W-:Y:S01]  /*2510*/  IMAD.MOV.U32 R8, RZ, RZ, R14 ;  /* 0x000000ffff087224 */ /* 0x008fe200078e000e */
[----:B------:R1:W3:Y:S01]  /*2520*/  SHFL.DOWN PT, R13, R14, 0x10, R5 ;  /* 0x0a0000000e0d7989 */ /* 0x0002e200000e0005 */
[----:B------:R-:W-:Y:S05]  /*2530*/  @P3 BRA `(.L_x_702) ;  /* 0x0000000000403947 */ /* 0x000fea0003800000 */
        /* <DEDUP_REMOVED lines=16> */
.L_x_702:
[----:B------:R-:W-:Y:S05]  /*2640*/  BSYNC.RECONVERGENT B1 ;  /* 0x0000000000017941 */ /* 0x000fea0003800200 */
.L_x_701:
[----:B------:R-:W-:Y:S04]  /*2650*/  BSSY.RECONVERGENT B1, `(.L_x_703) ;  /* 0x000000c000017945 */ /* 0x000fe80003800200 */
[----:B------:R-:W-:Y:S05]  /*2660*/  @P2 BRA `(.L_x_704) ;  /* 0x0000000000282947 */ /* 0x000fea0003800000 */
[----:B-1----:R-:W1:Y:S01]  /*2670*/  S2R R10, SR_CgaCtaId ;  /* 0x00000000000a7919 */ /* 0x002e620000008800 */
[----:B------:R-:W-:Y:S02]  /*2680*/  MOV R5, 0x400 ;  /* 0x0000040000057802 */ /* 0x000fe40000000f00 */
[----:B------:R-:W-:-:S04]  /*2690*/  SHF.R.U32.HI R4, RZ, 0x1, R2 ;  /* 0x00000001ff047819 */ /* 0x000fc80000011602 */
[----:B------:R-:W-:Y:S02]  /*26a0*/  LOP3.LUT R4, R4, 0x1f0, RZ, 0xc0, !PT ;  /* 0x000001f004047812 */ /* 0x000fe400078ec0ff */
[----:B-1----:R-:W-:-:S05]  /*26b0*/  LEA R5, R10, R5, 0x18 ;  /* 0x000000050a057211 */ /* 0x002fca00078ec0ff */
[----:B--2---:R-:W-:Y:S02]  /*26c0*/  IMAD.IADD R9, R4, 0x1, R5 ;  /* 0x0000000104097824 */ /* 0x004fe400078e0205 */
[----:B------:R-:W-:Y:S02]  /*26d0*/  IMAD.MOV.U32 R4, RZ, RZ, R7 ;  /* 0x000000ffff047224 */ /* 0x000fe400078e0007 */
[----:B------:R-:W-:Y:S01]  /*26e0*/  IMAD.MOV.U32 R5, RZ, RZ, R8 ;  /* 0x000000ffff057224 */ /* 0x000fe200078e0008 */
[----:B------:R4:W-:Y:S04]  /*26f0*/  STS [R9+0x8], R6 ;  /* 0x0000080609007388 */ /* 0x0009e80000000800 */
[----:B------:R4:W-:Y:S02]  /*2700*/  STS.64 [R9+0x10], R4 ;  /* 0x0000100409007388 */ /* 0x0009e40000000a00 */
.L_x_704:
[----:B------:R-:W-:Y:S05]  /*2710*/  BSYNC.RECONVERGENT B1 ;  /* 0x0000000000017941 */ /* 0x000fea0003800200 */
.L_x_703:
[----:B------:R-:W-:Y:S01]  /*2720*/  BAR.SYNC.DEFER_BLOCKING 0x0 ;  /* 0x0000000000007b1d */ /* 0x000fe20000010000 */
[----:B------:R-:W-:-:S13]  /*2730*/  ISETP.NE.AND P2, PT, R2, RZ, PT ;  /* 0x000000ff0200720c */ /* 0x000fda0003f45270 */
[----:B------:R-:W-:Y:S05]  /*2740*/  @P2 BRA `(.L_x_680) ;  /* 0x0000003000502947 */ /* 0x000fea0003800000 */
[C---:B------:R-:W-:Y:S01]  /*2750*/  ISETP.GE.AND P0, PT, R3.reuse, 0x21, PT ;  /* 0x000000210300780c */ /* 0x040fe20003f06270 */
[----:B------:R-:W-:Y:S01]  /*2760*/  IMAD.MOV.U32 R2, RZ, RZ, R6 ;  /* 0x000000ffff027224 */ /* 0x000fe200078e0006 */
[C---:B------:R-:W-:Y:S01]  /*2770*/  ISETP.GE.AND P5, PT, R3.reuse, 0x41, PT ;  /* 0x000000410300780c */ /* 0x040fe20003fa6270 */
[----:B0-----:R-:W-:Y:S01]  /*2780*/  IMAD.MOV.U32 R11, RZ, RZ, R7 ;  /* 0x000000ffff0b7224 */ /* 0x001fe200078e0007 */
[C---:B------:R-:W-:Y:S01]  /*2790*/  ISETP.GE.AND P4, PT, R3.reuse, 0x61, PT ;  /* 0x000000610300780c */ /* 0x040fe20003f86270 */
[----:B-1----:R-:W-:Y:S01]  /*27a0*/  IMAD.MOV.U32 R10, RZ, RZ, R8 ;  /* 0x000000ffff0a7224 */ /* 0x002fe200078e0008 */
[----:B------:R-:W-:-:S07]  /*27b0*/  ISETP.GE.AND P3, PT, R3, 0x81, PT ;  /* 0x000000810300780c */ /* 0x000fce0003f66270 */
[----:B------:R-:W-:Y:S06]  /*27c0*/  @!P0 BRA `(.L_x_705) ;  /* 0x00000000005c8947 */ /* 0x000fec0003800000 */
[----:B------:R-:W0:Y:S01]  /*27d0*/  S2UR UR5, SR_CgaCtaId ;  /* 0x00000000000579c3 */ /* 0x000e220000008800 */
[----:B------:R-:W-:Y:S01]  /*27e0*/  UMOV UR4, 0x400 ;  /* 0x0000040000047882 */ /* 0x000fe20000000000 */
[----:B------:R-:W-:Y:S01]  /*27f0*/  BSSY.RECONVERGENT B1, `(.L_x_705) ;  /* 0x0000014000017945 */ /* 0x000fe20003800200 */
[----:B0-----:R-:W-:-:S09]  /*2800*/  ULEA UR4, UR5, UR4, 0x18 ;  /* 0x0000000405047291 */ /* 0x001fd2000f8ec0ff */
[----:B----4-:R-:W0:Y:S04]  /*2810*/  LDS R5, [UR4+0x18] ;  /* 0x00001804ff057984 */ /* 0x010e280008000800 */
[----:B---3--:R-:W1:Y:S01]  /*2820*/  LDS.64 R12, [UR4+0x20] ;  /* 0x00002004ff0c7984 */ /* 0x008e620008000a00 */
        /* <DEDUP_REMOVED lines=16> */
.L_x_706:
[----:B------:R-:W-:Y:S05]  /*2930*/  BSYNC.RECONVERGENT B1 ;  /* 0x0000000000017941 */ /* 0x000fea0003800200 */
.L_x_705:
[----:B----4-:R-:W-:Y:S02]  /*2940*/  IMAD.MOV.U32 R4, RZ, RZ, R2 ;  /* 0x000000ffff047224 */ /* 0x010fe400078e0002 */
[----:B--2---:R-:W-:Y:S02]  /*2950*/  IMAD.MOV.U32 R9, RZ, RZ, R11 ;  /* 0x000000ffff097224 */ /* 0x004fe400078e000b */
[----:B------:R-:W-:Y:S01]  /*2960*/  IMAD.MOV.U32 R8, RZ, RZ, R10 ;  /* 0x000000ffff087224 */ /* 0x000fe200078e000a */
[----:B------:R-:W-:Y:S06]  /*2970*/  @!P5 BRA `(.L_x_707) ;  /* 0x00000000005cd947 */ /* 0x000fec0003800000 */
[----:B------:R-:W0:Y:S01]  /*2980*/  S2UR UR5, SR_CgaCtaId ;  /* 0x00000000000579c3 */ /* 0x000e220000008800 */
[----:B------:R-:W-:Y:S01]  /*2990*/  UMOV UR4, 0x400 ;  /* 0x0000040000047882 */ /* 0x000fe20000000000 */
[----:B------:R-:W-:Y:S01]  /*29a0*/  BSSY.RECONVERGENT B1, `(.L_x_707) ;  /* 0x0000014000017945 */ /* 0x000fe20003800200 */
[----:B0-----:R-:W-:-:S09]  /*29b0*/  ULEA UR4, UR5, UR4, 0x18 ;  /* 0x0000000405047291 */ /* 0x001fd2000f8ec0ff */
[----:B------:R-:W0:Y:S04]  /*29c0*/  LDS R5, [UR4+0x28] ;  /* 0x00002804ff057984 */ /* 0x000e280008000800 */
[----:B------:R-:W1:Y:S01]  /*29d0*/  LDS.64 R6, [UR4+0x30] ;  /* 0x00003004ff067984 */ /* 0x000e620008000a00 */
        /* <DEDUP_REMOVED lines=16> */
.L_x_708:
[----:B------:R-:W-:Y:S05]  /*2ae0*/  BSYNC.RECONVERGENT B1 ;  /* 0x0000000000017941 */ /* 0x000fea0003800200 */
.L_x_707:
        /* <DEDUP_REMOVED lines=29> */
.L_x_710:
[----:B------:R-:W-:Y:S05]  /*2cc0*/  BSYNC.RECONVERGENT B1 ;  /* 0x0000000000017941 */ /* 0x000fea0003800200 */
.L_x_709:
        /* <DEDUP_REMOVED lines=26> */
.L_x_712:
[----:B------:R-:W-:Y:S05]  /*2e70*/  BSYNC.RECONVERGENT B1 ;  /* 0x0000000000017941 */ /* 0x000fea0003800200 */
.L_x_711:
        /* <DEDUP_REMOVED lines=26> */
.L_x_714:
[----:B------:R-:W-:Y:S05]  /*3020*/  BSYNC.RECONVERGENT B1 ;  /* 0x0000000000017941 */ /* 0x000fea0003800200 */
.L_x_713:
        /* <DEDUP_REMOVED lines=26> */
.L_x_716:
[----:B------:R-:W-:Y:S05]  /*31d0*/  BSYNC.RECONVERGENT B1 ;  /* 0x0000000000017941 */ /* 0x000fea0003800200 */
.L_x_715:
        /* <DEDUP_REMOVED lines=27> */
.L_x_648:
[----:B------:R-:W0:Y:S01]  /*3390*/  S2R R2, SR_TID.X ;  /* 0x0000000000027919 */ /* 0x000e220000002100 */
[----:B------:R-:W1:Y:S01]  /*33a0*/  LDCU.128 UR12, c[0x0][0x380] ;  /* 0x00007000ff0c77ac */ /* 0x000e620008000c00 */
[----:B------:R-:W-:Y:S02]  /*33b0*/  SHF.R.S32.HI R14, RZ, 0x1f, R5 ;  /* 0x0000001fff0e7819 */ /* 0x000fe40000011405 */
[----:B0-----:R-:W-:-:S04]  /*33c0*/  IADD3 R3, P0, PT, R5, R2, RZ ;  /* 0x0000000205037210 */ /* 0x001fc80007f1e0ff */
[----:B-1----:R-:W-:Y:S01]  /*33d0*/  LEA R6, P1, R3, UR12, 0x2 ;  /* 0x0000000c03067c11 */ /* 0x002fe2000f8210ff */
[----:B------:R-:W-:-:S05]  /*33e0*/  IMAD.X R8, RZ, RZ, R14, P0 ;  /* 0x000000ffff087224 */ /* 0x000fca00000e060e */
[----:B------:R-:W-:-:S05]  /*33f0*/  LEA.HI.X R7, R3, UR13, R8, 0x2, P1 ;  /* 0x0000000d03077c11 */ /* 0x000fca00088f1408 */
[----:B------:R-:W2:Y:S04]  /*3400*/  LDG.E R8, desc[UR10][R6.64] ;  /* 0x0000000a06087981 */ /* 0x000ea8000c1e1900 */
[----:B------:R-:W2:Y:S04]  /*3410*/  LDG.E R9, desc[UR10][R6.64+0x400] ;  /* 0x0004000a06097981 */ /* 0x000ea8000c1e1900 */
[----:B------:R-:W3:Y:S04]  /*3420*/  LDG.E R10, desc[UR10][R6.64+0x800] ;  /* 0x0008000a060a7981 */ /* 0x000ee8000c1e1900 */
[----:B------:R-:W4:Y:S04]  /*3430*/  LDG.E R11, desc[UR10][R6.64+0xc00] ;  /* 0x000c000a060b7981 */ /* 0x000f28000c1e1900 */
[----:B------:R0:W5:Y:S02]  /*3440*/  LDG.E R3, desc[UR10][R6.64+0x1000] ;  /* 0x0010000a06037981 */ /* 0x000164000c1e1900 */
[----:B0-----:R-:W-:-:S02]  /*3450*/  LOP3.LUT R6, R2, 0x400, RZ, 0xfc, !PT ;  /* 0x0000040002067812 */ /* 0x001fc400078efcff */
[CC--:B--2---:R-:W-:Y:S02]  /*3460*/  VIMNMX R13, PT, PT, R8.reuse, R9.reuse, !PT ;  /* 0x00000009080d7248 */ /* 0x0c4fe40007fe0100 */
[----:B------:R-:W-:Y:S01]  /*3470*/  ISETP.GE.AND P0, PT, R8, R9, PT ;  /* 0x000000090800720c */ /* 0x000fe20003f06270 */
[----:B------:R-:W-:Y:S01]  /*3480*/  VIADD R9, R2, 0x200 ;  /* 0x0000020002097836 */ /* 0x000fe20000000000 */
[----:B---3--:R-:W-:Y:S02]  /*3490*/  VIMNMX R12, PT, PT, R10, R13, !PT ;  /* 0x0000000d0a0c7248 */ /* 0x008fe40007fe0100 */
[----:B------:R-:W-:Y:S02]  /*34a0*/  ISETP.GE.AND P2, PT, R13, R10, PT ;  /* 0x0000000a0d00720c */ /* 0x000fe40003f46270 */
[----:B----4-:R-:W-:Y:S02]  /*34b0*/  ISETP.GE.AND P3, PT, R12, R11, PT ;  /* 0x0000000b0c00720c */ /* 0x010fe40003f66270 */
[----:B------:R-:W-:Y:S01]  /*34c0*/  VIMNMX R12, PT, PT, R11, R12, !PT ;  /* 0x0000000c0b0c7248 */ /* 0x000fe20007fe0100 */
[----:B------:R-:W-:-:S03]  /*34d0*/  VIADD R11, R2, 0x100 ;  /* 0x00000100020b7836 */ /* 0x000fc60000000000 */
[----:B-----5:R-:W-:-:S05]  /*34e0*/  ISETP.GE.AND P1, PT, R12, R3, PT ;  /* 0x000000030c00720c */ /* 0x020fca0003f26270 */
[----:B------:R-:W-:Y:S02]  /*34f0*/  @P2 SEL R9, R11, R2, !P0 ;  /* 0x000000020b092207 */ /* 0x000fe40004000000 */
[----:B------:R-:W-:Y:S01]  /*3500*/  IADD3 R8, P2, PT, R5, UR14, RZ ;  /* 0x0000000e05087c10 */ /* 0x000fe2000ff5e0ff */
[----:B------:R-:W-:-:S03]  /*3510*/  @!P3 VIADD R9, R2, 0x300 ;  /* 0x000003000209b836 */ /* 0x000fc60000000000 */
[----:B------:R-:W-:Y:S02]  /*3520*/  IADD3.X R7, PT, PT, R14, UR15, RZ, P2, !PT ;  /* 0x0000000f0e077c10 */ /* 0x000fe400097fe4ff */
[----:B------:R-:W-:Y:S02]  /*3530*/  ISETP.LE.AND P2, PT, R4, UR6, PT ;  /* 0x0000000604007c0c */ /* 0x000fe4000bf43270 */
[C---:B------:R-:W-:Y:S02]  /*3540*/  @P1 ISETP.GE.U32.AND P0, PT, R9.reuse, R6, PT ;  /* 0x000000060900120c */ /* 0x040fe40003f06070 */
[-C--:B------:R-:W-:Y:S02]  /*3550*/  IADD3 R5, P3, PT, R6, R8.reuse, RZ ;  /* 0x0000000806057210 */ /* 0x080fe40007f7e0ff */
[----:B------:R-:W-:Y:S02]  /*3560*/  @P1 IADD3 R8, P4, PT, R9, R8, RZ ;  /* 0x0000000809081210 */ /* 0x000fe40007f9e0ff */
[----:B------:R-:W-:Y:S01]  /*3570*/  @P1 ISETP.GE.U32.AND.EX P0, PT, RZ, RZ, PT, P0 ;  /* 0x000000ffff00120c */ /* 0x000fe20003f06100 */
[----:B------:R-:W-:-:S02]  /*3580*/  IMAD.X R6, RZ, RZ, R7, P3 ;  /* 0x000000ffff067224 */ /* 0x000fc400018e0607 */
        /* <DEDUP_REMOVED lines=17> */
[----:B------:R-:W-:-:S05]  /*36a0*/  IMAD.MOV.U32 R11, RZ, RZ, 0x500 ;  /* 0x00000500ff0b7424 */ /* 0x000fca00078e00ff */
[----:B------:R-:W2:Y:S01]  /*36b0*/  ATOMG.E.ADD.STRONG.GPU PT, R7, desc[UR10][R8.64], R11 ;  /* 0x8000000b080779a8 */ /* 0x000ea200081ef10a */
[----:B------:R-:W0:Y:S01]  /*36c0*/  S2UR UR5, SR_CgaCtaId ;  /* 0x00000000000579c3 */ /* 0x000e220000008800 */
[----:B------:R-:W-:Y:S02]  /*36d0*/  UMOV UR4, 0x400 ;  /* 0x0000040000047882 */ /* 0x000fe40000000000 */
[----:B0-----:R-:W-:Y:S01]  /*36e0*/  ULEA UR4, UR5, UR4, 0x18 ;  /* 0x0000000405047291 */ /* 0x001fe2000f8ec0ff */
[----:B--2---:R-:W-:-:S08]  /*36f0*/  VIADD R7, R7, UR6 ;  /* 0x0000000607077c36 */ /* 0x004fd00008000000 */
[----:B------:R0:W-:Y:S03]  /*3700*/  STS [UR4+0x98], R7 ;  /* 0x00009807ff007988 */ /* 0x0001e60008000804 */
.L_x_719:
[----:B------:R-:W-:Y:S05]  /*3710*/  BSYNC.RECONVERGENT B1 ;  /* 0x0000000000017941 */ /* 0x000fea0003800200 */
.L_x_718:
[----:B------:R-:W1:Y:S08]  /*3720*/  S2UR UR5, SR_CgaCtaId ;  /* 0x00000000000579c3 */ /* 0x000e700000008800 */
[----:B------:R-:W-:Y:S06]  /*3730*/  BAR.SYNC.DEFER_BLOCKING 0x0 ;  /* 0x0000000000007b1d */ /* 0x000fec0000010000 */
[----:B------:R-:W-:-:S02]  /*3740*/  UMOV UR4, 0x400 ;  /* 0x0000040000047882 */ /* 0x000fc40000000000 */
[----:B-1----:R-:W-:-:S06]  /*3750*/  ULEA UR4, UR5, UR4, 0x18 ;  /* 0x0000000405047291 */ /* 0x002fcc000f8ec0ff */
[----:B0-----:R-:W-:-:S05]  /*3760*/  IMAD.U32 R7, RZ, RZ, UR4 ;  /* 0x00000004ff077e24 */ /* 0x001fca000f8e00ff */
[----:B------:R-:W0:Y:S02]  /*3770*/  LDS R11, [R7+0x98] ;  /* 0x00009800070b7984 */ /* 0x000e240000000800 */
[----:B0-----:R-:W-:-:S05]  /*3780*/  VIADD R13, R11, 0x500 ;  /* 0x000005000b0d7836 */ /* 0x001fca0000000000 */
[----:B------:R-:W-:-:S13]  /*3790*/  ISETP.GT.AND P0, PT, R13, R4, PT ;  /* 0x000000040d00720c */ /* 0x000fda0003f04270 */
[----:B------:R-:W-:Y:S05]  /*37a0*/  @P0 BRA `(.L_x_720) ;  /* 0x00000004004c0947 */ /* 0x000fea0003800000 */
[----:B------:R-:W-:Y:S01]  /*37b0*/  BSSY.RECONVERGENT B1, `(.L_x_720) ;  /* 0x0000052000017945 */ /* 0x000fe20003800200 */
[----:B------:R-:W-:Y:S01]  /*37c0*/  IMAD.MOV.U32 R12, RZ, RZ, R3 ;  /* 0x000000ffff0c7224 */ /* 0x000fe200078e0003 */
[----:B------:R-:W0:Y:S01]  /*37d0*/  LDCU UR7, c[0x0][0x398] ;  /* 0x00007300ff0777ac */ /* 0x000e220008000800 */
[----:B------:R-:W-:Y:S02]  /*37e0*/  IMAD.MOV.U32 R16, RZ, RZ, R5 ;  /* 0x000000ffff107224 */ /* 0x000fe400078e0005 */
[----:B------:R-:W-:Y:S01]  /*37f0*/  IMAD.MOV.U32 R23, RZ, RZ, R6 ;  /* 0x000000ffff177224 */ /* 0x000fe200078e0006 */
[----:B------:R-:W1:Y:S06]  /*3800*/  LDCU.128 UR12, c[0x0][0x380] ;  /* 0x00007000ff0c77ac */ /* 0x000e6c0008000c00 */
.L_x_723:
[----:B------:R-:W-:-:S04]  /*3810*/  IADD3 R21, P0, PT, R2, R11, RZ ;  /* 0x0000000b02157210 */ /* 0x000fc80007f1e0ff */
[----:B------:R-:W-:Y:S02]  /*3820*/  LEA.HI.X.SX32 R20, R11, RZ, 0x1, P0 ;  /* 0x000000ff0b147211 */ /* 0x000fe400000f0eff */
[----:B-1----:R-:W-:-:S04]  /*3830*/  LEA R4, P0, R21, UR12, 0x2 ;  /* 0x0000000c15047c11 */ /* 0x002fc8000f8010ff */
[----:B------:R-:W-:-:S05]  /*3840*/  LEA.HI.X R5, R21, UR13, R20, 0x2, P0 ;  /* 0x0000000d15057c11 */ /* 0x000fca00080f1414 */
[----:B------:R-:W2:Y:S04]  /*3850*/  LDG.E R11, desc[UR10][R4.64] ;  /* 0x0000000a040b7981 */ /* 0x000ea8000c1e1900 */
[----:B------:R-:W3:Y:S04]  /*3860*/  LDG.E R14, desc[UR10][R4.64+0x400] ;  /* 0x0004000a040e7981 */ /* 0x000ee8000c1e1900 */
[----:B------:R-:W4:Y:S04]  /*3870*/  LDG.E R13, desc[UR10][R4.64+0x800] ;  /* 0x0008000a040d7981 */ /* 0x000f28000c1e1900 */
[----:B------:R-:W4:Y:S01]  /*3880*/  LDG.E R10, desc[UR10][R4.64+0xc00] ;  /* 0x000c000a040a7981 */ /* 0x000f22000c1e1900 */
[----:B------:R-:W-:-:S03]  /*3890*/  IADD3 R21, P0, PT, R21, UR14, RZ ;  /* 0x0000000e15157c10 */ /* 0x000fc6000ff1e0ff */
[----:B------:R1:W5:Y:S01]  /*38a0*/  LDG.E R3, desc[UR10][R4.64+0x1000] ;  /* 0x0010000a04037981 */ /* 0x000362000c1e1900 */
[----:B------:R-:W-:Y:S01]  /*38b0*/  IADD3.X R20, PT, PT, R20, UR15, RZ, P0, !PT ;  /* 0x0000000f14147c10 */ /* 0x000fe200087fe4ff */
[----:B------:R-:W-:Y:S01]  /*38c0*/  BSSY.RECONVERGENT B2, `(.L_x_721) ;  /* 0x000002a000027945 */ /* 0x000fe20003800200 */
[----:B------:R-:W-:Y:S01]  /*38d0*/  BAR.SYNC.DEFER_BLOCKING 0x0 ;  /* 0x0000000000007b1d */ /* 0x000fe20000010000 */
[C---:B------:R-:W-:Y:S02]  /*38e0*/  IADD3 R18, P3, PT, R21.reuse, 0x100, RZ ;  /* 0x0000010015127810 */ /* 0x040fe40007f7e0ff */
[C---:B------:R-:W-:Y:S02]  /*38f0*/  IADD3 R17, P4, PT, R21.reuse, 0x200, RZ ;  /* 0x0000020015117810 */ /* 0x040fe40007f9e0ff */
[----:B-1----:R-:W-:Y:S01]  /*3900*/  IADD3 R5, P6, PT, R21, 0x400, RZ ;  /* 0x0000040015057810 */ /* 0x002fe20007fde0ff */
[----:B------:R-:W-:Y:S01]  /*3910*/  IMAD.X R19, RZ, RZ, R20, P3 ;  /* 0x000000ffff137224 */ /* 0x000fe200018e0614 */
[----:B------:R-:W-:-:S03]  /*3920*/  ISETP.NE.AND P3, PT, R2, RZ, PT ;  /* 0x000000ff0200720c */ /* 0x000fc60003f65270 */
        /* <DEDUP_REMOVED lines=9> */
[--C-:B------:R-:W-:Y:S02]  /*39c0*/  IMAD.X R16, RZ, RZ, R20.reuse, P4 ;  /* 0x000000ffff107224 */ /* 0x100fe400020e0614 */
[----:B------:R-:W-:Y:S01]  /*39d0*/  IMAD.X R15, RZ, RZ, R20, P5 ;  /* 0x000000ffff0f7224 */ /* 0x000fe200028e0614 */
[----:B------:R-:W-:-:S07]  /*39e0*/  @P2 SEL R20, R23, R20, P0 ;  /* 0x0000001417142207 */ /* 0x000fce0000000000 */
        /* <DEDUP_REMOVED lines=10> */
[----:B------:R-:W-:Y:S02]  /*3a90*/  @P2 SEL R13, R14, R13, P0 ;  /* 0x0000000d0e0d2207 */ /* 0x000fe40000000000 */
[----:B------:R-:W-:Y:S02]  /*3aa0*/  @P2 SEL R17, R18, R17, P0 ;  /* 0x0000001112112207 */ /* 0x000fe40000000000 */
[----:B------:R-:W-:Y:S02]  /*3ab0*/  ISETP.GE.AND P1, PT, R13, R10, PT ;  /* 0x0000000a0d00720c */ /* 0x000fe40003f26270 */
[----:B------:R-:W-:Y:S01]  /*3ac0*/  @P2 SEL R16, R19, R16, P0 ;  /* 0x0000001013102207 */ /* 0x000fe20000000000 */
[----:B------:R-:W-:Y:S10]  /*3ad0*/  @P3 BRA `(.L_x_722) ;  /* 0x0000000000203947 */ /* 0x000ff40003800000 */
[----:B------:R-:W-:-:S05]  /*3ae0*/  IMAD.MOV.U32 R11, RZ, RZ, 0x500 ;  /* 0x00000500ff0b7424 */ /* 0x000fca00078e00ff */
[----:B------:R-:W2:Y:S01]  /*3af0*/  ATOMG.E.ADD.STRONG.GPU PT, R4, desc[UR10][R8.64], R11 ;  /* 0x8000000b080479a8 */ /* 0x000ea200081ef10a */
[----:B------:R-:W1:Y:S01]  /*3b00*/  S2UR UR5, SR_CgaCtaId ;  /* 0x00000000000579c3 */ /* 0x000e620000008800 */
[----:B------:R-:W-:Y:S02]  /*3b10*/  UMOV UR4, 0x400 ;  /* 0x0000040000047882 */ /* 0x000fe40000000000 */
[----:B-1----:R-:W-:-:S06]  /*3b20*/  ULEA UR4, UR5, UR4, 0x18 ;  /* 0x0000000405047291 */ /* 0x002fcc000f8ec0ff */
[----:B------:R-:W-:Y:S02]  /*3b30*/  IMAD.U32 R7, RZ, RZ, UR4 ;  /* 0x00000004ff077e24 */ /* 0x000fe4000f8e00ff */
[----:B--2---:R-:W-:-:S05]  /*3b40*/  VIADD R4, R4, UR6 ;  /* 0x0000000604047c36 */ /* 0x004fca0008000000 */
[----:B------:R1:W-:Y:S02]  /*3b50*/  STS [R7+0x98], R4 ;  /* 0x0000980407007388 */ /* 0x0003e40000000800 */
.L_x_722:
[----:B0-----:R-:W-:Y:S05]  /*3b60*/  BSYNC.RECONVERGENT B2 ;  /* 0x0000000000027941 */ /* 0x001fea0003800200 */
.L_x_721:
[----:B------:R-:W-:Y:S01]  /*3b70*/  BAR.SYNC.DEFER_BLOCKING 0x0 ;  /* 0x0000000000007b1d */ /* 0x000fe20000010000 */
[----:B------:R-:W-:Y:S01]  /*3b80*/  @P1 ISETP.GE.U32.AND P0, PT, R17, R12, PT ;  /* 0x0000000c1100120c */ /* 0x000fe20003f06070 */
[----:B-1----:R-:W-:-:S03]  /*3b90*/  IMAD.U32 R4, RZ, RZ, UR7 ;  /* 0x00000007ff047e24 */ /* 0x002fc6000f8e00ff */
[----:B------:R-:W-:-:S04]  /*3ba0*/  @P1 ISETP.GE.AND.EX P0, PT, R16, R15, PT, P0 ;  /* 0x0000000f1000120c */ /* 0x000fc80003f06300 */
[----:B------:R-:W-:-:S04]  /*3bb0*/  @P1 ISETP.LT.OR P0, PT, R10, R13, !P0 ;  /* 0x0000000d0a00120c */ /* 0x000fc80004701670 */
[----:B------:R-:W-:Y:S02]  /*3bc0*/  @P1 SEL R10, R13, R10, P0 ;  /* 0x0000000a0d0a1207 */ /* 0x000fe40000000000 */
[----:B------:R-:W-:Y:S02]  /*3bd0*/  @P1 SEL R12, R17, R12, P0 ;  /* 0x0000000c110c1207 */ /* 0x000fe40000000000 */
[----:B-----5:R-:W-:Y:S02]  /*3be0*/  ISETP.GE.AND P2, PT, R10, R3, PT ;  /* 0x000000030a00720c */ /* 0x020fe40003f46270 */
[----:B------:R-:W-:Y:S01]  /*3bf0*/  @P1 SEL R15, R16, R15, P0 ;  /* 0x0000000f100f1207 */ /* 0x000fe20000000000 */
[----:B------:R-:W0:Y:S10]  /*3c00*/  LDS R11, [R7+0x98] ;  /* 0x00009800070b7984 */ /* 0x000e340000000800 */
        /* <DEDUP_REMOVED lines=8> */
[----:B------:R-:W-:Y:S02]  /*3c90*/  IMAD.MOV.U32 R23, RZ, RZ, R6 ;  /* 0x000000ffff177224 */ /* 0x000fe400078e0006 */
[----:B0-----:R-:W-:-:S05]  /*3ca0*/  VIADD R13, R11, 0x500 ;  /* 0x000005000b0d7836 */ /* 0x001fca0000000000 */
[----:B------:R-:W-:-:S13]  /*3cb0*/  ISETP.GT.AND P0, PT, R13, R4, PT ;  /* 0x000000040d00720c */ /* 0x000fda0003f04270 */
[----:B------:R-:W-:Y:S05]  /*3cc0*/  @!P0 BRA `(.L_x_723) ;  /* 0xfffffff800d08947 */ /* 0x000fea000383ffff */
[----:B------:R-:W-:Y:S05]  /*3cd0*/  BSYNC.RECONVERGENT B1 ;  /* 0x0000000000017941 */ /* 0x000fea0003800200 */
.L_x_720:
[----:B------:R-:W-:Y:S01]  /*3ce0*/  ISETP.GE.AND P0, PT, R11, R4, PT ;  /* 0x000000040b00720c */ /* 0x000fe20003f06270 */
[----:B------:R-:W0:Y:S01]  /*3cf0*/  LDCU.64 UR6, c[0x0][0x388] ;  /* 0x00007100ff0677ac */ /* 0x000e220008000a00 */
[----:B------:R-:W-:Y:S01]  /*3d00*/  BSSY.RECONVERGENT B1, `(.L_x_717) ;  /* 0x0000097000017945 */ /* 0x000fe20003800200 */
[----:B------:R-:W1:Y:S10]  /*3d10*/  LDCU.64 UR4, c[0x0][0x388] ;  /* 0x00007100ff0477ac */ /* 0x000e740008000a00 */
[----:B------:R-:W-:Y:S05]  /*3d20*/  @P0 BRA `(.L_x_724) ;  /* 0x0000000800500947 */ /* 0x000fea0003800000 */
[----:B------:R-:W-:-:S05]  /*3d30*/  IMAD.IADD R7, R4, 0x1, -R11 ;  /* 0x0000000104077824 */ /* 0x000fca00078e0a0b */
[----:B------:R-:W-:-:S13]  /*3d40*/  ISETP.GE.AND P0, PT, R2, R7, PT ;  /* 0x000000070200720c */ /* 0x000fda0003f06270 */
[----:B------:R-:W-:Y:S05]  /*3d50*/  @P0 BRA `(.L_x_724) ;  /* 0x0000000800440947 */ /* 0x000fea0003800000 */
[----:B------:R-:W-:Y:S01]  /*3d60*/  LOP3.LUT R8, RZ, R2, RZ, 0x33, !PT ;  /* 0x00000002ff087212 */ /* 0x000fe200078e33ff */
[----:B------:R-:W-:Y:S03]  /*3d70*/  BSSY.RECONVERGENT B2, `(.L_x_725) ;  /* 0x000002a000027945 */ /* 0x000fe60003800200 */
[----:B------:R-:W-:-:S04]  /*3d80*/  IADD3 R14, PT, PT, -R11, R4, R8 ;  /* 0x000000040b0e7210 */ /* 0x000fc80007ffe108 */
[----:B------:R-:W-:-:S04]  /*3d90*/  LOP3.LUT R4, R14, 0x300, RZ, 0xc0, !PT ;  /* 0x000003000e047812 */ /* 0x000fc800078ec0ff */
[----:B------:R-:W-:Y:S01]  /*3da0*/  ISETP.NE.AND P0, PT, R4, 0x300, PT ;  /* 0x000003000400780c */ /* 0x000fe20003f05270 */
[----:B------:R-:W-:-:S12]  /*3db0*/  IMAD.MOV.U32 R4, RZ, RZ, R2 ;  /* 0x000000ffff047224 */ /* 0x000fd800078e0002 */
[----:B------:R-:W-:Y:S05]  /*3dc0*/  @!P0 BRA `(.L_x_726) ;  /* 0x0000000000908947 */ /* 0x000fea0003800000 */
[----:B------:R-:W2:Y:S01]  /*3dd0*/  LDC.64 R8, c[0x0][0x380] ;  /* 0x0000e000ff087b82 */ /* 0x000ea20000000a00 */
[----:B------:R-:W-:Y:S01]  /*3de0*/  LEA.HI R4, R14, 0x1, RZ, 0x18 ;  /* 0x000000010e047811 */ /* 0x000fe200078fc0ff */
[----:B------:R-:W-:-:S03]  /*3df0*/  IMAD.IADD R15, R2, 0x1, R11 ;  /* 0x00000001020f7824 */ /* 0x000fc600078e020b */
[----:B------:R-:W-:Y:S01]  /*3e00*/  LOP3.LUT R10, R4, 0x3, RZ, 0xc0, !PT ;  /* 0x00000003040a7812 */ /* 0x000fe200078ec0ff */
[----:B------:R-:W-:-:S04]  /*3e10*/  IMAD.MOV.U32 R4, RZ, RZ, R2 ;  /* 0x000000ffff047224 */ /* 0x000fc800078e0002 */
[----:B------:R-:W-:-:S07]  /*3e20*/  IMAD.MOV R10, RZ, RZ, -R10 ;  /* 0x000000ffff0a7224 */ /* 0x000fce00078e0a0a */
.L_x_729:
[----:B--2---:R-:W-:-:S06]  /*3e30*/  IMAD.WIDE R12, R15, 0x4, R8 ;  /* 0x000000040f0c7825 */ /* 0x004fcc00078e0208 */
[----:B------:R-:W2:Y:S01]  /*3e40*/  LDG.E R13, desc[UR10][R12.64] ;  /* 0x0000000a0c0d7981 */ /* 0x000ea2000c1e1900 */
[C---:B-1----:R-:W-:Y:S01]  /*3e50*/  IADD3 R19, P1, PT, R15.reuse, UR4, RZ ;  /* 0x000000040f137c10 */ /* 0x042fe2000ff3e0ff */
[----:B------:R-:W-:Y:S01]  /*3e60*/  VIADD R10, R10, 0x1 ;  /* 0x000000010a0a7836 */ /* 0x000fe20000000000 */
[----:B------:R-:W-:Y:S01]  /*3e70*/  BSSY.RECONVERGENT B3, `(.L_x_727) ;  /* 0x0000016000037945 */ /* 0x000fe20003800200 */
[----:B------:R-:W-:Y:S01]  /*3e80*/  IMAD.MOV.U32 R16, RZ, RZ, R5 ;  /* 0x000000ffff107224 */ /* 0x000fe200078e0005 */
[----:B------:R-:W-:Y:S01]  /*3e90*/  LEA.HI.X.SX32 R20, R15, UR5, 0x1, P1 ;  /* 0x000000050f147c11 */ /* 0x000fe200088f0eff */
[----:B------:R-:W-:Y:S01]  /*3ea0*/  IMAD.MOV.U32 R17, RZ, RZ, R6 ;  /* 0x000000ffff117224 */ /* 0x000fe200078e0006 */
[----:B------:R-:W-:Y:S01]  /*3eb0*/  ISETP.NE.AND P2, PT, R10, RZ, PT ;  /* 0x000000ff0a00720c */ /* 0x000fe20003f45270 */
[----:B------:R-:W-:Y:S02]  /*3ec0*/  IMAD.MOV.U32 R18, RZ, RZ, R3 ;  /* 0x000000ffff127224 */ /* 0x000fe400078e0003 */
        /* <DEDUP_REMOVED lines=16> */
.L_x_728:
[----:B0-----:R-:W-:Y:S05]  /*3fd0*/  BSYNC.RECONVERGENT B3 ;  /* 0x0000000000037941 */ /* 0x001fea0003800200 */
.L_x_727:
[----:B------:R-:W-:Y:S02]  /*3fe0*/  VIADD R4, R4, 0x100 ;  /* 0x0000010004047836 */ /* 0x000fe40000000000 */
[----:B------:R-:W-:Y:S01]  /*3ff0*/  VIADD R15, R15, 0x100 ;  /* 0x000001000f0f7836 */ /* 0x000fe20000000000 */
[----:B------:R-:W-:Y:S06]  /*4000*/  @P2 BRA `(.L_x_729) ;  /* 0xfffffffc00882947 */ /* 0x000fec000383ffff */
.L_x_726:
[----:B01----:R-:W-:Y:S05]  /*4010*/  BSYNC.RECONVERGENT B2 ;  /* 0x0000000000027941 */ /* 0x003fea0003800200 */
.L_x_725:
[----:B------:R-:W-:-:S13]  /*4020*/  ISETP.GE.U32.AND P0, PT, R14, 0x300, PT ;  /* 0x000003000e00780c */ /* 0x000fda0003f06070 */
[----:B------:R-:W-:Y:S05]  /*4030*/  @!P0 BRA `(.L_x_724) ;  /* 0x00000004008c8947 */ /* 0x000fea0003800000 */
[----:B------:R-:W0:Y:S01]  /*4040*/  LDC.64 R8, c[0x0][0x380] ;  /* 0x0000e000ff087b82 */ /* 0x000e220000000a00 */
[----:B------:R-:W-:-:S04]  /*4050*/  IMAD.IADD R11, R4, 0x1, R11 ;  /* 0x00000001040b7824 */ /* 0x000fc800078e020b */
[C---:B------:R-:W-:Y:S02]  /*4060*/  VIADD R20, R11.reuse, 0x100 ;  /* 0x000001000b147836 */ /* 0x040fe40000000000 */
[C---:B------:R-:W-:Y:S02]  /*4070*/  VIADD R19, R11.reuse, 0x200 ;  /* 0x000002000b137836 */ /* 0x040fe40000000000 */
[----:B------:R-:W-:Y:S01]  /*4080*/  VIADD R18, R11, 0x300 ;  /* 0x000003000b127836 */ /* 0x000fe20000000000 */
[----:B0-----:R-:W-:-:S05]  /*4090*/  IADD3 R8, P0, PT, R8, 0x800, RZ ;  /* 0x0000080008087810 */ /* 0x001fca0007f1e0ff */
[----:B------:R-:W-:-:S08]  /*40a0*/  IMAD.X R9, RZ, RZ, R9, P0 ;  /* 0x000000ffff097224 */ /* 0x000fd000000e0609 */
.L_x_738:
[----:B------:R-:W-:-:S05]  /*40b0*/  IMAD.WIDE R14, R11, 0x4, R8 ;  /* 0x000000040b0e7825 */ /* 0x000fca00078e0208 */
[----:B------:R-:W2:Y:S04]  /*40c0*/  LDG.E R24, desc[UR10][R14.64+-0x800] ;  /* 0xfff8000a0e187981 */ /* 0x000ea8000c1e1900 */
[----:B------:R0:W5:Y:S04]  /*40d0*/  LDG.E R26, desc[UR10][R14.64+-0x400] ;  /* 0xfffc000a0e1a7981 */ /* 0x000168000c1e1900 */
        /* <DEDUP_REMOVED lines=21> */
.L_x_731:
[----:B------:R-:W-:Y:S05]  /*4230*/  BSYNC.RECONVERGENT B2 ;  /* 0x0000000000027941 */ /* 0x000fea0003800200 */
.L_x_730:
        /* <DEDUP_REMOVED lines=19> */
.L_x_733:
[----:B------:R-:W-:Y:S05]  /*4370*/  BSYNC.RECONVERGENT B2 ;  /* 0x0000000000027941 */ /* 0x000fea0003800200 */
.L_x_732:
[----:B------:R-:W-:Y:S01]  /*4380*/  ISETP.GE.AND P0, PT, R3, R10, PT ;  /* 0x0000000a0300720c */ /* 0x000fe20003f06270 */
[----:B------:R-:W-:Y:S01]  /*4390*/  BSSY.RECONVERGENT B2, `(.L_x_734) ;  /* 0x0000013000027945 */ /* 0x000fe20003800200 */
[C---:B------:R-:W-:Y:S01]  /*43a0*/  IADD3 R16, P1, PT, R19.reuse, UR6, RZ ;  /* 0x0000000613107c10 */ /* 0x040fe2000ff3e0ff */
        /* <DEDUP_REMOVED lines=17> */
.L_x_735:
[----:B------:R-:W-:Y:S05]  /*44c0*/  BSYNC.RECONVERGENT B2 ;  /* 0x0000000000027941 */ /* 0x000fea0003800200 */
.L_x_734:
        /* <DEDUP_REMOVED lines=18> */
.L_x_737:
[----:B------:R-:W-:Y:S05]  /*45f0*/  BSYNC.RECONVERGENT B2 ;  /* 0x0000000000027941 */ /* 0x000fea0003800200 */
.L_x_736:
[----:B------:R-:W-:Y:S02]  /*4600*/  VIADD R4, R4, 0x400 ;  /* 0x0000040004047836 */ /* 0x000fe40000000000 */
[----:B------:R-:W-:Y:S02]  /*4610*/  VIADD R20, R20, 0x400 ;  /* 0x0000040014147836 */ /* 0x000fe40000000000 */
[----:B------:R-:W-:Y:S01]  /*4620*/  VIADD R19, R19, 0x400 ;  /* 0x0000040013137836 */ /* 0x000fe20000000000 */
[----:B------:R-:W-:Y:S01]  /*4630*/  ISETP.GE.AND P0, PT, R4, R7, PT ;  /* 0x000000070400720c */ /* 0x000fe20003f06270 */
[----:B------:R-:W-:Y:S02]  /*4640*/  VIADD R18, R18, 0x400 ;  /* 0x0000040012127836 */ /* 0x000fe40000000000 */
[----:B------:R-:W-:-:S10]  /*4650*/  VIADD R11, R11, 0x400 ;  /* 0x000004000b0b7836 */ /* 0x000fd40000000000 */
[----:B------:R-:W-:Y:S05]  /*4660*/  @!P0 BRA `(.L_x_738) ;  /* 0xfffffff800908947 */ /* 0x000fea000383ffff */
.L_x_724:
[----:B01----:R-:W-:Y:S05]  /*4670*/  BSYNC.RECONVERGENT B1 ;  /* 0x0000000000017941 */ /* 0x003fea0003800200 */
.L_x_717:
        /* <DEDUP_REMOVED lines=31> */
.L_x_740:
[----:B------:R-:W-:Y:S05]  /*4870*/  BSYNC.RECONVERGENT B1 ;  /* 0x0000000000017941 */ /* 0x000fea0003800200 */
.L_x_739:
        /* <DEDUP_REMOVED lines=24> */
.L_x_742:
[----:B------:R-:W-:Y:S05]  /*4a00*/  BSYNC.RECONVERGENT B1 ;  /* 0x0000000000017941 */ /* 0x000fea0003800200 */
.L_x_741:
[----:B---3--:R3:W4:Y:S01]  /*4a10*/  SHFL.DOWN PT, R10, R3, 0x4, 0x1f ;  /* 0x08801f00030a7f89 */ /* 0x00872200000e0000 */
[----:B------:R-:W-:Y:S01]  /*4a20*/  BSSY.RECONVERGENT B1, `(.L_x_743) ;  /* 0x0000017000017945 */ /* 0x000fe20003800200 */
[----:B0-----:R-:W-:Y:S02]  /*4a30*/  IMAD.MOV.U32 R4, RZ, RZ, R3 ;  /* 0x000000ffff047224 */ /* 0x001fe400078e0003 */
[----:B------:R3:W0:Y:S01]  /*4a40*/  SHFL.DOWN PT, R12, R5, 0x4, 0x1f ;  /* 0x08801f00050c7f89 */ /* 0x00062200000e0000 */
[----:B--2---:R-:W-:Y:S02]  /*4a50*/  IMAD.MOV.U32 R6, RZ, RZ, R5 ;  /* 0x000000ffff067224 */ /* 0x004fe400078e0005 */
[----:B------:R-:W-:Y:S01]  /*4a60*/  IMAD.MOV.U32 R7, RZ, RZ, R8 ;  /* 0x000000ffff077224 */ /* 0x000fe200078e0008 */
[----:B------:R3:W2:Y:S01]  /*4a70*/  SHFL.DOWN PT, R9, R8, 0x4, 0x1f ;  /* 0x08801f0008097f89 */ /* 0x0006a200000e0000 */
        /* <DEDUP_REMOVED lines=17> */
.L_x_744:
[----:B------:R-:W-:Y:S05]  /*4b90*/  BSYNC.RECONVERGENT B1 ;  /* 0x0000000000017941 */ /* 0x000fea0003800200 */
.L_x_743:
[----:B-1----:R1:W0:Y:S01]  /*4ba0*/  SHFL.DOWN PT, R11, R4, 0x8, 0x1f ;  /* 0x09001f00040b7f89 */ /* 0x00222200000e0000 */
[----:B------:R-:W-:Y:S01]  /*4bb0*/  BSSY.RECONVERGENT B1, `(.L_x_745) ;  /* 0x0000017000017945 */ /* 0x000fe20003800200 */
[----:B---3--:R-:W-:Y:S02]  /*4bc0*/  IMAD.MOV.U32 R3, RZ, RZ, R4 ;  /* 0x000000ffff037224 */ /* 0x008fe400078e0004 */
[----:B------:R1:W3:Y:S01]  /*4bd0*/  SHFL.DOWN PT, R13, R6, 0x8, 0x1f ;  /* 0x09001f00060d7f89 */ /* 0x0002e200000e0000 */
[----:B------:R-:W-:Y:S02]  /*4be0*/  IMAD.MOV.U32 R5, RZ, RZ, R6 ;  /* 0x000000ffff057224 */ /* 0x000fe400078e0006 */
[----:B--2---:R-:W-:Y:S01]  /*4bf0*/  IMAD.MOV.U32 R9, RZ, RZ, R7 ;  /* 0x000000ffff097224 */ /* 0x004fe200078e0007 */
[----:B------:R1:W2:Y:S01]  /*4c00*/  SHFL.DOWN PT, R8, R7, 0x8, 0x1f ;  /* 0x09001f0007087f89 */ /* 0x0002a200000e0000 */
[----:B------:R-:W-:Y:S05]  /*4c10*/  @P4 BRA `(.L_x_746) ;  /* 0x0000000000404947 */ /* 0x000fea0003800000 */
[----:B0-----:R-:W-:Y:S01]  /*4c20*/  ISETP.GE.AND P0, PT, R4, R11, PT ;  /* 0x0000000b0400720c */ /* 0x001fe20003f06270 */
[----:B------:R-:W-:Y:S02]  /*4c30*/  IMAD.MOV.U32 R3, RZ, RZ, R11 ;  /* 0x000000ffff037224 */ /* 0x000fe400078e000b */
[----:B---3--:R-:W-:Y:S02]  /*4c40*/  IMAD.MOV.U32 R5, RZ, RZ, R13 ;  /* 0x000000ffff057224 */ /* 0x008fe400078e000d */
        /* <DEDUP_REMOVED lines=13> */
.L_x_746:
[----:B------:R-:W-:Y:S05]  /*4d20*/  BSYNC.RECONVERGENT B1 ;  /* 0x0000000000017941 */ /* 0x000fea0003800200 */
.L_x_745:
[----:B-1----:R1:W1:Y:S01]  /*4d30*/  SHFL.DOWN PT, R4, R3, 0x10, 0x1f ;  /* 0x0a001f0003047f89 */ /* 0x00226200000e0000 */
[----:B------:R-:W-:Y:S01]  /*4d40*/  BSSY.RECONVERGENT B1, `(.L_x_747) ;  /* 0x0000017000017945 */ /* 0x000fe20003800200 */
[----:B------:R-:W-:Y:S02]  /*4d50*/  IMAD.MOV.U32 R6, RZ, RZ, R3 ;  /* 0x000000ffff067224 */ /* 0x000fe400078e0003 */
[----:B----4-:R4:W1:Y:S01]  /*4d60*/  SHFL.DOWN PT, R10, R5, 0x10, 0x1f ;  /* 0x0a001f00050a7f89 */ /* 0x01086200000e0000 */
[----:B------:R-:W-:Y:S02]  /*4d70*/  IMAD.MOV.U32 R7, RZ, RZ, R5 ;  /* 0x000000ffff077224 */ /* 0x000fe400078e0005 */
[----:B--2---:R-:W-:Y:S01]  /*4d80*/  IMAD.MOV.U32 R8, RZ, RZ, R9 ;  /* 0x000000ffff087224 */ /* 0x004fe200078e0009 */
[----:B0-----:R4:W0:Y:S01]  /*4d90*/  SHFL.DOWN PT, R12, R9, 0x10, 0x1f ;  /* 0x0a001f00090c7f89 */ /* 0x00182200000e0000 */
        /* <DEDUP_REMOVED lines=17> */
.L_x_748:
[----:B------:R-:W-:Y:S05]  /*4eb0*/  BSYNC.RECONVERGENT B1 ;  /* 0x0000000000017941 */ /* 0x000fea0003800200 */
.L_x_747:
[----:B------:R-:W-:Y:S04]  /*4ec0*/  BSSY.RECONVERGENT B1, `(.L_x_749) ;  /* 0x000000c000017945 */ /* 0x000fe80003800200 */
[----:B------:R-:W-:Y:S05]  /*4ed0*/  @P2 BRA `(.L_x_750) ;  /* 0x0000000000282947 */ /* 0x000fea0003800000 */
[----:B----4-:R-:W2:Y:S01]  /*4ee0*/  S2R R5, SR_CgaCtaId ;  /* 0x0000000000057919 */ /* 0x010ea20000008800 */
[----:B-1----:R-:W-:Y:S02]  /*4ef0*/  MOV R4, 0x400 ;  /* 0x0000040000047802 */ /* 0x002fe40000000f00 */
[----:B------:R-:W-:-:S04]  /*4f00*/  SHF.R.U32.HI R3, RZ, 0x1, R2 ;  /* 0x00000001ff037819 */ /* 0x000fc80000011602 */
[----:B------:R-:W-:Y:S02]  /*4f10*/  LOP3.LUT R3, R3, 0x1f0, RZ, 0xc0, !PT ;  /* 0x000001f003037812 */ /* 0x000fe400078ec0ff */
[----:B--2---:R-:W-:Y:S01]  /*4f20*/  LEA R4, R5, R4, 0x18 ;  /* 0x0000000405047211 */ /* 0x004fe200078ec0ff */
[----:B------:R-:W-:-:S04]  /*4f30*/  IMAD.MOV.U32 R5, RZ, RZ, R8 ;  /* 0x000000ffff057224 */ /* 0x000fc800078e0008 */
[----:B------:R-:W-:Y:S02]  /*4f40*/  IMAD.IADD R3, R3, 0x1, R4 ;  /* 0x0000000103037824 */ /* 0x000fe400078e0204 */
[----:B------:R-:W-:-:S03]  /*4f50*/  IMAD.MOV.U32 R4, RZ, RZ, R7 ;  /* 0x000000ffff047224 */ /* 0x000fc600078e0007 */
[----:B------:R2:W-:Y:S04]  /*4f60*/  STS [R3+0x8], R6 ;  /* 0x0000080603007388 */ /* 0x0005e80000000800 */
[----:B------:R2:W-:Y:S02]  /*4f70*/  STS.64 [R3+0x10], R4 ;  /* 0x0000100403007388 */ /* 0x0005e40000000a00 */
.L_x_750:
[----:B------:R-:W-:Y:S05]  /*4f80*/  BSYNC.RECONVERGENT B1 ;  /* 0x0000000000017941 */ /* 0x000fea0003800200 */
.L_x_749:
        /* <DEDUP_REMOVED lines=27> */
.L_x_752:
[----:B------:R-:W-:Y:S05]  /*5140*/  BSYNC.RECONVERGENT B1 ;  /* 0x0000000000017941 */ /* 0x000fea0003800200 */
.L_x_751:
        /* <DEDUP_REMOVED lines=27> */
.L_x_754:
[----:B------:R-:W-:Y:S05]  /*5300*/  BSYNC.RECONVERGENT B1 ;  /* 0x0000000000017941 */ /* 0x000fea0003800200 */
.L_x_753:
        /* <DEDUP_REMOVED lines=17> */
.L_x_756:
[----:B------:R-:W-:Y:S05]  /*5420*/  BSYNC.RECONVERGENT B1 ;  /* 0x0000000000017941 */ /* 0x000fea0003800200 */
.L_x_755:
        /* <DEDUP_REMOVED lines=17> */
.L_x_758:
[----:B------:R-:W-:Y:S05]  /*5540*/  BSYNC.RECONVERGENT B1 ;  /* 0x0000000000017941 */ /* 0x000fea0003800200 */
.L_x_757:
        /* <DEDUP_REMOVED lines=17> */
.L_x_760:
[----:B------:R-:W-:Y:S05]  /*5660*/  BSYNC.RECONVERGENT B1 ;  /* 0x0000000000017941 */ /* 0x000fea0003800200 */
.L_x_759:
        /* <DEDUP_REMOVED lines=17> */
.L_x_762:
[----:B------:R-:W-:Y:S05]  /*5780*/  BSYNC.RECONVERGENT B1 ;  /* 0x0000000000017941 */ /* 0x000fea0003800200 */
.L_x_761:
        /* <DEDUP_REMOVED lines=16> */
.L_x_680:
[----:B------:R-:W-:Y:S05]  /*5890*/  BSYNC.RECONVERGENT B0 ;  /* 0x0000000000007941 */ /* 0x000fea0003800200 */
.L_x_647:
[----:B------:R-:W-:Y:S05]  /*58a0*/  @P2 EXIT ;  /* 0x000000000000294d */ /* 0x000fea0003800000 */
[----:B-1234-:R-:W1:Y:S01]  /*58b0*/  LDC.64 R2, c[0x0][0x390] ;  /* 0x0000e400ff027b82 */ /* 0x01ee620000000a00 */
[----:B0-----:R-:W-:Y:S02]  /*58c0*/  IMAD.MOV.U32 R9, RZ, RZ, R8 ;  /* 0x000000ffff097224 */ /* 0x001fe400078e0008 */
[----:B------:R-:W-:Y:S02]  /*58d0*/  IMAD.MOV.U32 R8, RZ, RZ, R7 ;  /* 0x000000ffff087224 */ /* 0x000fe400078e0007 */
[----:B-1----:R-:W-:-:S05]  /*58e0*/  IMAD.WIDE.U32 R2, R0, 0x10, R2 ;  /* 0x0000001000027825 */ /* 0x002fca00078e0002 */
[----:B------:R-:W-:Y:S04]  /*58f0*/  STG.E.64 desc[UR10][R2.64+0x8], R8 ;  /* 0x0000080802007986 */ /* 0x000fe8000c101b0a */
[----:B------:R-:W-:Y:S01]  /*5900*/  STG.E desc[UR10][R2.64], R6 ;  /* 0x0000000602007986 */ /* 0x000fe2000c10190a */
[----:B------:R-:W-:Y:S05]  /*5910*/  EXIT ;  /* 0x000000000000794d */ /* 0x000fea0003800000 */
.L_x_763:
        /* <DEDUP_REMOVED lines=14> */
.L_x_914:


//--------------------- .text._ZN6thrust24THRUST_300001_SM_1000_NS8cuda_cub4core6detail13_kernel_agentINS1_8__reduce11ReduceAgentINS0_12zip_iteratorIN4cuda3std3__45tupleIJNS0_10device_ptrIiEENS0_17counting_iteratorIlNS0_11use_defaultESF_SF_EEEEEEEPNSB_IJilEEESJ_iNS1_9__extrema9arg_max_fIilNSA_4lessIiEEEEEEJSI_SK_iSP_EEEvDpT0_ --------------------------
	.section	.text._ZN6thrust24THRUST_300001_SM_1000_NS8cuda_cub4core6detail13_kernel_agentINS1_8__reduce11ReduceAgentINS0_12zip_iteratorIN4cuda3std3__45tupleIJNS0_10device_ptrIiEENS0_17counting_iteratorIlNS0_11use_defaultESF_SF_EEEEEEEPNSB_IJilEEESJ_iNS1_9__extrema9arg_max_fIilNSA_4lessIiEEEEEEJSI_SK_iSP_EEEvDpT0_,"ax",@progbits
	.align	128
        .global         _ZN6thrust24THRUST_300001_SM_1000_NS8cuda_cub4core6detail13_kernel_agentINS1_8__reduce11ReduceAgentINS0_12zip_iteratorIN4cuda3std3__45tupleIJNS0_10device_ptrIiEENS0_17counting_iteratorIlNS0_11use_defaultESF_SF_EEEEEEEPNSB_IJilEEESJ_iNS1_9__extrema9arg_max_fIilNSA_4lessIiEEEEEEJSI_SK_iSP_EEEvDpT0_
        .type           _ZN6thrust24THRUST_300001_SM_1000_NS8cuda_cub4core6detail13_kernel_agentINS1_8__reduce11ReduceAgentINS0_12zip_iteratorIN4cuda3std3__45tupleIJNS0_10device_ptrIiEENS0_17counting_iteratorIlNS0_11use_defaultESF_SF_EEEEEEEPNSB_IJilEEESJ_iNS1_9__extrema9arg_max_fIilNSA_4lessIiEEEEEEJSI_SK_iSP_EEEvDpT0_,@function
        .size           _ZN6thrust24THRUST_300001_SM_1000_NS8cuda_cub4core6detail13_kernel_agentINS1_8__reduce11ReduceAgentINS0_12zip_iteratorIN4cuda3std3__45tupleIJNS0_10device_ptrIiEENS0_17counting_iteratorIlNS0_11use_defaultESF_SF_EEEEEEEPNSB_IJilEEESJ_iNS1_9__extrema9arg_max_fIilNSA_4lessIiEEEEEEJSI_SK_iSP_EEEvDpT0_,(.L_x_915 - _ZN6thrust24THRUST_300001_SM_1000_NS8cuda_cub4core6detail13_kernel_agentINS1_8__reduce11ReduceAgentINS0_12zip_iteratorIN4cuda3std3__45tupleIJNS0_10device_ptrIiEENS0_17counting_iteratorIlNS0_11use_defaultESF_SF_EEEEEEEPNSB_IJilEEESJ_iNS1_9__extrema9arg_max_fIilNSA_4lessIiEEEEEEJSI_SK_iSP_EEEvDpT0_)
        .other          _ZN6thrust24THRUST_300001_SM_1000_NS8cuda_cub4core6detail13_kernel_agentINS1_8__reduce11ReduceAgentINS0_12zip_iteratorIN4cuda3std3__45tupleIJNS0_10device_ptrIiEENS0_17counting_iteratorIlNS0_11use_defaultESF_SF_EEEEEEEPNSB_IJilEEESJ_iNS1_9__extrema9arg_max_fIilNSA_4lessIiEEEEEEJSI_SK_iSP_EEEvDpT0_,@"STO_CUDA_ENTRY STV_DEFAULT"
_ZN6thrust24THRUST_300001_SM_1000_NS8cuda_cub4core6detail13_kernel_agentINS1_8__reduce11ReduceAgentINS0_12zip_iteratorIN4cuda3std3__45tupleIJNS0_10device_ptrIiEENS0_17counting_iteratorIlNS0_11use_defaultESF_SF_EEEEEEEPNSB_IJilEEESJ_iNS1_9__extrema9arg_max_fIilNSA_4lessIiEEEEEEJSI_SK_iSP_EEEvDpT0_:
.text._ZN6thrust24THRUST_300001_SM_1000_NS8cuda_cub4core6detail13_kernel_agentINS1_8__reduce11ReduceAgentINS0_12zip_iteratorIN4cuda3std3__45tupleIJNS0_10device_ptrIiEENS0_17counting_iteratorIlNS0_11use_defaultESF_SF_EEEEEEEPNSB_IJilEEESJ_iNS1_9__extrema9arg_max_fIilNSA_4lessIiEEEEEEJSI_SK_iSP_EEEvDpT0_:
        /* <DEDUP_REMOVED lines=23> */
.L_x_767:
[----:B0-----:R-:W-:Y:S05]  /*0170*/  BSYNC.RECONVERGENT B1 ;  /* 0x0000000000017941 */ /* 0x001fea0003800200 */
.L_x_766:
        /* <DEDUP_REMOVED lines=17> */
.L_x_774:
        /* <DEDUP_REMOVED lines=24> */
.L_x_773:
[----:B------:R-:W-:Y:S05]  /*0410*/  BSYNC.RECONVERGENT B3 ;  /* 0x0000000000037941 */ /* 0x000fea0003800200 */
.L_x_772:
[----:B------:R-:W-:Y:S01]  /*0420*/  IADD3 R5, P0, PT, R5, 0x100, RZ ;  /* 0x0000010005057810 */ /* 0x000fe20007f1e0ff */
[----:B------:R-:W-:Y:S02]  /*0430*/  VIADD R9, R9, 0x100 ;  /* 0x0000010009097836 */ /* 0x000fe40000000000 */
[----:B------:R-:W-:Y:S02]  /*0440*/  IMAD.X R3, RZ, RZ, R3, P3 ;  /* 0x000000ffff037224 */ /* 0x000fe400018e0603 */
[----:B------:R-:W-:Y:S01]  /*0450*/  IMAD.X R10, RZ, RZ, R10, P0 ;  /* 0x000000ffff0a7224 */ /* 0x000fe200000e060a */
[----:B------:R-:W-:Y:S07]  /*0460*/  @P2 BRA `(.L_x_774) ;  /* 0xfffffffc00882947 */ /* 0x000fee000383ffff */
.L_x_771:
[----:B------:R-:W-:Y:S05]  /*0470*/  BSYNC.RECONVERGENT B2 ;  /* 0x0000000000027941 */ /* 0x000fea0003800200 */
.L_x_770:
[----:B------:R-:W-:-:S13]  /*0480*/  ISETP.GE.U32.AND P0, PT, R11, 0x300, PT ;  /* 0x000003000b00780c */ /* 0x000fda0003f06070 */
[----:B------:R-:W-:Y:S05]  /*0490*/  @!P0 BRA `(.L_x_769) ;  /* 0x00000004007c8947 */ /* 0x000fea0003800000 */
[----:B------:R-:W0:Y:S01]  /*04a0*/  LDC.64 R4, c[0x0][0x380] ;  /* 0x0000e000ff047b82 */ /* 0x000e220000000a00 */
[----:B------:R-:W-:-:S07]  /*04b0*/  VIADD R10, R9, 0x200 ;  /* 0x00000200090a7836 */ /* 0x000fce0000000000 */
[----:B------:R-:W1:Y:S02]  /*04c0*/  LDC.64 R2, c[0x0][0x388] ;  /* 0x0000e200ff027b82 */ /* 0x000e640000000a00 */
.L_x_783:
        /* <DEDUP_REMOVED lines=26> */
.L_x_776:
[----:B------:R-:W-:Y:S05]  /*0670*/  BSYNC.RECONVERGENT B2 ;  /* 0x0000000000027941 */ /* 0x000fea0003800200 */
.L_x_775:
        /* <DEDUP_REMOVED lines=20> */
.L_x_778:
[----:B------:R-:W-:Y:S05]  /*07c0*/  BSYNC.RECONVERGENT B2 ;  /* 0x0000000000027941 */ /* 0x000fea0003800200 */
.L_x_777:
        /* <DEDUP_REMOVED lines=20> */
.L_x_780:
[----:B------:R-:W-:Y:S05]  /*0910*/  BSYNC.RECONVERGENT B2 ;  /* 0x0000000000027941 */ /* 0x000fea0003800200 */
.L_x_779:
        /* <DEDUP_REMOVED lines=18> */
.L_x_782:
[----:B------:R-:W-:Y:S05]  /*0a40*/  BSYNC.RECONVERGENT B2 ;  /* 0x0000000000027941 */ /* 0x000fea0003800200 */
.L_x_781:
[C---:B------:R-:W-:Y:S02]  /*0a50*/  VIADD R9, R10.reuse, 0x200 ;  /* 0x000002000a097836 */ /* 0x040fe40000000000 */
[----:B------:R-:W-:-:S03]  /*0a60*/  VIADD R10, R10, 0x400 ;  /* 0x000004000a0a7836 */ /* 0x000fc60000000000 */
[----:B------:R-:W-:-:S13]  /*0a70*/  ISETP.GE.AND P0, PT, R9, UR5, PT ;  /* 0x0000000509007c0c */ /* 0x000fda000bf06270 */
[----:B------:R-:W-:Y:S05]  /*0a80*/  @!P0 BRA `(.L_x_783) ;  /* 0xfffffff800908947 */ /* 0x000fea000383ffff */
.L_x_769:
[----:B------:R-:W-:Y:S05]  /*0a90*/  BSYNC.RECONVERGENT B1 ;  /* 0x0000000000017941 */ /* 0x000fea0003800200 */
.L_x_768:
        /* <DEDUP_REMOVED lines=31> */
.L_x_786:
[----:B------:R-:W-:Y:S05]  /*0c90*/  BSYNC.RECONVERGENT B1 ;  /* 0x0000000000017941 */ /* 0x000fea0003800200 */
.L_x_785:
        /* <DEDUP_REMOVED lines=27> */
.L_x_788:
[----:B------:R-:W-:Y:S05]  /*0e50*/  BSYNC.RECONVERGENT B1 ;  /* 0x0000000000017941 */ /* 0x000fea0003800200 */
.L_x_787:
        /* <DEDUP_REMOVED lines=24> */
.L_x_790:
[----:B------:R-:W-:Y:S05]  /*0fe0*/  BSYNC.RECONVERGENT B1 ;  /* 0x0000000000017941 */ /* 0x000fea0003800200 */
.L_x_789:
        /* <DEDUP_REMOVED lines=24> */
.L_x_792:
[----:B------:R-:W-:Y:S05]  /*1170*/  BSYNC.RECONVERGENT B1 ;  /* 0x0000000000017941 */ /* 0x000fea0003800200 */
.L_x_791:
        /* <DEDUP_REMOVED lines=24> */
.L_x_794:
[----:B------:R-:W-:Y:S05]  /*1300*/  BSYNC.RECONVERGENT B1 ;  /* 0x0000000000017941 */ /* 0x000fea0003800200 */
.L_x_793:
        /* <DEDUP_REMOVED lines=12> */
.L_x_796:
[----:B------:R-:W-:Y:S05]  /*13d0*/  BSYNC.RECONVERGENT B1 ;  /* 0x0000000000017941 */ /* 0x000fea0003800200 */
.L_x_795:
        /* <DEDUP_REMOVED lines=27> */
.L_x_799:
[----:B------:R-:W-:Y:S05]  /*1590*/  BSYNC.RECONVERGENT B1 ;  /* 0x0000000000017941 */ /* 0x000fea0003800200 */
.L_x_798:
        /* <DEDUP_REMOVED lines=27> */
.L_x_801:
[----:B------:R-:W-:Y:S05]  /*1750*/  BSYNC.RECONVERGENT B1 ;  /* 0x0000000000017941 */ /* 0x000fea0003800200 */
.L_x_800:
        /* <DEDUP_REMOVED lines=17> */
.L_x_803:
[----:B------:R-:W-:Y:S05]  /*1870*/  BSYNC.RECONVERGENT B1 ;  /* 0x0000000000017941 */ /* 0x000fea0003800200 */
.L_x_802:
        /* <DEDUP_REMOVED lines=17> */
.L_x_805:
[----:B------:R-:W-:Y:S05]  /*1990*/  BSYNC.RECONVERGENT B1 ;  /* 0x0000000000017941 */ /* 0x000fea0003800200 */
.L_x_804:
        /* <DEDUP_REMOVED lines=17> */
.L_x_807:
[----:B------:R-:W-:Y:S05]  /*1ab0*/  BSYNC.RECONVERGENT B1 ;  /* 0x0000000000017941 */ /* 0x000fea0003800200 */
.L_x_806:
        /* <DEDUP_REMOVED lines=17> */
.L_x_809:
[----:B------:R-:W-:Y:S05]  /*1bd0*/  BSYNC.RECONVERGENT B1 ;  /* 0x0000000000017941 */ /* 0x000fea0003800200 */
.L_x_808:
        /* <DEDUP_REMOVED lines=18> */
.L_x_784:
        /* <DEDUP_REMOVED lines=41> */
.L_x_811:
[----:B------:R-:W-:Y:S05]  /*1f90*/  BSYNC.RECONVERGENT B1 ;  /* 0x0000000000017941 */ /* 0x000fea0003800200 */
.L_x_810:
        /* <DEDUP_REMOVED lines=24> */
.L_x_813:
[----:B------:R-:W-:Y:S05]  /*2120*/  BSYNC.RECONVERGENT B1 ;  /* 0x0000000000017941 */ /* 0x000fea0003800200 */
.L_x_812:
        /* <DEDUP_REMOVED lines=24> */
.L_x_815:
[----:B------:R-:W-:Y:S05]  /*22b0*/  BSYNC.RECONVERGENT B1 ;  /* 0x0000000000017941 */ /* 0x000fea0003800200 */
.L_x_814:
        /* <DEDUP_REMOVED lines=24> */
.L_x_817:
[----:B------:R-:W-:Y:S05]  /*2440*/  BSYNC.RECONVERGENT B1 ;  /* 0x0000000000017941 */ /* 0x000fea0003800200 */
.L_x_816:
        /* <DEDUP_REMOVED lines=24> */
.L_x_819:
[----:B------:R-:W-:Y:S05]  /*25d0*/  BSYNC.RECONVERGENT B1 ;  /* 0x0000000000017941 */ /* 0x000fea0003800200 */
.L_x_818:
        /* <DEDUP_REMOVED lines=12> */
.L_x_821:
[----:B------:R-:W-:Y:S05]  /*26a0*/  BSYNC.RECONVERGENT B1 ;  /* 0x0000000000017941 */ /* 0x000fea0003800200 */
.L_x_820:
        /* <DEDUP_REMOVED lines=30> */
.L_x_823:
[----:B------:R-:W-:Y:S05]  /*2890*/  BSYNC.RECONVERGENT B1 ;  /* 0x0000000000017941 */ /* 0x000fea0003800200 */
.L_x_822:
        /* <DEDUP_REMOVED lines=27> */
.L_x_825:
[----:B------:R-:W-:Y:S05]  /*2a50*/  BSYNC.RECONVERGENT B1 ;  /* 0x0000000000017941 */ /* 0x000fea0003800200 */
.L_x_824:
        /* <DEDUP_REMOVED lines=27> */
.L_x_827:
[----:B------:R-:W-:Y:S05]  /*2c10*/  BSYNC.RECONVERGENT B1 ;  /* 0x0000000000017941 */ /* 0x000fea0003800200 */
.L_x_826:
        /* <DEDUP_REMOVED lines=27> */
.L_x_829:
[----:B------:R-:W-:Y:S05]  /*2dd0*/  BSYNC.RECONVERGENT B1 ;  /* 0x0000000000017941 */ /* 0x000fea0003800200 */
.L_x_828:
        /* <DEDUP_REMOVED lines=27> */
.L_x_831:
[----:B------:R-:W-:Y:S05]  /*2f90*/  BSYNC.RECONVERGENT B1 ;  /* 0x0000000000017941 */ /* 0x000fea0003800200 */
.L_x_830:
        /* <DEDUP_REMOVED lines=27> */
.L_x_833:
[----:B------:R-:W-:Y:S05]  /*3150*/  BSYNC.RECONVERGENT B1 ;  /* 0x0000000000017941 */ /* 0x000fea0003800200 */
.L_x_832:
        /* <DEDUP_REMOVED lines=28> */
.L_x_765:
        /* <DEDUP_REMOVED lines=9> */
[----:B------:R-:W-:Y:S01]  /*33b0*/  UISETP.GE.U32.AND UP0, UPT, UR4, 0xa00, UPT ;  /* 0x00000a000400788c */ /* 0x000fe2000bf06070 */
[----:B---3--:R-:W-:-:S02]  /*33c0*/  VIMNMX R10, PT, PT, R4, R5, !PT ;  /* 0x00000005040a7248 */ /* 0x008fc40007fe0100 */
[----:B------:R-:W-:Y:S01]  /*33d0*/  ISETP.GE.AND P0, PT, R4, R5, PT ;  /* 0x000000050400720c */ /* 0x000fe20003f06270 */
[----:B------:R-:W-:Y:S01]  /*33e0*/  VIADD R5, R0, 0x200 ;  /* 0x0000020000057836 */ /* 0x000fe20000000000 */
[----:B----4-:R-:W-:Y:S02]  /*33f0*/  VIMNMX R9, PT, PT, R7, R10, !PT ;  /* 0x0000000a07097248 */ /* 0x010fe40007fe0100 */
[----:B------:R-:W-:Y:S02]  /*3400*/  ISETP.GE.AND P2, PT, R10, R7, PT ;  /* 0x000000070a00720c */ /* 0x000fe40003f46270 */
[----:B-----5:R-:W-:Y:S02]  /*3410*/  ISETP.GE.AND P3, PT, R9, R8, PT ;  /* 0x000000080900720c */ /* 0x020fe40003f66270 */
[----:B------:R-:W-:Y:S01]  /*3420*/  VIMNMX R7, PT, PT, R8, R9, !PT ;  /* 0x0000000908077248 */ /* 0x000fe20007fe0100 */
[C---:B------:R-:W-:Y:S01]  /*3430*/  VIADD R9, R0.reuse, 0x100 ;  /* 0x0000010000097836 */ /* 0x040fe20000000000 */
[----:B------:R-:W-:-:S02]  /*3440*/  LOP3.LUT R8, R0, 0x400, RZ, 0xfc, !PT ;  /* 0x0000040000087812 */ /* 0x000fc400078efcff */
[----:B--2---:R-:W-:-:S05]  /*3450*/  ISETP.GE.AND P1, PT, R7, R6, PT ;  /* 0x000000060700720c */ /* 0x004fca0003f26270 */
[----:B------:R-:W-:Y:S02]  /*3460*/  @P2 SEL R5, R9, R0, !P0 ;  /* 0x0000000009052207 */ /* 0x000fe40004000000 */
[----:B------:R-:W-:-:S06]  /*3470*/  @!P3 VIADD R5, R0, 0x300 ;  /* 0x000003000005b836 */ /* 0x000fcc0000000000 */
        /* <DEDUP_REMOVED lines=13> */
[----:B------:R-:W0:Y:S01]  /*3550*/  LDCU UR4, c[0x0][0x398] ;  /* 0x00007300ff0477ac */ /* 0x000e220008000800 */
[----:B------:R-:W-:Y:S02]  /*3560*/  IMAD.MOV.U32 R21, RZ, RZ, R8 ;  /* 0x000000ffff157224 */ /* 0x000fe400078e0008 */
[----:B------:R-:W-:Y:S01]  /*3570*/  IMAD.MOV.U32 R20, RZ, RZ, R9 ;  /* 0x000000ffff147224 */ /* 0x000fe200078e0009 */
[----:B------:R-:W1:Y:S01]  /*3580*/  LDCU.64 UR6, c[0x0][0x388] ;  /* 0x00007100ff0677ac */ /* 0x000e620008000a00 */
[----:B------:R-:W-:-:S07]  /*3590*/  IMAD.MOV.U32 R7, RZ, RZ, 0x500 ;  /* 0x00000500ff077424 */ /* 0x000fce00078e00ff */
.L_x_835:
[----:B------:R-:W-:-:S05]  /*35a0*/  IMAD.WIDE.U32 R4, R7, 0x4, R2 ;  /* 0x0000000407047825 */ /* 0x000fca00078e0002 */
[----:B------:R-:W2:Y:S04]  /*35b0*/  LDG.E R11, desc[UR8][R4.64] ;  /* 0x00000008040b7981 */ /* 0x000ea8000c1e1900 */
[----:B------:R-:W3:Y:S04]  /*35c0*/  LDG.E R12, desc[UR8][R4.64+0x400] ;  /* 0x00040008040c7981 */ /* 0x000ee8000c1e1900 */
[----:B------:R-:W4:Y:S04]  /*35d0*/  LDG.E R13, desc[UR8][R4.64+0x800] ;  /* 0x00080008040d7981 */ /* 0x000f28000c1e1900 */
[----:B------:R-:W5:Y:S04]  /*35e0*/  LDG.E R14, desc[UR8][R4.64+0xc00] ;  /* 0x000c0008040e7981 */ /* 0x000f68000c1e1900 */
[----:B------:R0:W5:Y:S01]  /*35f0*/  LDG.E R6, desc[UR8][R4.64+0x1000] ;  /* 0x0010000804067981 */ /* 0x000162000c1e1900 */
[----:B-1----:R-:W-:-:S04]  /*3600*/  IADD3 R18, P0, P1, R0, UR6, R7 ;  /* 0x0000000600127c10 */ /* 0x002fc8000f91e007 */
[----:B------:R-:W-:Y:S02]  /*3610*/  IADD3.X R19, PT, PT, RZ, UR7, RZ, P0, P1 ;  /* 0x00000007ff137c10 */ /* 0x000fe400087e24ff */
[C---:B------:R-:W-:Y:S02]  /*3620*/  IADD3 R17, P3, PT, R18.reuse, 0x100, RZ ;  /* 0x0000010012117810 */ /* 0x040fe40007f7e0ff */
[C---:B------:R-:W-:Y:S02]  /*3630*/  IADD3 R15, P5, PT, R18.reuse, 0x300, RZ ;  /* 0x00000300120f7810 */ /* 0x040fe40007fbe0ff */
[----:B------:R-:W-:Y:S01]  /*3640*/  IADD3 R8, P6, PT, R18, 0x400, RZ ;  /* 0x0000040012087810 */ /* 0x000fe20007fde0ff */
[--C-:B------:R-:W-:Y:S02]  /*3650*/  IMAD.X R16, RZ, RZ, R19.reuse, P3 ;  /* 0x000000ffff107224 */ /* 0x100fe400018e0613 */
[--C-:B0-----:R-:W-:Y:S02]  /*3660*/  IMAD.X R4, RZ, RZ, R19.reuse, P5 ;  /* 0x000000ffff047224 */ /* 0x101fe400028e0613 */
        /* <DEDUP_REMOVED lines=23> */
[----:B-----5:R-:W-:Y:S02]  /*37e0*/  ISETP.GE.AND P1, PT, R13, R14, PT ;  /* 0x0000000e0d00720c */ /* 0x020fe40003f26270 */
[----:B------:R-:W-:-:S11]  /*37f0*/  @P2 SEL R5, R16, R5, P0 ;  /* 0x0000000510052207 */ /* 0x000fd60000000000 */
[----:B------:R-:W-:-:S04]  /*3800*/  @P1 ISETP.GE.U32.AND P0, PT, R10, R15, PT ;  /* 0x0000000f0a00120c */ /* 0x000fc80003f06070 */
[----:B------:R-:W-:-:S04]  /*3810*/  @P1 ISETP.GE.AND.EX P0, PT, R5, R4, PT, P0 ;  /* 0x000000040500120c */ /* 0x000fc80003f06300 */
[----:B------:R-:W-:-:S04]  /*3820*/  @P1 ISETP.LT.OR P0, PT, R14, R13, !P0 ;  /* 0x0000000d0e00120c */ /* 0x000fc80004701670 */
[----:B------:R-:W-:Y:S02]  /*3830*/  @P1 SEL R14, R13, R14, P0 ;  /* 0x0000000e0d0e1207 */ /* 0x000fe40000000000 */
[----:B------:R-:W-:Y:S01]  /*3840*/  @P1 SEL R15, R10, R15, P0 ;  /* 0x0000000f0a0f1207 */ /* 0x000fe20000000000 */
[----:B------:R-:W-:Y:S01]  /*3850*/  VIADD R10, R7, 0xa00 ;  /* 0x00000a00070a7836 */ /* 0x000fe20000000000 */
[----:B------:R-:W-:Y:S02]  /*3860*/  ISETP.GE.AND P2, PT, R14, R6, PT ;  /* 0x000000060e00720c */ /* 0x000fe40003f46270 */
[----:B------:R-:W-:Y:S01]  /*3870*/  @P1 SEL R4, R5, R4, P0 ;  /* 0x0000000405041207 */ /* 0x000fe20000000000 */
[----:B------:R-:W-:Y:S01]  /*3880*/  VIADD R5, R7, 0x500 ;  /* 0x0000050007057836 */ /* 0x000fe20000000000 */
[----:B------:R-:W-:-:S03]  /*3890*/  ISETP.GT.AND P1, PT, R10, UR4, PT ;  /* 0x000000040a007c0c */ /* 0x000fc6000bf24270 */
[----:B------:R-:W-:-:S06]  /*38a0*/  IMAD.MOV.U32 R7, RZ, RZ, R5 ;  /* 0x000000ffff077224 */ /* 0x000fcc00078e0005 */
        /* <DEDUP_REMOVED lines=10> */
.L_x_834:
        /* <DEDUP_REMOVED lines=14> */
[----:B------:R-:W-:Y:S01]  /*3a30*/  IMAD.IADD R11, R0, 0x1, R5 ;  /* 0x00000001000b7824 */ /* 0x000fe200078e0205 */
[----:B------:R-:W-:-:S04]  /*3a40*/  LEA.HI R4, R13, 0x1, RZ, 0x18 ;  /* 0x000000010d047811 */ /* 0x000fc800078fc0ff */
[----:B------:R-:W-:Y:S01]  /*3a50*/  LOP3.LUT R10, R4, 0x3, RZ, 0xc0, !PT ;  /* 0x00000003040a7812 */ /* 0x000fe200078ec0ff */
[----:B------:R-:W-:-:S04]  /*3a60*/  IMAD.MOV.U32 R4, RZ, RZ, R0 ;  /* 0x000000ffff047224 */ /* 0x000fc800078e0000 */
[----:B------:R-:W-:Y:S02]  /*3a70*/  IMAD.MOV R10, RZ, RZ, -R10 ;  /* 0x000000ffff0a7224 */ /* 0x000fe400078e0a0a */
[C---:B0-----:R-:W-:Y:S01]  /*3a80*/  IMAD.WIDE.U32 R2, R11.reuse, 0x4, R2 ;  /* 0x000000040b027825 */ /* 0x041fe200078e0002 */
[----:B------:R-:W-:-:S05]  /*3a90*/  IADD3 R11, P0, PT, R11, UR6, RZ ;  /* 0x000000060b0b7c10 */ /* 0x000fca000ff1e0ff */
[----:B------:R-:W-:-:S08]  /*3aa0*/  IMAD.X R12, RZ, RZ, UR7, P0 ;  /* 0x00000007ff0c7e24 */ /* 0x000fd000080e06ff */
.L_x_842:
[----:B------:R0:W2:Y:S01]  /*3ab0*/  LDG.E R17, desc[UR8][R2.64] ;  /* 0x0000000802117981 */ /* 0x0000a2000c1e1900 */
[----:B------:R-:W-:Y:S01]  /*3ac0*/  VIADD R10, R10, 0x1 ;  /* 0x000000010a0a7836 */ /* 0x000fe20000000000 */
[----:B------:R-:W-:Y:S01]  /*3ad0*/  BSSY.RECONVERGENT B3, `(.L_x_840) ;  /* 0x0000016000037945 */ /* 0x000fe20003800200 */
[----:B------:R-:W-:Y:S02]  /*3ae0*/  IMAD.MOV.U32 R14, RZ, RZ, R8 ;  /* 0x000000ffff0e7224 */ /* 0x000fe400078e0008 */
[----:B------:R-:W-:Y:S01]  /*3af0*/  IMAD.MOV.U32 R15, RZ, RZ, R9 ;  /* 0x000000ffff0f7224 */ /* 0x000fe200078e0009 */
[----:B------:R-:W-:Y:S01]  /*3b00*/  ISETP.NE.AND P2, PT, R10, RZ, PT ;  /* 0x000000ff0a00720c */ /* 0x000fe20003f45270 */
[----:B------:R-:W-:Y:S02]  /*3b10*/  IMAD.MOV.U32 R16, RZ, RZ, R6 ;  /* 0x000000ffff107224 */ /* 0x000fe400078e0006 */
        /* <DEDUP_REMOVED lines=17> */
.L_x_841:
[----:B------:R-:W-:Y:S05]  /*3c30*/  BSYNC.RECONVERGENT B3 ;  /* 0x0000000000037941 */ /* 0x000fea0003800200 */
.L_x_840:
[----:B------:R-:W-:Y:S01]  /*3c40*/  IADD3 R11, P0, PT, R11, 0x100, RZ ;  /* 0x000001000b0b7810 */ /* 0x000fe20007f1e0ff */
[----:B------:R-:W-:Y:S02]  /*3c50*/  VIADD R4, R4, 0x100 ;  /* 0x0000010004047836 */ /* 0x000fe40000000000 */
[----:B------:R-:W-:Y:S02]  /*3c60*/  IMAD.X R3, RZ, RZ, R3, P3 ;  /* 0x000000ffff037224 */ /* 0x000fe400018e0603 */
[----:B------:R-:W-:Y:S01]  /*3c70*/  IMAD.X R12, RZ, RZ, R12, P0 ;  /* 0x000000ffff0c7224 */ /* 0x000fe200000e060c */
[----:B------:R-:W-:Y:S07]  /*3c80*/  @P2 BRA `(.L_x_842) ;  /* 0xfffffffc00882947 */ /* 0x000fee000383ffff */
.L_x_839:
[----:B------:R-:W-:Y:S05]  /*3c90*/  BSYNC.RECONVERGENT B2 ;  /* 0x0000000000027941 */ /* 0x000fea0003800200 */
.L_x_838:
[----:B------:R-:W-:-:S13]  /*3ca0*/  ISETP.GE.U32.AND P0, PT, R13, 0x300, PT ;  /* 0x000003000d00780c */ /* 0x000fda0003f06070 */
[----:B------:R-:W-:Y:S05]  /*3cb0*/  @!P0 BRA `(.L_x_837) ;  /* 0x0000000400bc8947 */ /* 0x000fea0003800000 */
[----:B------:R-:W0:Y:S01]  /*3cc0*/  LDCU.128 UR12, c[0x0][0x380] ;  /* 0x00007000ff0c77ac */ /* 0x000e220008000c00 */
[----:B------:R-:W1:Y:S01]  /*3cd0*/  LDC.64 R14, c[0x0][0x380] ;  /* 0x0000e000ff0e7b82 */ /* 0x000e620000000a00 */
[C---:B------:R-:W-:Y:S01]  /*3ce0*/  IADD3 R12, P1, PT, R4.reuse, R5, RZ ;  /* 0x00000005040c7210 */ /* 0x040fe20007f3e0ff */
[C---:B------:R-:W-:Y:S02]  /*3cf0*/  IMAD.IADD R10, R4.reuse, 0x1, R5 ;  /* 0x00000001040a7824 */ /* 0x040fe400078e0205 */
[----:B------:R-:W-:Y:S02]  /*3d00*/  VIADD R13, R4, 0x200 ;  /* 0x00000200040d7836 */ /* 0x000fe40000000000 */
[----:B------:R-:W-:Y:S02]  /*3d10*/  IMAD.X R5, RZ, RZ, RZ, P1 ;  /* 0x000000ffff057224 */ /* 0x000fe400008e06ff */
[----:B------:R-:W2:Y:S01]  /*3d20*/  LDC.64 R2, c[0x0][0x388] ;  /* 0x0000e200ff027b82 */ /* 0x000ea20000000a00 */
[----:B0-----:R-:W-:-:S02]  /*3d30*/  LEA R17, P2, R12, UR12, 0x2 ;  /* 0x0000000c0c117c11 */ /* 0x001fc4000f8410ff */
[----:B------:R-:W-:Y:S02]  /*3d40*/  IADD3 R11, P0, PT, R10, UR14, RZ ;  /* 0x0000000e0a0b7c10 */ /* 0x000fe4000ff1e0ff */
[----:B------:R-:W-:Y:S02]  /*3d50*/  IADD3 R17, P1, PT, R17, 0xc00, RZ ;  /* 0x00000c0011117810 */ /* 0x000fe40007f3e0ff */
[----:B------:R-:W-:Y:S01]  /*3d60*/  LEA.HI.X R5, R12, UR13, R5, 0x2, P2 ;  /* 0x0000000d0c057c11 */ /* 0x000fe200090f1405 */
[----:B-1----:R-:W-:-:S04]  /*3d70*/  IMAD.WIDE.U32 R14, R10, 0x4, R14 ;  /* 0x000000040a0e7825 */ /* 0x002fc800078e000e */
[----:B------:R-:W-:Y:S02]  /*3d80*/  IMAD.X R12, RZ, RZ, UR15, P0 ;  /* 0x0000000fff0c7e24 */ /* 0x000fe400080e06ff */
[----:B------:R-:W-:-:S07]  /*3d90*/  IMAD.X R5, RZ, RZ, R5, P1 ;  /* 0x000000ffff057224 */ /* 0x000fce00008e0605 */
.L_x_851:
[----:B------:R-:W3:Y:S01]  /*3da0*/  LDG.E R23, desc[UR8][R14.64] ;  /* 0x000000080e177981 */ /* 0x000ee2000c1e1900 */
[----:B------:R-:W-:-:S05]  /*3db0*/  IMAD.MOV.U32 R4, RZ, RZ, R17 ;  /* 0x000000ffff047224 */ /* 0x000fca00078e0011 */
[----:B------:R0:W5:Y:S04]  /*3dc0*/  LDG.E R25, desc[UR8][R4.64+-0x800] ;  /* 0xfff8000804197981 */ /* 0x000168000c1e1900 */
[----:B------:R0:W5:Y:S04]  /*3dd0*/  LDG.E R16, desc[UR8][R4.64+-0x400] ;  /* 0xfffc000804107981 */ /* 0x000168000c1e1900 */
[----:B------:R0:W5:Y:S01]  /*3de0*/  LDG.E R17, desc[UR8][R4.64] ;  /* 0x0000000804117981 */ /* 0x000162000c1e1900 */
[----:B------:R-:W-:Y:S01]  /*3df0*/  BSSY.RECONVERGENT B2, `(.L_x_843) ;  /* 0x0000012000027945 */ /* 0x000fe20003800200 */
[----:B------:R-:W-:-:S02]  /*3e00*/  IMAD.MOV.U32 R20, RZ, RZ, R11 ;  /* 0x000000ffff147224 */ /* 0x000fc400078e000b */
[----:B------:R-:W-:Y:S02]  /*3e10*/  IMAD.MOV.U32 R21, RZ, RZ, R12 ;  /* 0x000000ffff157224 */ /* 0x000fe400078e000c */
[----:B------:R-:W-:Y:S01]  /*3e20*/  VIADD R19, R10, 0x100 ;  /* 0x000001000a137836 */ /* 0x000fe20000000000 */
[----:B---3--:R-:W-:Y:S01]  /*3e30*/  ISETP.GE.AND P0, PT, R6, R23, PT ;  /* 0x000000170600720c */ /* 0x008fe20003f06270 */
        /* <DEDUP_REMOVED lines=13> */
.L_x_844:
[----:B------:R-:W-:Y:S05]  /*3f10*/  BSYNC.RECONVERGENT B2 ;  /* 0x0000000000027941 */ /* 0x000fea0003800200 */
.L_x_843:
[----:B-----5:R-:W-:Y:S01]  /*3f20*/  ISETP.GE.AND P0, PT, R18, R25, PT ;  /* 0x000000191200720c */ /* 0x020fe20003f06270 */
[----:B------:R-:W-:Y:S01]  /*3f30*/  BSSY.RECONVERGENT B2, `(.L_x_845) ;  /* 0x0000013000027945 */ /* 0x000fe20003800200 */
[----:B--2---:R-:W-:Y:S01]  /*3f40*/  IADD3 R23, P1, PT, R19, R2, RZ ;  /* 0x0000000213177210 */ /* 0x004fe20007f3e0ff */
[----:B------:R-:W-:Y:S02]  /*3f50*/  VIADD R19, R10, 0x200 ;  /* 0x000002000a137836 */ /* 0x000fe40000000000 */
[----:B------:R-:W-:Y:S02]  /*3f60*/  IMAD.MOV.U32 R9, RZ, RZ, R25 ;  /* 0x000000ffff097224 */ /* 0x000fe400078e0019 */
[----:B------:R-:W-:Y:S02]  /*3f70*/  IMAD.X R22, RZ, RZ, R3, P1 ;  /* 0x000000ffff167224 */ /* 0x000fe400008e0603 */
[----:B------:R-:W-:Y:S02]  /*3f80*/  IMAD.MOV.U32 R8, RZ, RZ, R23 ;  /* 0x000000ffff087224 */ /* 0x000fe400078e0017 */
[----:B------:R-:W-:-:S02]  /*3f90*/  IMAD.MOV.U32 R6, RZ, RZ, R22 ;  /* 0x000000ffff067224 */ /* 0x000fc400078e0016 */
        /* <DEDUP_REMOVED lines=12> */
.L_x_846:
[----:B------:R-:W-:Y:S05]  /*4060*/  BSYNC.RECONVERGENT B2 ;  /* 0x0000000000027941 */ /* 0x000fea0003800200 */
.L_x_845:
[----:B------:R-:W-:Y:S01]  /*4070*/  ISETP.GE.AND P0, PT, R9, R16, PT ;  /* 0x000000100900720c */ /* 0x000fe20003f06270 */
[----:B------:R-:W-:Y:S01]  /*4080*/  VIADD R21, R10, 0x300 ;  /* 0x000003000a157836 */ /* 0x000fe20000000000 */
[-C--:B------:R-:W-:Y:S01]  /*4090*/  IADD3 R23, P1, PT, R19, R2.reuse, RZ ;  /* 0x0000000213177210 */ /* 0x080fe20007f3e0ff */
[----:B------:R-:W-:Y:S01]  /*40a0*/  BSSY.RECONVERGENT B2, `(.L_x_847) ;  /* 0x0000012000027945 */ /* 0x000fe20003800200 */
[----:B------:R-:W-:Y:S02]  /*40b0*/  IMAD.MOV.U32 R18, RZ, RZ, R16 ;  /* 0x000000ffff127224 */ /* 0x000fe400078e0010 */
[----:B------:R-:W-:Y:S01]  /*40c0*/  IADD3 R22, P2, PT, R21, R2, RZ ;  /* 0x0000000215167210 */ /* 0x000fe20007f5e0ff */
[----:B------:R-:W-:Y:S02]  /*40d0*/  IMAD.X R21, RZ, RZ, R3, P1 ;  /* 0x000000ffff157224 */ /* 0x000fe400008e0603 */
[----:B------:R-:W-:Y:S02]  /*40e0*/  IMAD.MOV.U32 R19, RZ, RZ, R23 ;  /* 0x000000ffff137224 */ /* 0x000fe400078e0017 */
[----:B------:R-:W-:-:S02]  /*40f0*/  IMAD.MOV.U32 R20, RZ, RZ, R21 ;  /* 0x000000ffff147224 */ /* 0x000fc400078e0015 */
        /* <DEDUP_REMOVED lines=12> */
.L_x_848:
[----:B------:R-:W-:Y:S05]  /*41c0*/  BSYNC.RECONVERGENT B2 ;  /* 0x0000000000027941 */ /* 0x000fea0003800200 */
.L_x_847:
[----:B------:R-:W-:Y:S01]  /*41d0*/  ISETP.GE.AND P0, PT, R18, R17, PT ;  /* 0x000000111200720c */ /* 0x000fe20003f06270 */
[----:B------:R-:W-:Y:S01]  /*41e0*/  IMAD.X R21, RZ, RZ, R3, P2 ;  /* 0x000000ffff157224 */ /* 0x000fe200010e0603 */
[----:B------:R-:W-:Y:S01]  /*41f0*/  BSSY.RECONVERGENT B2, `(.L_x_849) ;  /* 0x0000010000027945 */ /* 0x000fe20003800200 */
        /* <DEDUP_REMOVED lines=15> */
.L_x_850:
[----:B------:R-:W-:Y:S05]  /*42f0*/  BSYNC.RECONVERGENT B2 ;  /* 0x0000000000027941 */ /* 0x000fea0003800200 */
.L_x_849:
[C---:B------:R-:W-:Y:S01]  /*4300*/  VIADD R16, R13.reuse, 0x200 ;  /* 0x000002000d107836 */ /* 0x040fe20000000000 */
[----:B------:R-:W-:Y:S01]  /*4310*/  IADD3 R17, P2, PT, R4, 0x1000, RZ ;  /* 0x0000100004117810 */ /* 0x000fe20007f5e0ff */
[----:B------:R-:W-:Y:S01]  /*4320*/  VIADD R13, R13, 0x400 ;  /* 0x000004000d0d7836 */ /* 0x000fe20000000000 */
[----:B------:R-:W-:Y:S01]  /*4330*/  IADD3 R11, P1, PT, R11, 0x400, RZ ;  /* 0x000004000b0b7810 */ /* 0x000fe20007f3e0ff */
[----:B------:R-:W-:Y:S01]  /*4340*/  VIADD R10, R10, 0x400 ;  /* 0x000004000a0a7836 */ /* 0x000fe20000000000 */
[----:B------:R-:W-:Y:S01]  /*4350*/  ISETP.GE.AND P0, PT, R16, R7, PT ;  /* 0x000000071000720c */ /* 0x000fe20003f06270 */
[----:B------:R-:W-:Y:S01]  /*4360*/  IMAD.X R5, RZ, RZ, R5, P2 ;  /* 0x000000ffff057224 */ /* 0x000fe200010e0605 */
[----:B------:R-:W-:Y:S01]  /*4370*/  IADD3 R14, P2, PT, R14, 0x1000, RZ ;  /* 0x000010000e0e7810 */ /* 0x000fe20007f5e0ff */
[----:B------:R-:W-:-:S04]  /*4380*/  IMAD.X R12, RZ, RZ, R12, P1 ;  /* 0x000000ffff0c7224 */ /* 0x000fc800008e060c */
[----:B------:R-:W-:-:S06]  /*4390*/  IMAD.X R15, RZ, RZ, R15, P2 ;  /* 0x000000ffff0f7224 */ /* 0x000fcc00010e060f */
[----:B------:R-:W-:Y:S05]  /*43a0*/  @!P0 BRA `(.L_x_851) ;  /* 0xfffffff8007c8947 */ /* 0x000fea000383ffff */
.L_x_837:
[----:B------:R-:W-:Y:S05]  /*43b0*/  BSYNC.RECONVERGENT B1 ;  /* 0x0000000000017941 */ /* 0x000fea0003800200 */
.L_x_836:
        /* <DEDUP_REMOVED lines=31> */
.L_x_853:
[----:B------:R-:W-:Y:S05]  /*45b0*/  BSYNC.RECONVERGENT B1 ;  /* 0x0000000000017941 */ /* 0x000fea0003800200 */
.L_x_852:
        /* <DEDUP_REMOVED lines=24> */
.L_x_855:
[----:B------:R-:W-:Y:S05]  /*4740*/  BSYNC.RECONVERGENT B1 ;  /* 0x0000000000017941 */ /* 0x000fea0003800200 */
.L_x_854:
[----:B------:R4:W3:Y:S01]  /*4750*/  SHFL.DOWN PT, R8, R3, 0x4, 0x1f ;  /* 0x08801f0003087f89 */ /* 0x0008e200000e0000 */
[----:B------:R-:W-:Y:S01]  /*4760*/  BSSY.RECONVERGENT B1, `(.L_x_856) ;  /* 0x0000017000017945 */ /* 0x000fe20003800200 */
[----:B0-----:R-:W-:Y:S02]  /*4770*/  IMAD.MOV.U32 R2, RZ, RZ, R3 ;  /* 0x000000ffff027224 */ /* 0x001fe400078e0003 */
[----:B-1----:R4:W0:Y:S01]  /*4780*/  SHFL.DOWN PT, R9, R4, 0x4, 0x1f ;  /* 0x08801f0004097f89 */ /* 0x00282200000e0000 */
[----:B--2---:R-:W-:Y:S02]  /*4790*/  IMAD.MOV.U32 R6, RZ, RZ, R4 ;  /* 0x000000ffff067224 */ /* 0x004fe400078e0004 */
[----:B------:R-:W-:Y:S01]  /*47a0*/  IMAD.MOV.U32 R7, RZ, RZ, R5 ;  /* 0x000000ffff077224 */ /* 0x000fe200078e0005 */
[----:B------:R4:W1:Y:S01]  /*47b0*/  SHFL.DOWN PT, R10, R5, 0x4, 0x1f ;  /* 0x08801f00050a7f89 */ /* 0x00086200000e0000 */
[----:B------:R-:W-:Y:S05]  /*47c0*/  @P5 BRA `(.L_x_857) ;  /* 0x0000000000405947 */ /* 0x000fea0003800000 */
[----:B---3--:R-:W-:Y:S01]  /*47d0*/  ISETP.GE.AND P0, PT, R3, R8, PT ;  /* 0x000000080300720c */ /* 0x008fe20003f06270 */
        /* <DEDUP_REMOVED lines=15> */
.L_x_857:
[----:B------:R-:W-:Y:S05]  /*48d0*/  BSYNC.RECONVERGENT B1 ;  /* 0x0000000000017941 */ /* 0x000fea0003800200 */
.L_x_856:
        /* <DEDUP_REMOVED lines=24> */
.L_x_859:
[----:B------:R-:W-:Y:S05]  /*4a60*/  BSYNC.RECONVERGENT B1 ;  /* 0x0000000000017941 */ /* 0x000fea0003800200 */
.L_x_858:
[----:B0-----:R0:W0:Y:S01]  /*4a70*/  SHFL.DOWN PT, R2, R3, 0x10, 0x1f ;  /* 0x0a001f0003027f89 */ /* 0x00102200000e0000 */
[----:B------:R-:W-:Y:S01]  /*4a80*/  BSSY.RECONVERGENT B1, `(.L_x_860) ;  /* 0x0000017000017945 */ /* 0x000fe20003800200 */
[----:B----4-:R-:W-:Y:S02]  /*4a90*/  IMAD.MOV.U32 R8, RZ, RZ, R3 ;  /* 0x000000ffff087224 */ /* 0x010fe400078e0003 */
[----:B--2---:R2:W4:Y:S01]  /*4aa0*/  SHFL.DOWN PT, R9, R4, 0x10, 0x1f ;  /* 0x0a001f0004097f89 */ /* 0x00452200000e0000 */
[----:B------:R-:W-:Y:S02]  /*4ab0*/  IMAD.MOV.U32 R7, RZ, RZ, R4 ;  /* 0x000000ffff077224 */ /* 0x000fe400078e0004 */
[----:B------:R-:W-:Y:S01]  /*4ac0*/  IMAD.MOV.U32 R6, RZ, RZ, R5 ;  /* 0x000000ffff067224 */ /* 0x000fe200078e0005 */
[----:B-1----:R2:W1:Y:S01]  /*4ad0*/  SHFL.DOWN PT, R10, R5, 0x10, 0x1f ;  /* 0x0a001f00050a7f89 */ /* 0x00246200000e0000 */
[----:B------:R-:W-:Y:S05]  /*4ae0*/  @P3 BRA `(.L_x_861) ;  /* 0x0000000000403947 */ /* 0x000fea0003800000 */
[----:B0-----:R-:W-:Y:S01]  /*4af0*/  ISETP.GE.AND P0, PT, R3, R2, PT ;  /* 0x000000020300720c */ /* 0x001fe20003f06270 */
[----:B------:R-:W-:Y:S02]  /*4b00*/  IMAD.MOV.U32 R8, RZ, RZ, R2 ;  /* 0x000000ffff087224 */ /* 0x000fe400078e0002 */
[----:B----4-:R-:W-:Y:S02]  /*4b10*/  IMAD.MOV.U32 R7, RZ, RZ, R9 ;  /* 0x000000ffff077224 */ /* 0x010fe400078e0009 */
        /* <DEDUP_REMOVED lines=13> */
.L_x_861:
[----:B------:R-:W-:Y:S05]  /*4bf0*/  BSYNC.RECONVERGENT B1 ;  /* 0x0000000000017941 */ /* 0x000fea0003800200 */
.L_x_860:
        /* <DEDUP_REMOVED lines=12> */
.L_x_863:
[----:B------:R-:W-:Y:S05]  /*4cc0*/  BSYNC.RECONVERGENT B1 ;  /* 0x0000000000017941 */ /* 0x000fea0003800200 */
.L_x_862:
[----:B------:R-:W-:Y:S01]  /*4cd0*/  BAR.SYNC.DEFER_BLOCKING 0x0 ;  /* 0x0000000000007b1d */ /* 0x000fe20000010000 */
[----:B------:R-:W-:-:S13]  /*4ce0*/  ISETP.NE.AND P1, PT, R0, RZ, PT ;  /* 0x000000ff0000720c */ /* 0x000fda0003f25270 */
[----:B------:R-:W-:Y:S05]  /*4cf0*/  @P1 BRA `(.L_x_797) ;  /* 0x0000000800341947 */ /* 0x000fea0003800000 */
[----:B0-----:R-:W0:Y:S01]  /*4d00*/  S2R R3, SR_CgaCtaId ;  /* 0x0000000000037919 */ /* 0x001e220000008800 */
[----:B------:R-:W-:Y:S01]  /*4d10*/  MOV R0, 0x400 ;  /* 0x0000040000007802 */ /* 0x000fe20000000f00 */
[----:B------:R-:W-:Y:S03]  /*4d20*/  BSSY.RECONVERGENT B1, `(.L_x_864) ;  /* 0x0000016000017945 */ /* 0x000fe60003800200 */
[----:B0-----:R-:W-:-:S05]  /*4d30*/  LEA R24, R3, R0, 0x18 ;  /* 0x0000000003187211 */ /* 0x001fca00078ec0ff */
[----:B------:R-:W0:Y:S04]  /*4d40*/  LDS R3, [R24+0x18] ;  /* 0x0000180018037984 */ /* 0x000e280000000800 */
[----:B--2---:R-:W2:Y:S04]  /*4d50*/  LDS.64 R4, [R24+0x20] ;  /* 0x0000200018047984 */ /* 0x004ea80000000a00 */
[----:B------:R0:W1:Y:S04]  /*4d60*/  LDS R18, [R24+0x28] ;  /* 0x0000280018127984 */ /* 0x0000680000000800 */
[----:B------:R0:W1:Y:S02]  /*4d70*/  LDS R16, [R24+0x38] ;  /* 0x0000380018107984 */ /* 0x0000640000000800 */
[----:B0-----:R-:W-:Y:S01]  /*4d80*/  ISETP.GE.AND P0, PT, R8, R3, PT ;  /* 0x000000030800720c */ /* 0x001fe20003f06270 */
[----:B------:R-:W-:-:S02]  /*4d90*/  IMAD.MOV.U32 R19, RZ, RZ, R3 ;  /* 0x000000ffff137224 */ /* 0x000fc400078e0003 */
[----:B--2---:R-:W-:Y:S02]  /*4da0*/  IMAD.MOV.U32 R21, RZ, RZ, R4 ;  /* 0x000000ffff157224 */ /* 0x004fe400078e0004 */
[----:B------:R-:W-:-:S08]  /*4db0*/  IMAD.MOV.U32 R20, RZ, RZ, R5 ;  /* 0x000000ffff147224 */ /* 0x000fd000078e0005 */
[----:B-1----:R-:W-:Y:S05]  /*4dc0*/  @!P0 BRA `(.L_x_865) ;  /* 0x00000000002c8947 */ /* 0x002fea0003800000 */
        /* <DEDUP_REMOVED lines=11> */
.L_x_865:
[----:B------:R-:W-:Y:S05]  /*4e80*/  BSYNC.RECONVERGENT B1 ;  /* 0x0000000000017941 */ /* 0x000fea0003800200 */
.L_x_864:
        /* <DEDUP_REMOVED lines=8> */
[----:B------:R0:W1:Y:S04]  /*4f10*/  LDS.64 R6, [R24+0x40] ;  /* 0x0000400018067984 */ /* 0x0000680000000a00 */
[----:B----4-:R4:W1:Y:S04]  /*4f20*/  LDS.64 R8, [R24+0x50] ;  /* 0x0000500018087984 */ /* 0x0108680000000a00 */
[----:B---3--:R4:W3:Y:S04]  /*4f30*/  LDS.64 R10, [R24+0x60] ;  /* 0x00006000180a7984 */ /* 0x0088e80000000a00 */
        /* <DEDUP_REMOVED lines=16> */
.L_x_867:
[----:B------:R-:W-:Y:S05]  /*5040*/  BSYNC.RECONVERGENT B1 ;  /* 0x0000000000017941 */ /* 0x000fea0003800200 */
.L_x_866:
        /* <DEDUP_REMOVED lines=17> */
.L_x_869:
[----:B------:R-:W-:Y:S05]  /*5160*/  BSYNC.RECONVERGENT B1 ;  /* 0x0000000000017941 */ /* 0x000fea0003800200 */
.L_x_868:
        /* <DEDUP_REMOVED lines=17> */
.L_x_871:
[----:B------:R-:W-:Y:S05]  /*5280*/  BSYNC.RECONVERGENT B1 ;  /* 0x0000000000017941 */ /* 0x000fea0003800200 */
.L_x_870:
[----:B------:R-:W-:Y:S01]  /*5290*/  ISETP.GE.AND P0, PT, R6, R15, PT ;  /* 0x0000000f0600720c */ /* 0x000fe20003f06270 */
[----:B------:R-:W-:Y:S01]  /*52a0*/  BSSY.RECONVERGENT B1, `(.L_x_872) ;  /* 0x0000010000017945 */ /* 0x000fe20003800200 */
[----:B------:R-:W-:Y:S02]  /*52b0*/  IMAD.MOV.U32 R5, RZ, RZ, R15 ;  /* 0x000000ffff057224 */ /* 0x000fe400078e000f */
[----:B---3--:R-:W-:Y:S02]  /*52c0*/  IMAD.MOV.U32 R7, RZ, RZ, R10 ;  /* 0x000000ffff077224 */ /* 0x008fe400078e000a */
        /* <DEDUP_REMOVED lines=13> */
.L_x_873:
[----:B------:R-:W-:Y:S05]  /*53a0*/  BSYNC.RECONVERGENT B1 ;  /* 0x0000000000017941 */ /* 0x000fea0003800200 */
.L_x_872:
        /* <DEDUP_REMOVED lines=17> */
.L_x_875:
[----:B------:R-:W-:Y:S05]  /*54c0*/  BSYNC.RECONVERGENT B1 ;  /* 0x0000000000017941 */ /* 0x000fea0003800200 */
.L_x_874:
        /* <DEDUP_REMOVED lines=16> */
.L_x_797:
[----:B------:R-:W-:Y:S05]  /*55d0*/  BSYNC.RECONVERGENT B0 ;  /* 0x0000000000007941 */ /* 0x000fea0003800200 */
.L_x_764:
[----:B------:R-:W-:Y:S05]  /*55e0*/  @P1 EXIT ;  /* 0x000000000000194d */ /* 0x000fea0003800000 */
[----:B0-234-:R-:W0:Y:S01]  /*55f0*/  LDC.64 R2, c[0x0][0x390] ;  /* 0x0000e400ff027b82 */ /* 0x01de220000000a00 */
[----:B------:R-:W-:-:S04]  /*5600*/  LOP3.LUT R7, R7, R6, RZ, 0x3c, !PT ;  /* 0x0000000607077212 */ /* 0x000fc800078e3cff */
[----:B------:R-:W-:-:S04]  /*5610*/  LOP3.LUT R6, R7, R6, RZ, 0x3c, !PT ;  /* 0x0000000607067212 */ /* 0x000fc800078e3cff */
[----:B------:R-:W-:-:S05]  /*5620*/  LOP3.LUT R7, R7, R6, RZ, 0x3c, !PT ;  /* 0x0000000607077212 */ /* 0x000fca00078e3cff */
[----:B0-----:R-:W-:Y:S04]  /*5630*/  STG.E.64 desc[UR8][R2.64+0x8], R6 ;  /* 0x0000080602007986 */ /* 0x001fe8000c101b08 */
[----:B------:R-:W-:Y:S01]  /*5640*/  STG.E desc[UR8][R2.64], R8 ;  /* 0x0000000802007986 */ /* 0x000fe2000c101908 */
[----:B------:R-:W-:Y:S05]  /*5650*/  EXIT ;  /* 0x000000000000794d */ /* 0x000fea0003800000 */
.L_x_876:
        /* <DEDUP_REMOVED lines=10> */
.L_x_915:


//--------------------- .text._Z12sudokuKernelP6SudokuPiiPh --------------------------
	.section	.text._Z12sudokuKernelP6SudokuPiiPh,"ax",@progbits
	.align	128
        .global         _Z12sudokuKernelP6SudokuPiiPh
        .type           _Z12sudokuKernelP6SudokuPiiPh,@function
        .size           _Z12sudokuKernelP6SudokuPiiPh,(.L_x_916 - _Z12sudokuKernelP6SudokuPiiPh)
        .other          _Z12sudokuKernelP6SudokuPiiPh,@"STO_CUDA_ENTRY STV_DEFAULT"
_Z12sudokuKernelP6SudokuPiiPh:
.text._Z12sudokuKernelP6SudokuPiiPh:
[----:B------:R-:W0:Y:S01]  /*0000*/  LDC R1, c[0x0][0x37c] ;  /* 0x0000df00ff017b82 */ /* 0x000e220000000800 */
[----:B------:R-:W1:Y:S07]  /*0010*/  S2R R0, SR_TID.X ;  /* 0x0000000000007919 */ /* 0x000e6e0000002100 */
[----:B------:R-:W1:Y:S01]  /*0020*/  S2UR UR4, SR_CTAID.X ;  /* 0x00000000000479c3 */ /* 0x000e620000002500 */
[----:B------:R-:W2:Y:S01]  /*0030*/  LDCU UR5, c[0x0][0x390] ;  /* 0x00007200ff0577ac */ /* 0x000ea20008000800 */
[----:B0-----:R-:W-:-:S06]  /*0040*/  VIADD R1, R1, 0xffffff88 ;  /* 0xffffff8801017836 */ /* 0x001fcc0000000000 */
[----:B------:R-:W1:Y:S02]  /*0050*/  LDC R5, c[0x0][0x360] ;  /* 0x0000d800ff057b82 */ /* 0x000e640000000800 */
[----:B-1----:R-:W-:-:S05]  /*0060*/  IMAD R5, R5, UR4, R0 ;  /* 0x0000000405057c24 */ /* 0x002fca000f8e0200 */
[----:B--2---:R-:W-:-:S13]  /*0070*/  ISETP.GT.AND P0, PT, R5, UR5, PT ;  /* 0x0000000505007c0c */ /* 0x004fda000bf04270 */
[----:B------:R-:W-:Y:S05]  /*0080*/  @P0 EXIT ;  /* 0x000000000000094d */ /* 0x000fea0003800000 */
[----:B------:R-:W0:Y:S01]  /*0090*/  LDC.64 R2, c[0x0][0x388] ;  /* 0x0000e200ff027b82 */ /* 0x000e220000000a00 */
[----:B------:R-:W0:Y:S02]  /*00a0*/  LDCU.64 UR6, c[0x0][0x358] ;  /* 0x00006b00ff0677ac */ /* 0x000e240008000a00 */
[----:B0-----:R-:W2:Y:S02]  /*00b0*/  LDG.E R2, desc[UR6][R2.64] ;  /* 0x0000000602027981 */ /* 0x001ea4000c1e1900 */
[----:B--2---:R-:W-:-:S13]  /*00c0*/  ISETP.NE.AND P0, PT, R2, 0x1, PT ;  /* 0x000000010200780c */ /* 0x004fda0003f05270 */
[----:B------:R-:W-:Y:S05]  /*00d0*/  @!P0 EXIT ;  /* 0x000000000000894d */ /* 0x000fea0003800000 */
[----:B------:R-:W0:Y:S02]  /*00e0*/  LDC.64 R10, c[0x0][0x380] ;  /* 0x0000e000ff0a7b82 */ /* 0x000e240000000a00 */
[----:B0-----:R-:W-:-:S05]  /*00f0*/  IMAD.WIDE R6, R5, 0x78, R10 ;  /* 0x0000007805067825 */ /* 0x001fca00078e020a */
[----:B------:R-:W2:Y:S04]  /*0100*/  LDG.E.U8 R12, desc[UR6][R6.64+0x3] ;  /* 0x00000306060c7981 */ /* 0x000ea8000c1e1100 */
[----:B------:R-:W3:Y:S04]  /*0110*/  LDG.E.U8 R14, desc[UR6][R6.64+0x4] ;  /* 0x00000406060e7981 */ /* 0x000ee8000c1e1100 */
[----:B------:R-:W4:Y:S04]  /*0120*/  LDG.E.U8 R16, desc[UR6][R6.64+0x5] ;  /* 0x0000050606107981 */ /* 0x000f28000c1e1100 */
[----:B------:R-:W5:Y:S04]  /*0130*/  LDG.E.U8 R18, desc[UR6][R6.64+0x6] ;  /* 0x0000060606127981 */ /* 0x000f68000c1e1100 */
        /* <DEDUP_REMOVED lines=20> */
[----:B--2---:R0:W-:Y:S04]  /*0280*/  STL.U8 [R1+0x3], R12 ;  /* 0x0000030c01007387 */ /* 0x0041e80000100000 */
[----:B---3--:R1:W-:Y:S04]  /*0290*/  STL.U8 [R1+0x4], R14 ;  /* 0x0000040e01007387 */ /* 0x0083e80000100000 */
[----:B----4-:R2:W-:Y:S04]  /*02a0*/  STL.U8 [R1+0x5], R16 ;  /* 0x0000051001007387 */ /* 0x0105e80000100000 */
[----:B-----5:R3:W-:Y:S04]  /*02b0*/  STL.U8 [R1+0x6], R18 ;  /* 0x0000061201007387 */ /* 0x0207e80000100000 */
[----:B------:R4:W-:Y:S04]  /*02c0*/  STL.U8 [R1+0x7], R20 ;  /* 0x0000071401007387 */ /* 0x0009e80000100000 */
        /* <DEDUP_REMOVED lines=9> */
[----:B0-----:R-:W5:Y:S04]  /*0360*/  LDG.E.U8 R12, desc[UR6][R6.64+0x15] ;  /* 0x00001506060c7981 */ /* 0x001f68000c1e1100 */
[----:B-1----:R-:W5:Y:S04]  /*0370*/  LDG.E.U8 R14, desc[UR6][R6.64+0x16] ;  /* 0x00001606060e7981 */ /* 0x002f68000c1e1100 */
[----:B--2---:R-:W2:Y:S04]  /*0380*/  LDG.E.U8 R16, desc[UR6][R6.64+0x17] ;  /* 0x0000170606107981 */ /* 0x004ea8000c1e1100 */
[----:B---3--:R-:W3:Y:S04]  /*0390*/  LDG.E.U8 R18, desc[UR6][R6.64+0x18] ;  /* 0x0000180606127981 */ /* 0x008ee8000c1e1100 */
[----:B----4-:R-:W4:Y:S04]  /*03a0*/  LDG.E.U8 R20, desc[UR6][R6.64+0x19] ;  /* 0x0000190606147981 */ /* 0x010f28000c1e1100 */
[----:B-----5:R-:W5:Y:S04]  /*03b0*/  LDG.E.U8 R22, desc[UR6][R6.64+0x1a] ;  /* 0x00001a0606167981 */ /* 0x020f68000c1e1100 */
        /* <DEDUP_REMOVED lines=8> */
[----:B------:R0:W-:Y:S04]  /*0440*/  STL.U8 [R1+0xd], R9 ;  /* 0x00000d0901007387 */ /* 0x0001e80000100000 */
[----:B0-----:R-:W5:Y:S04]  /*0450*/  LDG.E.U8 R9, desc[UR6][R6.64+0x1f] ;  /* 0x00001f0606097981 */ /* 0x001f68000c1e1100 */
[----:B------:R0:W-:Y:S04]  /*0460*/  STL.U8 [R1+0xc], R3 ;  /* 0x00000c0301007387 */ /* 0x0001e80000100000 */
[----:B------:R1:W-:Y:S04]  /*0470*/  STL.U8 [R1+0x25], R23 ;  /* 0x0000251701007387 */ /* 0x0003e80000100000 */
[----:B0-----:R-:W5:Y:S04]  /*0480*/  LDG.E.U8 R3, desc[UR6][R6.64+0x1e] ;  /* 0x00001e0606037981 */ /* 0x001f68000c1e1100 */
[----:B-1----:R-:W5:Y:S04]  /*0490*/  LDG.E.U8 R23, desc[UR6][R6.64+0x3a] ;  /* 0x00003a0606177981 */ /* 0x002f68000c1e1100 */
[----:B------:R0:W-:Y:S04]  /*04a0*/  STL.U8 [R1+0x1], R4 ;  /* 0x0000010401007387 */ /* 0x0001e80000100000 */
[----:B0-----:R-:W5:Y:S04]  /*04b0*/  LDG.E.U8 R4, desc[UR6][R6.64+0x28] ;  /* 0x0000280606047981 */ /* 0x001f68000c1e1100 */
[----:B------:R0:W-:Y:S04]  /*04c0*/  STL.U8 [R1+0x15], R12 ;  /* 0x0000150c01007387 */ /* 0x0001e80000100000 */
[----:B------:R1:W-:Y:S04]  /*04d0*/  STL.U8 [R1+0x16], R14 ;  /* 0x0000160e01007387 */ /* 0x0003e80000100000 */
        /* <DEDUP_REMOVED lines=27> */
[----:B------:R1:W-:Y:S04]  /*0690*/  STL.U8 [R1+0x1f], R9 ;  /* 0x00001f0901007387 */ /* 0x0003e80000100000 */
[----:B0-----:R-:W5:Y:S04]  /*06a0*/  LDG.E.U8 R8, desc[UR6][R6.64+0x29] ;  /* 0x0000290606087981 */ /* 0x001f68000c1e1100 */
[----:B-1----:R-:W5:Y:S04]  /*06b0*/  LDG.E.U8 R9, desc[UR6][R6.64+0x34] ;  /* 0x0000340606097981 */ /* 0x002f68000c1e1100 */
[----:B------:R0:W-:Y:S04]  /*06c0*/  STL.U8 [R1+0x14], R2 ;  /* 0x0000140201007387 */ /* 0x0001e80000100000 */
[----:B------:R1:W-:Y:S04]  /*06d0*/  STL.U8 [R1+0x1e], R3 ;  /* 0x00001e0301007387 */ /* 0x0003e80000100000 */
[----:B0-----:R-:W5:Y:S04]  /*06e0*/  LDG.E.U8 R2, desc[UR6][R6.64+0x3d] ;  /* 0x00003d0606027981 */ /* 0x001f68000c1e1100 */
[----:B-1----:R-:W5:Y:S04]  /*06f0*/  LDG.E.U8 R3, desc[UR6][R6.64+0x33] ;  /* 0x0000330606037981 */ /* 0x002f68000c1e1100 */
[----:B------:R0:W-:Y:S04]  /*0700*/  STL.U8 [R1+0x3a], R23 ;  /* 0x00003a1701007387 */ /* 0x0001e80000100000 */
[----:B0-----:R-:W5:Y:S04]  /*0710*/  LDG.E.U8 R23, desc[UR6][R6.64+0x51] ;  /* 0x0000510606177981 */ /* 0x001f68000c1e1100 */
[----:B------:R-:W-:Y:S04]  /*0720*/  STL.U8 [R1+0x13], R0 ;  /* 0x0000130001007387 */ /* 0x000fe80000100000 */
[----:B------:R0:W-:Y:S04]  /*0730*/  STL.U8 [R1+0x26], R25 ;  /* 0x0000261901007387 */ /* 0x0001e80000100000 */
[----:B------:R1:W-:Y:S04]  /*0740*/  STL.U8 [R1+0x27], R27 ;  /* 0x0000271b01007387 */ /* 0x0003e80000100000 */
[----:B------:R1:W-:Y:S04]  /*0750*/  STL.U8 [R1+0x28], R4 ;  /* 0x0000280401007387 */ /* 0x0003e80000100000 */
[----:B0-----:R-:W5:Y:S04]  /*0760*/  LDG.E.U8 R25, desc[UR6][R6.64+0x3b] ;  /* 0x00003b0606197981 */ /* 0x001f68000c1e1100 */
[----:B-1----:R-:W5:Y:S04]  /*0770*/  LDG.E.U8 R27, desc[UR6][R6.64+0x3c] ;  /* 0x00003c06061b7981 */ /* 0x002f68000c1e1100 */
[----:B------:R-:W5:Y:S04]  /*0780*/  LDG.E.U8 R0, desc[UR6][R6.64+0x3e] ;  /* 0x00003e0606007981 */ /* 0x000f68000c1e1100 */
[----:B------:R-:W5:Y:S04]  /*0790*/  LDG.E.U8 R4, desc[UR6][R6.64+0x3f] ;  /* 0x00003f0606047981 */ /* 0x000f68000c1e1100 */
        /* <DEDUP_REMOVED lines=74> */
[----:B------:R-:W-:Y:S04]  /*0c40*/  STL.U8 [R1+0x40], R8 ;  /* 0x0000400801007387 */ /* 0x000fe80000100000 */
[----:B------:R0:W-:Y:S02]  /*0c50*/  STL.U8 [R1+0x4b], R9 ;  /* 0x00004b0901007387 */ /* 0x0001e40000100000 */
[----:B0-----:R-:W0:Y:S02]  /*0c60*/  LDC.64 R8, c[0x0][0x388] ;  /* 0x0000e200ff087b82 */ /* 0x001e240000000a00 */
[----:B------:R-:W-:Y:S04]  /*0c70*/  STL.U8 [R1+0x4a], R3 ;  /* 0x00004a0301007387 */ /* 0x000fe80000100000 */
[----:B------:R0:W-:Y:S04]  /*0c80*/  STL.U8 [R1+0x55], R2 ;  /* 0x0000550201007387 */ /* 0x0001e80000100000 */
[----:B------:R1:W-:Y:S01]  /*0c90*/  STL.U8 [R1+0x65], R23 ;  /* 0x0000651701007387 */ /* 0x0003e20000100000 */
[----:B0-----:R-:W-:-:S05]  /*0ca0*/  IMAD.WIDE R2, R5, 0x4, R8 ;  /* 0x0000000405027825 */ /* 0x001fca00078e0208 */
[----:B-1----:R-:W5:Y:S04]  /*0cb0*/  LDG.E R23, desc[UR6][R2.64] ;  /* 0x0000000602177981 */ /* 0x002f68000c1e1900 */
[----:B------:R0:W-:Y:S04]  /*0cc0*/  STL.U8 [R1+0x52], R25 ;  /* 0x0000521901007387 */ /* 0x0001e80000100000 */
[----:B------:R1:W-:Y:S04]  /*0cd0*/  STL.U8 [R1+0x53], R27 ;  /* 0x0000531b01007387 */ /* 0x0003e80000100000 */
[----:B------:R-:W-:Y:S04]  /*0ce0*/  STL.U8 [R1+0x54], R0 ;  /* 0x0000540001007387 */ /* 0x000fe80000100000 */
        /* <DEDUP_REMOVED lines=32> */
[----:B------:R-:W5:Y:S01]  /*0ef0*/  LDG.E.U8 R21, desc[UR6][R6.64+0x76] ;  /* 0x0000760606157981 */ /* 0x000f62000c1e1100 */
[----:B------:R-:W-:-:S03]  /*0f00*/  ISETP.NE.AND P0, PT, R23, RZ, PT ;  /* 0x000000ff1700720c */ /* 0x000fc60003f05270 */
[----:B------:R0:W-:Y:S04]  /*0f10*/  STL.U8 [R1+0x68], R29 ;  /* 0x0000681d01007387 */ /* 0x0001e80000100000 */
[----:B------:R0:W-:Y:S04]  /*0f20*/  STL.U8 [R1+0x66], R25 ;  /* 0x0000661901007387 */ /* 0x0001e80000100000 */
[----:B------:R0:W-:Y:S04]  /*0f30*/  STL.U8 [R1+0x67], R27 ;  /* 0x0000671b01007387 */ /* 0x0001e80000100000 */
[----:B------:R0:W-:Y:S04]  /*0f40*/  STL.U8 [R1+0x77], R4 ;  /* 0x0000770401007387 */ /* 0x0001e80000100000 */
[----:B------:R0:W-:Y:S04]  /*0f50*/  STL.U8 [R1], R0 ;  /* 0x0000000001007387 */ /* 0x0001e80000100000 */
        /* <DEDUP_REMOVED lines=13> */
[----:B------:R0:W-:Y:S01]  /*1030*/  STL.U8 [R1+0x76], R21 ;  /* 0x0000761501007387 */ /* 0x0001e20000100000 */
[----:B------:R-:W-:Y:S05]  /*1040*/  @!P0 EXIT ;  /* 0x000000000000894d */ /* 0x000fea0003800000 */
[----:B0-----:R-:W0:Y:S02]  /*1050*/  LDC.64 R12, c[0x0][0x398] ;  /* 0x0000e600ff0c7b82 */ /* 0x001e240000000a00 */
[----:B0-----:R-:W2:Y:S02]  /*1060*/  LDG.E.U8 R13, desc[UR6][R12.64] ;  /* 0x000000060c0d7981 */ /* 0x001ea4000c1e1100 */
[----:B--2---:R-:W-:-:S13]  /*1070*/  ISETP.NE.AND P0, PT, R13, 0xff, PT ;  /* 0x000000ff0d00780c */ /* 0x004fda0003f05270 */
[----:B------:R-:W-:Y:S05]  /*1080*/  @P0 BRA `(.L_x_877) ;  /* 0x00000010002c0947 */ /* 0x000fea0003800000 */
[----:B------:R-:W0:Y:S01]  /*1090*/  LDCU.64 UR4, c[0x0][0x380] ;  /* 0x00007000ff0477ac */ /* 0x000e220008000a00 */
[----:B------:R-:W-:Y:S01]  /*10a0*/  BSSY.RECONVERGENT B0, `(.L_x_878) ;  /* 0x0000105000007945 */ /* 0x000fe20003800200 */
[----:B0-----:R-:W-:-:S04]  /*10b0*/  ISETP.GE.U32.AND P0, PT, R6, UR4, PT ;  /* 0x0000000406007c0c */ /* 0x001fc8000bf06070 */
[----:B------:R-:W-:-:S13]  /*10c0*/  ISETP.GE.U32.AND.EX P0, PT, R7, UR5, PT, P0 ;  /* 0x0000000507007c0c */ /* 0x000fda000bf06100 */
[----:B------:R-:W-:Y:S05]  /*10d0*/  @!P0 BRA `(.L_x_879) ;  /* 0x0000000c00c48947 */ /* 0x000fea0003800000 */
[----:B------:R-:W0:Y:S02]  /*10e0*/  LDC.64 R2, c[0x0][0x380] ;  /* 0x0000e000ff027b82 */ /* 0x000e240000000a00 */
[----:B0-----:R-:W-:Y:S04]  /*10f0*/  STG.E.U8 desc[UR6][R2.64], R0 ;  /* 0x0000000002007986 */ /* 0x001fe8000c101106 */
[----:B------:R-:W2:Y:S04]  /*1100*/  LDG.E.U8 R5, desc[UR6][R6.64+0x1] ;  /* 0x0000010606057981 */ /* 0x000ea8000c1e1100 */
[----:B--2---:R0:W-:Y:S04]  /*1110*/  STG.E.U8 desc[UR6][R2.64+0x1], R5 ;  /* 0x0000010502007986 */ /* 0x0041e8000c101106 */
[----:B------:R-:W2:Y:S04]  /*1120*/  LDG.E.U8 R9, desc[UR6][R6.64+0x2] ;  /* 0x0000020606097981 */ /* 0x000ea8000c1e1100 */
[----:B--2---:R1:W-:Y:S04]  /*1130*/  STG.E.U8 desc[UR6][R2.64+0x2], R9 ;  /* 0x0000020902007986 */ /* 0x0043e8000c101106 */
[----:B------:R-:W2:Y:S04]  /*1140*/  LDG.E.U8 R11, desc[UR6][R6.64+0x3] ;  /* 0x00000306060b7981 */ /* 0x000ea8000c1e1100 */
[----:B--2---:R2:W-:Y:S04]  /*1150*/  STG.E.U8 desc[UR6][R2.64+0x3], R11 ;  /* 0x0000030b02007986 */ /* 0x0045e8000c101106 */
[----:B------:R-:W3:Y:S04]  /*1160*/  LDG.E.U8 R13, desc[UR6][R6.64+0x4] ;  /* 0x00000406060d7981 */ /* 0x000ee8000c1e1100 */
[----:B---3--:R3:W-:Y:S04]  /*1170*/  STG.E.U8 desc[UR6][R2.64+0x4], R13 ;  /* 0x0000040d02007986 */ /* 0x0087e8000c101106 */
[----:B------:R-:W4:Y:S04]  /*1180*/  LDG.E.U8 R15, desc[UR6][R6.64+0x5] ;  /* 0x00000506060f7981 */ /* 0x000f28000c1e1100 */
[----:B----4-:R4:W-:Y:S04]  /*1190*/  STG.E.U8 desc[UR6][R2.64+0x5], R15 ;  /* 0x0000050f02007986 */ /* 0x0109e8000c101106 */
[----:B------:R-:W5:Y:S04]  /*11a0*/  LDG.E.U8 R17, desc[UR6][R6.64+0x6] ;  /* 0x0000060606117981 */ /* 0x000f68000c1e1100 */
[----:B-----5:R5:W-:Y:S04]  /*11b0*/  STG.E.U8 desc[UR6][R2.64+0x6], R17 ;  /* 0x0000061102007986 */ /* 0x020be8000c101106 */
[----:B0-----:R-:W2:Y:S04]  /*11c0*/  LDG.E.U8 R5, desc[UR6][R6.64+0x7] ;  /* 0x0000070606057981 */ /* 0x001ea8000c1e1100 */
[----:B--2---:R0:W-:Y:S04]  /*11d0*/  STG.E.U8 desc[UR6][R2.64+0x7], R5 ;  /* 0x0000070502007986 */ /* 0x0041e8000c101106 */
[----:B-1----:R-:W2:Y:S04]  /*11e0*/  LDG.E.U8 R9, desc[UR6][R6.64+0x8] ;  /* 0x0000080606097981 */ /* 0x002ea8000c1e1100 */
[----:B--2---:R1:W-:Y:S04]  /*11f0*/  STG.E.U8 desc[UR6][R2.64+0x8], R9 ;  /* 0x0000080902007986 */ /* 0x0043e8000c101106 */
[----:B------:R-:W2:Y:S04]  /*1200*/  LDG.E.U8 R11, desc[UR6][R6.64+0x9] ;  /* 0x00000906060b7981 */ /* 0x000ea8000c1e1100 */
[----:B--2---:R2:W-:Y:S04]  /*1210*/  STG.E.U8 desc[UR6][R2.64+0x9], R11 ;  /* 0x0000090b02007986 */ /* 0x0045e8000c101106 */
[----:B---3--:R-:W3:Y:S04]  /*1220*/  LDG.E.U8 R13, desc[UR6][R6.64+0xa] ;  /* 0x00000a06060d7981 */ /* 0x008ee8000c1e1100 */
[----:B---3--:R3:W-:Y:S04]  /*1230*/  STG.E.U8 desc[UR6][R2.64+0xa], R13 ;  /* 0x00000a0d02007986 */ /* 0x0087e8000c101106 */
[----:B----4-:R-:W4:Y:S04]  /*1240*/  LDG.E.U8 R15, desc[UR6][R6.64+0xb] ;  /* 0x00000b06060f7981 */ /* 0x010f28000c1e1100 */
[----:B----4-:R4:W-:Y:S04]  /*1250*/  STG.E.U8 desc[UR6][R2.64+0xb], R15 ;  /* 0x00000b0f02007986 */ /* 0x0109e8000c101106 */
[----:B-----5:R-:W5:Y:S04]  /*1260*/  LDG.E.U8 R17, desc[UR6][R6.64+0xc] ;  /* 0x00000c0606117981 */ /* 0x020f68000c1e1100 */
        /* <DEDUP_REMOVED lines=194> */
[----:B--2---:R-:W-:Y:S04]  /*1e90*/  STG.E.U8 desc[UR6][R2.64+0x6d], R5 ;  /* 0x00006d0502007986 */ /* 0x004fe8000c101106 */
[----:B-1----:R-:W2:Y:S04]  /*1ea0*/  LDG.E.U8 R9, desc[UR6][R6.64+0x6e] ;  /* 0x00006e0606097981 */ /* 0x002ea8000c1e1100 */
[----:B--2---:R0:W-:Y:S04]  /*1eb0*/  STG.E.U8 desc[UR6][R2.64+0x6e], R9 ;  /* 0x00006e0902007986 */ /* 0x0041e8000c101106 */
[----:B------:R-:W2:Y:S04]  /*1ec0*/  LDG.E.U8 R11, desc[UR6][R6.64+0x6f] ;  /* 0x00006f06060b7981 */ /* 0x000ea8000c1e1100 */
[----:B--2---:R1:W-:Y:S04]  /*1ed0*/  STG.E.U8 desc[UR6][R2.64+0x6f], R11 ;  /* 0x00006f0b02007986 */ /* 0x0043e8000c101106 */
[----:B---3--:R-:W2:Y:S04]  /*1ee0*/  LDG.E.U8 R13, desc[UR6][R6.64+0x70] ;  /* 0x00007006060d7981 */ /* 0x008ea8000c1e1100 */
[----:B--2---:R2:W-:Y:S04]  /*1ef0*/  STG.E.U8 desc[UR6][R2.64+0x70], R13 ;  /* 0x0000700d02007986 */ /* 0x0045e8000c101106 */
[----:B----4-:R-:W3:Y:S04]  /*1f00*/  LDG.E.U8 R15, desc[UR6][R6.64+0x71] ;  /* 0x00007106060f7981 */ /* 0x010ee8000c1e1100 */
[----:B---3--:R3:W-:Y:S04]  /*1f10*/  STG.E.U8 desc[UR6][R2.64+0x71], R15 ;  /* 0x0000710f02007986 */ /* 0x0087e8000c101106 */
[----:B-----5:R-:W4:Y:S04]  /*1f20*/  LDG.E.U8 R17, desc[UR6][R6.64+0x72] ;  /* 0x0000720606117981 */ /* 0x020f28000c1e1100 */
[----:B----4-:R3:W-:Y:S04]  /*1f30*/  STG.E.U8 desc[UR6][R2.64+0x72], R17 ;  /* 0x0000721102007986 */ /* 0x0107e8000c101106 */
[----:B------:R-:W4:Y:S04]  /*1f40*/  LDG.E.U8 R19, desc[UR6][R6.64+0x73] ;  /* 0x0000730606137981 */ /* 0x000f28000c1e1100 */
[----:B----4-:R3:W-:Y:S04]  /*1f50*/  STG.E.U8 desc[UR6][R2.64+0x73], R19 ;  /* 0x0000731302007986 */ /* 0x0107e8000c101106 */
[----:B0-----:R-:W4:Y:S04]  /*1f60*/  LDG.E.U8 R9, desc[UR6][R6.64+0x74] ;  /* 0x0000740606097981 */ /* 0x001f28000c1e1100 */
[----:B----4-:R3:W-:Y:S04]  /*1f70*/  STG.E.U8 desc[UR6][R2.64+0x74], R9 ;  /* 0x0000740902007986 */ /* 0x0107e8000c101106 */
[----:B-1----:R-:W4:Y:S04]  /*1f80*/  LDG.E.U8 R11, desc[UR6][R6.64+0x75] ;  /* 0x00007506060b7981 */ /* 0x002f28000c1e1100 */
[----:B----4-:R3:W-:Y:S04]  /*1f90*/  STG.E.U8 desc[UR6][R2.64+0x75], R11 ;  /* 0x0000750b02007986 */ /* 0x0107e8000c101106 */
[----:B--2---:R-:W2:Y:S04]  /*1fa0*/  LDG.E.U8 R13, desc[UR6][R6.64+0x76] ;  /* 0x00007606060d7981 */ /* 0x004ea8000c1e1100 */
[----:B--2---:R3:W-:Y:S04]  /*1fb0*/  STG.E.U8 desc[UR6][R2.64+0x76], R13 ;  /* 0x0000760d02007986 */ /* 0x0047e8000c101106 */
[----:B------:R-:W2:Y:S04]  /*1fc0*/  LDG.E.U8 R5, desc[UR6][R6.64+0x77] ;  /* 0x0000770606057981 */ /* 0x000ea8000c1e1100 */
[----:B--2---:R3:W-:Y:S01]  /*1fd0*/  STG.E.U8 desc[UR6][R2.64+0x77], R5 ;  /* 0x0000770502007986 */ /* 0x0047e2000c101106 */
[----:B------:R-:W-:Y:S05]  /*1fe0*/  BRA `(.L_x_880) ;  /* 0x0000000000407947 */ /* 0x000fea0003800000 */
.L_x_879:
[----:B------:R-:W0:Y:S01]  /*1ff0*/  LDCU.64 UR10, c[0x0][0x380] ;  /* 0x00007000ff0a77ac */ /* 0x000e220008000a00 */
[----:B------:R-:W-:Y:S01]  /*2000*/  UMOV UR9, 0x77 ;  /* 0x0000007700097882 */ /* 0x000fe20000000000 */
[----:B------:R-:W-:-:S05]  /*2010*/  UMOV UR4, URZ ;  /* 0x000000ff00047c82 */ /* 0x000fca0008000000 */
.L_x_881:
[----:B------:R-:W-:-:S04]  /*2020*/  IADD3 R2, P0, PT, R6, UR9, RZ ;  /* 0x0000000906027c10 */ /* 0x000fc8000ff1e0ff */
[----:B-1----:R-:W-:-:S06]  /*2030*/  IADD3.X R3, PT, PT, R7, UR4, RZ, P0, !PT ;  /* 0x0000000407037c10 */ /* 0x002fcc00087fe4ff */
[----:B------:R-:W2:Y:S01]  /*2040*/  LDG.E.U8 R3, desc[UR6][R2.64] ;  /* 0x0000000602037981 */ /* 0x000ea2000c1e1100 */
[----:B0-----:R-:W-:-:S04]  /*2050*/  UIADD3 UR5, UP0, UPT, UR9, UR10, URZ ;  /* 0x0000000a09057290 */ /* 0x001fc8000ff1e0ff */
[----:B------:R-:W-:Y:S02]  /*2060*/  UIADD3.X UR8, UPT, UPT, UR4, UR11, URZ, UP0, !UPT ;  /* 0x0000000b04087290 */ /* 0x000fe400087fe4ff */
[----:B------:R-:W-:Y:S01]  /*2070*/  IMAD.U32 R4, RZ, RZ, UR5 ;  /* 0x00000005ff047e24 */ /* 0x000fe2000f8e00ff */
[----:B------:R-:W-:-:S03]  /*2080*/  UIADD3 UR9, UP0, UPT, UR9, -0x1, URZ ;  /* 0xffffffff09097890 */ /* 0x000fc6000ff1e0ff */
[----:B------:R-:W-:Y:S01]  /*2090*/  IMAD.U32 R5, RZ, RZ, UR8 ;  /* 0x00000008ff057e24 */ /* 0x000fe2000f8e00ff */
[----:B------:R-:W-:Y:S02]  /*20a0*/  UIADD3.X UR4, UPT, UPT, UR4, -0x1, URZ, UP0, !UPT ;  /* 0xffffffff04047890 */ /* 0x000fe400087fe4ff */
[----:B------:R-:W-:-:S04]  /*20b0*/  UISETP.NE.U32.AND UP0, UPT, UR9, -0x1, UPT ;  /* 0xffffffff0900788c */ /* 0x000fc8000bf05070 */
[----:B------:R-:W-:Y:S01]  /*20c0*/  UISETP.NE.AND.EX UP0, UPT, UR4, -0x1, UPT, UP0 ;  /* 0xffffffff0400788c */ /* 0x000fe2000bf05300 */
[----:B--2---:R1:W-:Y:S08]  /*20d0*/  STG.E.U8 desc[UR6][R4.64], R3 ;  /* 0x0000000304007986 */ /* 0x0043f0000c101106 */
[----:B------:R-:W-:Y:S05]  /*20e0*/  BRA.U UP0, `(.L_x_881) ;  /* 0xfffffffd00cc7547 */ /* 0x000fea000b83ffff */
.L_x_880:
[----:B------:R-:W-:Y:S05]  /*20f0*/  BSYNC.RECONVERGENT B0 ;  /* 0x0000000000007941 */ /* 0x000fea0003800200 */
.L_x_878:
[----:B-1-3--:R-:W0:Y:S01]  /*2100*/  LDC.64 R2, c[0x0][0x388] ;  /* 0x0000e200ff027b82 */ /* 0x00ae220000000a00 */
[----:B------:R-:W-:-:S05]  /*2110*/  IMAD.MOV.U32 R5, RZ, RZ, 0x1 ;  /* 0x00000001ff057424 */ /* 0x000fca00078e00ff */
[----:B0-----:R-:W-:Y:S01]  /*2120*/  STG.E desc[UR6][R2.64], R5 ;  /* 0x0000000502007986 */ /* 0x001fe2000c101906 */
[----:B------:R-:W-:Y:S05]  /*2130*/  EXIT ;  /* 0x000000000000794d */ /* 0x000fea0003800000 */
.L_x_877:
[----:B------:R-:W-:-:S05]  /*2140*/  IMAD R4, R13, 0x39, RZ ;  /* 0x000000390d047824 */ /* 0x000fca00078e02ff */
[----:B------:R-:W-:-:S05]  /*2150*/  SHF.R.U32.HI R4, RZ, 0x9, R4 ;  /* 0x00000009ff047819 */ /* 0x000fca0000011604 */
[----:B------:R-:W-:-:S05]  /*2160*/  IMAD R12, R4, 0x4, R1 ;  /* 0x00000004040c7824 */ /* 0x000fca00078e0201 */
[----:B------:R-:W2:Y:S01]  /*2170*/  LDL R0, [R12+0x54] ;  /* 0x000054000c007983 */ /* 0x000ea20000100800 */
[----:B------:R-:W-:Y:S01]  /*2180*/  PRMT R15, R4, 0x9910, RZ ;  /* 0x00009910040f7816 */ /* 0x000fe200000000ff */
[----:B------:R-:W-:Y:S01]  /*2190*/  BSSY.RECONVERGENT B0, `(.L_x_882) ;  /* 0x0000129000007945 */ /* 0x000fe20003800200 */
[----:B------:R-:W-:-:S03]  /*21a0*/  LEA R19, R5, UR5, 0x3 ;  /* 0x0000000505137c11 */ /* 0x000fc6000f8e18ff */
[----:B------:R-:W-:Y:S02]  /*21b0*/  IMAD R14, R15, 0x9, RZ ;  /* 0x000000090f0e7824 */ /* 0x000fe400078e02ff */
[----:B------:R-:W-:Y:S02]  /*21c0*/  VIADD R19, R19, 0xfffffff8 ;  /* 0xfffffff813137836 */ /* 0x000fe40000000000 */
[----:B------:R-:W-:Y:S02]  /*21d0*/  IMAD.MOV R14, RZ, RZ, -R14 ;  /* 0x000000ffff0e7224 */ /* 0x000fe400078e0a0e */
[----:B------:R-:W-:-:S03]  /*21e0*/  IMAD.WIDE R8, R19, 0x4, R8 ;  /* 0x0000000413087825 */ /* 0x000fc600078e0208 */
[----:B------:R-:W-:-:S05]  /*21f0*/  PRMT R14, R14, 0x7710, RZ ;  /* 0x000077100e0e7816 */ /* 0x000fca00000000ff */
[----:B------:R-:W-:Y:S02]  /*2200*/  IMAD.IADD R13, R13, 0x1, R14 ;  /* 0x000000010d0d7824 */ /* 0x000fe400078e020e */
[----:B------:R-:W-:-:S03]  /*2210*/  IMAD R14, R15, 0x56, RZ ;  /* 0x000000560f0e7824 */ /* 0x000fc600078e02ff */
[C---:B------:R-:W-:Y:S02]  /*2220*/  LOP3.LUT R15, R13.reuse, 0xff, RZ, 0xc0, !PT ;  /* 0x000000ff0d0f7812 */ /* 0x040fe400078ec0ff */
[----:B------:R-:W-:Y:S02]  /*2230*/  LOP3.LUT R14, R14, 0xffff, RZ, 0xc0, !PT ;  /* 0x0000ffff0e0e7812 */ /* 0x000fe400078ec0ff */
[----:B------:R-:W-:Y:S01]  /*2240*/  LOP3.LUT R13, R13, 0xff, RZ, 0xc0, !PT ;  /* 0x000000ff0d0d7812 */ /* 0x000fe200078ec0ff */
[----:B------:R-:W-:Y:S01]  /*2250*/  IMAD R15, R15, 0x56, RZ ;  /* 0x000000560f0f7824 */ /* 0x000fe200078e02ff */
[----:B------:R-:W-:-:S04]  /*2260*/  SHF.R.U32.HI R14, RZ, 0x8, R14 ;  /* 0x00000008ff0e7819 */ /* 0x000fc8000001160e */
[----:B------:R-:W-:Y:S02]  /*2270*/  SHF.R.U32.HI R15, RZ, 0x8, R15 ;  /* 0x00000008ff0f7819 */ /* 0x000fe4000001160f */
[----:B------:R-:W-:Y:S02]  /*2280*/  PRMT R16, R14, 0x9910, RZ ;  /* 0x000099100e107816 */ /* 0x000fe400000000ff */
[----:B------:R-:W-:-:S03]  /*2290*/  PRMT R14, R15, 0x9910, RZ ;  /* 0x000099100f0e7816 */ /* 0x000fc600000000ff */
[----:B------:R-:W-:-:S04]  /*22a0*/  IMAD.MOV.U32 R15, RZ, RZ, R16 ;  /* 0x000000ffff0f7224 */ /* 0x000fc800078e0010 */
[----:B------:R-:W-:Y:S02]  /*22b0*/  IMAD R14, R15, 0x3, R14 ;  /* 0x000000030f0e7824 */ /* 0x000fe400078e020e */
[----:B------:R-:W-:Y:S02]  /*22c0*/  IMAD R15, R4, 0x5, R13 ;  /* 0x00000005040f7824 */ /* 0x000fe400078e020d */
[----:B------:R-:W-:Y:S01]  /*22d0*/  IMAD R13, R13, 0x4, R1 ;  /* 0x000000040d0d7824 */ /* 0x000fe200078e0201 */
[----:B------:R-:W-:Y:S01]  /*22e0*/  LOP3.LUT R14, R14, 0xff, RZ, 0xc0, !PT ;  /* 0x000000ff0e0e7812 */ /* 0x000fe200078ec0ff */
[----:B------:R-:W-:-:S04]  /*22f0*/  IMAD.IADD R15, R12, 0x1, R15 ;  /* 0x000000010c0f7824 */ /* 0x000fc800078e020f */
[----:B------:R-:W-:Y:S01]  /*2300*/  IMAD R14, R14, 0x4, R1 ;  /* 0x000000040e0e7824 */ /* 0x000fe200078e0201 */
[----:B--2---:R-:W-:-:S13]  /*2310*/  LOP3.LUT P0, RZ, R0, 0x2, RZ, 0xc0, !PT ;  /* 0x0000000200ff7812 */ /* 0x004fda000780c0ff */
[----:B------:R-:W-:Y:S05]  /*2320*/  @P0 BRA `(.L_x_883) ;  /* 0x00000010003c0947 */ /* 0x000fea0003800000 */
[----:B------:R-:W2:Y:S02]  /*2330*/  LDL R4, [R13+0x54] ;  /* 0x000054000d047983 */ /* 0x000ea40000100800 */
[----:B--2---:R-:W-:-:S13]  /*2340*/  LOP3.LUT P0, RZ, R4, 0x400, RZ, 0xc0, !PT ;  /* 0x0000040004ff7812 */ /* 0x004fda000780c0ff */
[----:B------:R-:W-:Y:S05]  /*2350*/  @P0 BRA `(.L_x_883) ;  /* 0x0000001000300947 */ /* 0x000fea0003800000 */
[----:B------:R-:W2:Y:S02]  /*2360*/  LDL R4, [R14+0x54] ;  /* 0x000054000e047983 */ /* 0x000ea40000100800 */
[----:B--2---:R-:W-:-:S13]  /*2370*/  LOP3.LUT P0, RZ, R4, 0x80000, RZ, 0xc0, !PT ;  /* 0x0008000004ff7812 */ /* 0x004fda000780c0ff */
[----:B------:R-:W-:Y:S05]  /*2380*/  @P0 BRA `(.L_x_883) ;  /* 0x0000001000240947 */ /* 0x000fea0003800000 */
[----:B------:R-:W-:-:S05]  /*2390*/  IMAD.MOV.U32 R16, RZ, RZ, 0x1 ;  /* 0x00000001ff107424 */ /* 0x000fca00078e00ff */
[----:B------:R-:W-:Y:S04]  /*23a0*/  STL.U8 [R15], R16 ;  /* 0x000000100f007387 */ /* 0x000fe80000100000 */
[----:B------:R-:W2:Y:S02]  /*23b0*/  LDL R0, [R12+0x54] ;  /* 0x000054000c007983 */ /* 0x000ea40000100800 */
[----:B--2---:R-:W-:-:S05]  /*23c0*/  LOP3.LUT R5, R0, 0x2, RZ, 0xfc, !PT ;  /* 0x0000000200057812 */ /* 0x004fca00078efcff */
[----:B------:R-:W-:Y:S04]  /*23d0*/  STL [R12+0x54], R5 ;  /* 0x000054050c007387 */ /* 0x000fe80000100800 */
[----:B------:R-:W2:Y:S02]  /*23e0*/  LDL R0, [R13+0x54] ;  /* 0x000054000d007983 */ /* 0x000ea40000100800 */
[----:B--2---:R-:W-:-:S05]  /*23f0*/  LOP3.LUT R4, R0, 0x400, RZ, 0xfc, !PT ;  /* 0x0000040000047812 */ /* 0x004fca00078efcff */
[----:B------:R0:W-:Y:S04]  /*2400*/  STL [R13+0x54], R4 ;  /* 0x000054040d007387 */ /* 0x0001e80000100800 */
[----:B------:R-:W2:Y:S02]  /*2410*/  LDL R0, [R14+0x54] ;  /* 0x000054000e007983 */ /* 0x000ea40000100800 */
[----:B--2---:R-:W-:-:S05]  /*2420*/  LOP3.LUT R17, R0, 0x80000, RZ, 0xfc, !PT ;  /* 0x0008000000117812 */ /* 0x004fca00078efcff */
[----:B------:R1:W-:Y:S04]  /*2430*/  STL [R14+0x54], R17 ;  /* 0x000054110e007387 */ /* 0x0003e80000100800 */
[----:B------:R-:W2:Y:S01]  /*2440*/  LDL.U8 R23, [R1+0x1] ;  /* 0x0000010001177983 */ /* 0x000ea20000100000 */
[----:B0-----:R-:W-:-:S03]  /*2450*/  IMAD.WIDE R4, R19, 0x78, R10 ;  /* 0x0000007813047825 */ /* 0x001fc600078e020a */
[----:B------:R-:W3:Y:S04]  /*2460*/  LDL.U8 R0, [R1+0x5] ;  /* 0x0000050001007983 */ /* 0x000ee80000100000 */
[----:B------:R-:W4:Y:S04]  /*2470*/  LDL.U8 R24, [R1+0x77] ;  /* 0x0000770001187983 */ /* 0x000f280000100000 */
[----:B------:R-:W4:Y:S04]  /*2480*/  LDL.U8 R25, [R1+0x2] ;  /* 0x0000020001197983 */ /* 0x000f280000100000 */
[----:B------:R-:W4:Y:S04]  /*2490*/  LDL.U8 R27, [R1+0x3] ;  /* 0x00000300011b7983 */ /* 0x000f280000100000 */
[----:B------:R-:W4:Y:S04]  /*24a0*/  LDL.U8 R29, [R1+0x4] ;  /* 0x00000400011d7983 */ /* 0x000f280000100000 */
[----:B------:R-:W4:Y:S04]  /*24b0*/  LDL.U8 R16, [R1+0x6] ;  /* 0x0000060001107983 */ /* 0x000f280000100000 */
[----:B------:R-:W4:Y:S04]  /*24c0*/  LDL.U8 R18, [R1+0x7] ;  /* 0x0000070001127983 */ /* 0x000f280000100000 */
[----:B------:R-:W4:Y:S04]  /*24d0*/  LDL.U8 R20, [R1+0x8] ;  /* 0x0000080001147983 */ /* 0x000f280000100000 */
[----:B------:R-:W4:Y:S04]  /*24e0*/  LDL.U8 R22, [R1+0x9] ;  /* 0x0000090001167983 */ /* 0x000f280000100000 */
[----:B------:R-:W4:Y:S04]  /*24f0*/  LDL.U8 R21, [R1] ;  /* 0x0000000001157983 */ /* 0x000f280000100000 */
[----:B-1----:R-:W4:Y:S04]  /*2500*/  LDL.U8 R17, [R1+0xa] ;  /* 0x00000a0001117983 */ /* 0x002f280000100000 */
[----:B------:R-:W4:Y:S04]  /*2510*/  LDL.U8 R26, [R1+0xb] ;  /* 0x00000b00011a7983 */ /* 0x000f280000100000 */
[----:B------:R-:W4:Y:S04]  /*2520*/  LDL.U8 R28, [R1+0x16] ;  /* 0x00001600011c7983 */ /* 0x000f280000100000 */
[----:B--2---:R0:W-:Y:S04]  /*2530*/  STG.E.U8 desc[UR6][R4.64+0x79], R23 ;  /* 0x0000791704007986 */ /* 0x0041e8000c101106 */
[----:B0-----:R-:W2:Y:S04]  /*2540*/  LDL.U8 R23, [R1+0xd] ;  /* 0x00000d0001177983 */ /* 0x001ea80000100000 */
[----:B---3--:R0:W-:Y:S04]  /*2550*/  STG.E.U8 desc[UR6][R4.64+0x7d], R0 ;  /* 0x00007d0004007986 */ /* 0x0081e8000c101106 */
[----:B----4-:R1:W-:Y:S04]  /*2560*/  STG.E.U8 desc[UR6][R4.64+0xef], R24 ;  /* 0x0000ef1804007986 */ /* 0x0103e8000c101106 */
[----:B------:R3:W-:Y:S04]  /*2570*/  STG.E.U8 desc[UR6][R4.64+0x7a], R25 ;  /* 0x00007a1904007986 */ /* 0x0007e8000c101106 */
[----:B0-----:R-:W4:Y:S04]  /*2580*/  LDL.U8 R0, [R1+0x11] ;  /* 0x0000110001007983 */ /* 0x001f280000100000 */
[----:B------:R0:W-:Y:S04]  /*2590*/  STG.E.U8 desc[UR6][R4.64+0x7b], R27 ;  /* 0x00007b1b04007986 */ /* 0x0001e8000c101106 */
[----:B------:R0:W-:Y:S04]  /*25a0*/  STG.E.U8 desc[UR6][R4.64+0x7c], R29 ;  /* 0x00007c1d04007986 */ /* 0x0001e8000c101106 */
[----:B------:R0:W-:Y:S04]  /*25b0*/  STG.E.U8 desc[UR6][R4.64+0x7e], R16 ;  /* 0x00007e1004007986 */ /* 0x0001e8000c101106 */
[----:B------:R0:W-:Y:S04]  /*25c0*/  STG.E.U8 desc[UR6][R4.64+0x7f], R18 ;  /* 0x00007f1204007986 */ /* 0x0001e8000c101106 */
[----:B------:R0:W-:Y:S04]  /*25d0*/  STG.E.U8 desc[UR6][R4.64+0x80], R20 ;  /* 0x0000801404007986 */ /* 0x0001e8000c101106 */
[----:B-1----:R-:W4:Y:S04]  /*25e0*/  LDL.U8 R24, [R1+0xc] ;  /* 0x00000c0001187983 */ /* 0x002f280000100000 */
[----:B---3--:R-:W3:Y:S04]  /*25f0*/  LDL.U8 R25, [R1+0xe] ;  /* 0x00000e0001197983 */ /* 0x008ee80000100000 */
[----:B0-----:R-:W3:Y:S04]  /*2600*/  LDL.U8 R27, [R1+0xf] ;  /* 0x00000f00011b7983 */ /* 0x001ee80000100000 */
[----:B------:R-:W3:Y:S04]  /*2610*/  LDL.U8 R29, [R1+0x10] ;  /* 0x00001000011d7983 */ /* 0x000ee80000100000 */
[----:B------:R-:W3:Y:S04]  /*2620*/  LDL.U8 R16, [R1+0x12] ;  /* 0x0000120001107983 */ /* 0x000ee80000100000 */
[----:B------:R-:W3:Y:S04]  /*2630*/  LDL.U8 R18, [R1+0x13] ;  /* 0x0000130001127983 */ /* 0x000ee80000100000 */
[----:B------:R-:W3:Y:S04]  /*2640*/  LDL.U8 R20, [R1+0x14] ;  /* 0x0000140001147983 */ /* 0x000ee80000100000 */
[----:B--2---:R0:W-:Y:S04]  /*2650*/  STG.E.U8 desc[UR6][R4.64+0x85], R23 ;  /* 0x0000851704007986 */ /* 0x0041e8000c101106 */
[----:B0-----:R-:W2:Y:S04]  /*2660*/  LDL.U8 R23, [R1+0x19] ;  /* 0x0000190001177983 */ /* 0x001ea80000100000 */
[----:B------:R0:W-:Y:S04]  /*2670*/  STG.E.U8 desc[UR6][R4.64+0x81], R22 ;  /* 0x0000811604007986 */ /* 0x0001e8000c101106 */
[----:B----4-:R1:W-:Y:S04]  /*2680*/  STG.E.U8 desc[UR6][R4.64+0x89], R0 ;  /* 0x0000890004007986 */ /* 0x0103e8000c101106 */
[----:B0-----:R-:W4:Y:S04]  /*2690*/  LDL.U8 R22, [R1+0x17] ;  /* 0x0000170001167983 */ /* 0x001f280000100000 */
[----:B-1----:R-:W4:Y:S04]  /*26a0*/  LDL.U8 R0, [R1+0x1d] ;  /* 0x00001d0001007983 */ /* 0x002f280000100000 */
[----:B------:R0:W-:Y:S04]  /*26b0*/  STG.E.U8 desc[UR6][R4.64+0x84], R24 ;  /* 0x0000841804007986 */ /* 0x0001e8000c101106 */
[----:B---3--:R1:W-:Y:S04]  /*26c0*/  STG.E.U8 desc[UR6][R4.64+0x86], R25 ;  /* 0x0000861904007986 */ /* 0x0083e8000c101106 */
[----:B------:R3:W-:Y:S04]  /*26d0*/  STG.E.U8 desc[UR6][R4.64+0x87], R27 ;  /* 0x0000871b04007986 */ /* 0x0007e8000c101106 */
[----:B------:R3:W-:Y:S04]  /*26e0*/  STG.E.U8 desc[UR6][R4.64+0x88], R29 ;  /* 0x0000881d04007986 */ /* 0x0007e8000c101106 */
[----:B------:R3:W-:Y:S04]  /*26f0*/  STG.E.U8 desc[UR6][R4.64+0x8a], R16 ;  /* 0x00008a1004007986 */ /* 0x0007e8000c101106 */
[----:B------:R3:W-:Y:S04]  /*2700*/  STG.E.U8 desc[UR6][R4.64+0x8b], R18 ;  /* 0x00008b1204007986 */ /* 0x0007e8000c101106 */
[----:B------:R3:W-:Y:S04]  /*2710*/  STG.E.U8 desc[UR6][R4.64+0x8c], R20 ;  /* 0x00008c1404007986 */ /* 0x0007e8000c101106 */
[----:B0-----:R-:W4:Y:S04]  /*2720*/  LDL.U8 R24, [R1+0x18] ;  /* 0x0000180001187983 */ /* 0x001f280000100000 */
[----:B-1----:R-:W4:Y:S04]  /*2730*/  LDL.U8 R25, [R1+0x1a] ;  /* 0x00001a0001197983 */ /* 0x002f280000100000 */
[----:B---3--:R-:W3:Y:S04]  /*2740*/  LDL.U8 R27, [R1+0x1b] ;  /* 0x00001b00011b7983 */ /* 0x008ee80000100000 */
[----:B------:R-:W3:Y:S04]  /*2750*/  LDL.U8 R29, [R1+0x1c] ;  /* 0x00001c00011d7983 */ /* 0x000ee80000100000 */
[----:B------:R-:W3:Y:S04]  /*2760*/  LDL.U8 R16, [R1+0x1e] ;  /* 0x00001e0001107983 */ /* 0x000ee80000100000 */
[----:B------:R-:W3:Y:S04]  /*2770*/  LDL.U8 R18, [R1+0x1f] ;  /* 0x00001f0001127983 */ /* 0x000ee80000100000 */
[----:B------:R-:W3:Y:S04]  /*2780*/  LDL.U8 R20, [R1+0x22] ;  /* 0x0000220001147983 */ /* 0x000ee80000100000 */
[----:B--2---:R0:W-:Y:S04]  /*2790*/  STG.E.U8 desc[UR6][R4.64+0x91], R23 ;  /* 0x0000911704007986 */ /* 0x0041e8000c101106 */
[----:B0-----:R-:W2:Y:S04]  /*27a0*/  LDL.U8 R23, [R1+0x25] ;  /* 0x0000250001177983 */ /* 0x001ea80000100000 */
[----:B----4-:R0:W-:Y:S04]  /*27b0*/  STG.E.U8 desc[UR6][R4.64+0x8f], R22 ;  /* 0x00008f1604007986 */ /* 0x0101e8000c101106 */
[----:B------:R1:W-:Y:S04]  /*27c0*/  STG.E.U8 desc[UR6][R4.64+0x95], R0 ;  /* 0x0000950004007986 */ /* 0x0003e8000c101106 */
[----:B0-----:R-:W4:Y:S04]  /*27d0*/  LDL.U8 R22, [R1+0x23] ;  /* 0x0000230001167983 */ /* 0x001f280000100000 */
[----:B-1----:R-:W4:Y:S04]  /*27e0*/  LDL.U8 R0, [R1+0x29] ;  /* 0x0000290001007983 */ /* 0x002f280000100000 */
[----:B------:R0:W-:Y:S04]  /*27f0*/  STG.E.U8 desc[UR6][R4.64+0x90], R24 ;  /* 0x0000901804007986 */ /* 0x0001e8000c101106 */
[----:B------:R1:W-:Y:S04]  /*2800*/  STG.E.U8 desc[UR6][R4.64+0x92], R25 ;  /* 0x0000921904007986 */ /* 0x0003e8000c101106 */
[----:B---3--:R3:W-:Y:S04]  /*2810*/  STG.E.U8 desc[UR6][R4.64+0x93], R27 ;  /* 0x0000931b04007986 */ /* 0x0087e8000c101106 */
        /* <DEDUP_REMOVED lines=15> */
[----:B------:R4:W-:Y:S04]  /*2910*/  STG.E.U8 desc[UR6][R4.64+0x78], R21 ;  /* 0x0000781504007986 */ /* 0x0009e8000c101106 */
[----:B0-----:R-:W2:Y:S04]  /*2920*/  LDL.U8 R22, [R1+0x2f] ;  /* 0x00002f0001167983 */ /* 0x001ea80000100000 */
[----:B-1----:R-:W2:Y:S04]  /*2930*/  LDL.U8 R0, [R1+0x35] ;  /* 0x0000350001007983 */ /* 0x002ea80000100000 */
[----:B----4-:R-:W4:Y:S04]  /*2940*/  LDL.U8 R21, [R1+0x15] ;  /* 0x0000150001157983 */ /* 0x010f280000100000 */
        /* <DEDUP_REMOVED lines=16> */
[----:B------:R0:W-:Y:S04]  /*2a50*/  STG.E.U8 desc[UR6][R4.64+0xa7], R22 ;  /* 0x0000a71604007986 */ /* 0x0001e8000c101106 */
[----:B------:R1:W-:Y:S04]  /*2a60*/  STG.E.U8 desc[UR6][R4.64+0xad], R0 ;  /* 0x0000ad0004007986 */ /* 0x0003e8000c101106 */
[----:B------:R4:W-:Y:S04]  /*2a70*/  STG.E.U8 desc[UR6][R4.64+0x82], R17 ;  /* 0x0000821104007986 */ /* 0x0009e8000c101106 */
[----:B0-----:R-:W2:Y:S04]  /*2a80*/  LDL.U8 R22, [R1+0x3b] ;  /* 0x00003b0001167983 */ /* 0x001ea80000100000 */
[----:B-1----:R-:W2:Y:S04]  /*2a90*/  LDL.U8 R0, [R1+0x43] ;  /* 0x0000430001007983 */ /* 0x002ea80000100000 */
[----:B----4-:R0:W-:Y:S04]  /*2aa0*/  STG.E.U8 desc[UR6][R4.64+0x8d], R21 ;  /* 0x00008d1504007986 */ /* 0x0101e8000c101106 */
[----:B------:R-:W4:Y:S04]  /*2ab0*/  LDL.U8 R17, [R1+0x20] ;  /* 0x0000200001117983 */ /* 0x000f280000100000 */
[----:B0-----:R-:W4:Y:S04]  /*2ac0*/  LDL.U8 R21, [R1+0x2b] ;  /* 0x00002b0001157983 */ /* 0x001f280000100000 */
        /* <DEDUP_REMOVED lines=21> */
[----:B------:R0:W-:Y:S04]  /*2c20*/  STG.E.U8 desc[UR6][R4.64+0x8e], R28 ;  /* 0x00008e1c04007986 */ /* 0x0001e8000c101106 */
[----:B----4-:R1:W-:Y:S04]  /*2c30*/  STG.E.U8 desc[UR6][R4.64+0x98], R17 ;  /* 0x0000981104007986 */ /* 0x0103e8000c101106 */
[----:B------:R4:W-:Y:S04]  /*2c40*/  STG.E.U8 desc[UR6][R4.64+0xa3], R21 ;  /* 0x0000a31504007986 */ /* 0x0009e8000c101106 */
[----:B------:R-:W2:Y:S04]  /*2c50*/  LDL.U8 R26, [R1+0x21] ;  /* 0x00002100011a7983 */ /* 0x000ea80000100000 */
        /* <DEDUP_REMOVED lines=21> */
[----:B0-----:R-:W2:Y:S04]  /*2db0*/  LDL.U8 R22, [R1+0x53] ;  /* 0x0000530001167983 */ /* 0x001ea80000100000 */
[----:B-1----:R-:W2:Y:S04]  /*2dc0*/  LDL.U8 R0, [R1+0x5b] ;  /* 0x00005b0001007983 */ /* 0x002ea80000100000 */
[----:B------:R0:W-:Y:S04]  /*2dd0*/  STG.E.U8 desc[UR6][R4.64+0x99], R26 ;  /* 0x0000991a04007986 */ /* 0x0001e8000c101106 */
[----:B------:R1:W-:Y:S04]  /*2de0*/  STG.E.U8 desc[UR6][R4.64+0xa4], R28 ;  /* 0x0000a41c04007986 */ /* 0x0003e8000c101106 */
[----:B------:R1:W-:Y:S04]  /*2df0*/  STG.E.U8 desc[UR6][R4.64+0xae], R17 ;  /* 0x0000ae1104007986 */ /* 0x0003e8000c101106 */
[----:B----4-:R4:W-:Y:S04]  /*2e00*/  STG.E.U8 desc[UR6][R4.64+0xb9], R21 ;  /* 0x0000b91504007986 */ /* 0x0109e8000c101106 */
[----:B0-----:R-:W2:Y:S04]  /*2e10*/  LDL.U8 R26, [R1+0x37] ;  /* 0x00003700011a7983 */ /* 0x001ea80000100000 */
[----:B-1----:R-:W2:Y:S04]  /*2e20*/  LDL.U8 R28, [R1+0x42] ;  /* 0x00004200011c7983 */ /* 0x002ea80000100000 */
[----:B------:R-:W2:Y:S04]  /*2e30*/  LDL.U8 R17, [R1+0x4c] ;  /* 0x00004c0001117983 */ /* 0x000ea80000100000 */
        /* <DEDUP_REMOVED lines=20> */
[----:B-1----:R-:W2:Y:S04]  /*2f80*/  LDL R0, [R12+0x54] ;  /* 0x000054000c007983 */ /* 0x002ea80000100800 */
        /* <DEDUP_REMOVED lines=9> */
[----:B------:R-:W-:Y:S04]  /*3020*/  STG.E.U8 desc[UR6][R4.64+0xce], R25 ;  /* 0x0000ce1904007986 */ /* 0x000fe8000c101106 */
[----:B---3--:R-:W-:Y:S04]  /*3030*/  STG.E.U8 desc[UR6][R4.64+0xd1], R27 ;  /* 0x0000d11b04007986 */ /* 0x008fe8000c101106 */
        /* <DEDUP_REMOVED lines=13> */
[----:B------:R0:W-:Y:S02]  /*3110*/  STG.E.U8 desc[UR6][R4.64+0xd7], R22 ;  /* 0x0000d71604007986 */ /* 0x0001e4000c101106 */
[----:B0-----:R-:W-:-:S02]  /*3120*/  LOP3.LUT R22, R0, 0xfffffffd, RZ, 0xc0, !PT ;  /* 0xfffffffd00167812 */ /* 0x001fc400078ec0ff */
[----:B------:R0:W-:Y:S04]  /*3130*/  STG.E.U8 desc[UR6][R4.64+0xc5], R26 ;  /* 0x0000c51a04007986 */ /* 0x0001e8000c101106 */
[----:B------:R1:W-:Y:S04]  /*3140*/  STG.E.U8 desc[UR6][R4.64+0xd0], R28 ;  /* 0x0000d01c04007986 */ /* 0x0003e8000c101106 */
[----:B------:R-:W-:Y:S04]  /*3150*/  STG.E.U8 desc[UR6][R4.64+0xda], R17 ;  /* 0x0000da1104007986 */ /* 0x000fe8000c101106 */
[----:B----4-:R4:W-:Y:S04]  /*3160*/  STG.E.U8 desc[UR6][R4.64+0xdc], R21 ;  /* 0x0000dc1504007986 */ /* 0x0109e8000c101106 */
[----:B0-----:R-:W2:Y:S04]  /*3170*/  LDL.U8 R26, [R1+0x65] ;  /* 0x00006500011a7983 */ /* 0x001ea80000100000 */
[----:B-1----:R-:W2:Y:S04]  /*3180*/  LDL.U8 R28, [R1+0x67] ;  /* 0x00006700011c7983 */ /* 0x002ea80000100000 */
[----:B----4-:R-:W4:Y:S04]  /*3190*/  LDL.U8 R21, [R1+0x71] ;  /* 0x0000710001157983 */ /* 0x010f280000100000 */
[----:B------:R-:W4:Y:S04]  /*31a0*/  LDL.U8 R17, [R1+0x72] ;  /* 0x0000720001117983 */ /* 0x000f280000100000 */
[----:B------:R0:W-:Y:S04]  /*31b0*/  STG.E.U8 desc[UR6][R4.64+0xd8], R24 ;  /* 0x0000d81804007986 */ /* 0x0001e8000c101106 */
[----:B------:R-:W-:Y:S04]  /*31c0*/  STG.E.U8 desc[UR6][R4.64+0xde], R29 ;  /* 0x0000de1d04007986 */ /* 0x000fe8000c101106 */
[----:B---3--:R-:W-:Y:S04]  /*31d0*/  STG.E.U8 desc[UR6][R4.64+0xe0], R16 ;  /* 0x0000e01004007986 */ /* 0x008fe8000c101106 */
[----:B------:R-:W-:Y:S04]  /*31e0*/  STG.E.U8 desc[UR6][R4.64+0xe1], R18 ;  /* 0x0000e11204007986 */ /* 0x000fe8000c101106 */
[----:B------:R-:W-:Y:S04]  /*31f0*/  STG.E.U8 desc[UR6][R4.64+0xe2], R20 ;  /* 0x0000e21404007986 */ /* 0x000fe8000c101106 */
        /* <DEDUP_REMOVED lines=11> */
[----:B------:R-:W-:Y:S04]  /*32b0*/  STL [R12+0x54], R22 ;  /* 0x000054160c007387 */ /* 0x000fe80000100800 */
[----:B------:R-:W4:Y:S04]  /*32c0*/  LDL R0, [R13+0x54] ;  /* 0x000054000d007983 */ /* 0x000f280000100800 */
[----:B------:R4:W-:Y:S02]  /*32d0*/  STG.E.U8 desc[UR6][R4.64+0xdd], R26 ;  /* 0x0000dd1a04007986 */ /* 0x0009e4000c101106 */
[----:B----4-:R-:W-:-:S05]  /*32e0*/  LOP3.LUT R26, R0, 0xfffffbff, RZ, 0xc0, !PT ;  /* 0xfffffbff001a7812 */ /* 0x010fca00078ec0ff */
[----:B------:R-:W-:Y:S04]  /*32f0*/  STL [R13+0x54], R26 ;  /* 0x0000541a0d007387 */ /* 0x000fe80000100800 */
[----:B------:R-:W4:Y:S04]  /*3300*/  LDL R0, [R14+0x54] ;  /* 0x000054000e007983 */ /* 0x000f280000100800 */
[----:B------:R4:W-:Y:S01]  /*3310*/  STG.E.U8 desc[UR6][R4.64+0xdf], R28 ;  /* 0x0000df1c04007986 */ /* 0x0009e2000c101106 */
[----:B------:R-:W-:-:S03]  /*3320*/  IMAD.MOV.U32 R22, RZ, RZ, 0x1 ;  /* 0x00000001ff167424 */ /* 0x000fc600078e00ff */
[----:B------:R0:W-:Y:S04]  /*3330*/  STG.E.U8 desc[UR6][R4.64+0xe5], R24 ;  /* 0x0000e51804007986 */ /* 0x0001e8000c101106 */
[----:B---3--:R0:W-:Y:S04]  /*3340*/  STG.E.U8 desc[UR6][R4.64+0xe6], R27 ;  /* 0x0000e61b04007986 */ /* 0x0081e8000c101106 */
[----:B------:R0:W-:Y:S01]  /*3350*/  STG.E.U8 desc[UR6][R4.64+0xe7], R25 ;  /* 0x0000e71904007986 */ /* 0x0001e2000c101106 */
[----:B----4-:R-:W-:-:S05]  /*3360*/  LOP3.LUT R28, R0, 0xfff7ffff, RZ, 0xc0, !PT ;  /* 0xfff7ffff001c7812 */ /* 0x010fca00078ec0ff */
[----:B------:R0:W-:Y:S04]  /*3370*/  STL [R14+0x54], R28 ;  /* 0x0000541c0e007387 */ /* 0x0001e80000100800 */
[----:B------:R0:W-:Y:S04]  /*3380*/  STL.U8 [R15], RZ ;  /* 0x000000ff0f007387 */ /* 0x0001e80000100000 */
[----:B------:R0:W5:Y:S04]  /*3390*/  LDL R0, [R12+0x54] ;  /* 0x000054000c007983 */ /* 0x0001680000100800 */
[----:B--2---:R0:W-:Y:S04]  /*33a0*/  STG.E.U8 desc[UR6][R4.64+0xe8], R23 ;  /* 0x0000e81704007986 */ /* 0x0041e8000c101106 */
[----:B------:R0:W-:Y:S04]  /*33b0*/  STG.E.U8 desc[UR6][R4.64+0xe9], R21 ;  /* 0x0000e91504007986 */ /* 0x0001e8000c101106 */
[----:B------:R0:W-:Y:S04]  /*33c0*/  STG.E.U8 desc[UR6][R4.64+0xea], R17 ;  /* 0x0000ea1104007986 */ /* 0x0001e8000c101106 */
[----:B------:R0:W-:Y:S04]  /*33d0*/  STG.E.U8 desc[UR6][R4.64+0xeb], R29 ;  /* 0x0000eb1d04007986 */ /* 0x0001e8000c101106 */
[----:B------:R0:W-:Y:S04]  /*33e0*/  STG.E.U8 desc[UR6][R4.64+0xec], R20 ;  /* 0x0000ec1404007986 */ /* 0x0001e8000c101106 */
[----:B------:R0:W-:Y:S04]  /*33f0*/  STG.E.U8 desc[UR6][R4.64+0xed], R18 ;  /* 0x0000ed1204007986 */ /* 0x0001e8000c101106 */
[----:B------:R0:W-:Y:S04]  /*3400*/  STG.E.U8 desc[UR6][R4.64+0xee], R16 ;  /* 0x0000ee1004007986 */ /* 0x0001e8000c101106 */
[----:B------:R0:W-:Y:S02]  /*3410*/  STG.E desc[UR6][R8.64+0x4], R22 ;  /* 0x0000041608007986 */ /* 0x0001e4000c101906 */
.L_x_883:
[----:B------:R-:W-:Y:S05]  /*3420*/  BSYNC.RECONVERGENT B0 ;  /* 0x0000000000007941 */ /* 0x000fea0003800200 */
.L_x_882:
[----:B-----5:R-:W-:Y:S01]  /*3430*/  LOP3.LUT P0, RZ, R0, 0x4, RZ, 0xc0, !PT ;  /* 0x0000000400ff7812 */ /* 0x020fe2000780c0ff */
[----:B------:R-:W-:-:S12]  /*3440*/  BSSY.RECONVERGENT B0, `(.L_x_884) ;  /* 0x0000111000007945 */ /* 0x000fd80003800200 */
[----:B------:R-:W-:Y:S05]  /*3450*/  @P0 BRA `(.L_x_885) ;  /* 0x00000010003c0947 */ /* 0x000fea0003800000 */
[----:B0-----:R-:W2:Y:S02]  /*3460*/  LDL R4, [R13+0x54] ;  /* 0x000054000d047983 */ /* 0x001ea40000100800 */
        /* <DEDUP_REMOVED lines=270> */
.L_x_885:
[----:B------:R-:W-:Y:S05]  /*4550*/  BSYNC.RECONVERGENT B0 ;  /* 0x0000000000007941 */ /* 0x000fea0003800200 */
.L_x_884:
[----:B-----5:R-:W-:Y:S01]  /*4560*/  LOP3.LUT P0, RZ, R0, 0x8, RZ, 0xc0, !PT ;  /* 0x0000000800ff7812 */ /* 0x020fe2000780c0ff */
[----:B------:R-:W-:-:S12]  /*4570*/  BSSY.RECONVERGENT B0, `(.L_x_886) ;  /* 0x0000111000007945 */ /* 0x000fd80003800200 */
[----:B------:R-:W-:Y:S05]  /*4580*/  @P0 BRA `(.L_x_887) ;  /* 0x00000010003c0947 */ /* 0x000fea0003800000 */
[----:B01----:R-:W2:Y:S02]  /*4590*/  LDL R4, [R13+0x54] ;  /* 0x000054000d047983 */ /* 0x003ea40000100800 */
        /* <DEDUP_REMOVED lines=270> */
.L_x_887:
[----:B------:R-:W-:Y:S05]  /*5680*/  BSYNC.RECONVERGENT B0 ;  /* 0x0000000000007941 */ /* 0x000fea0003800200 */
.L_x_886:
        /* <DEDUP_REMOVED lines=274> */
.L_x_889:
[----:B------:R-:W-:Y:S05]  /*67b0*/  BSYNC.RECONVERGENT B0 ;  /* 0x0000000000007941 */ /* 0x000fea0003800200 */
.L_x_888:
        /* <DEDUP_REMOVED lines=274> */
.L_x_891:
[----:B------:R-:W-:Y:S05]  /*78e0*/  BSYNC.RECONVERGENT B0 ;  /* 0x0000000000007941 */ /* 0x000fea0003800200 */
.L_x_890:
        /* <DEDUP_REMOVED lines=274> */
.L_x_893:
[----:B------:R-:W-:Y:S05]  /*8a10*/  BSYNC.RECONVERGENT B0 ;  /* 0x0000000000007941 */ /* 0x000fea0003800200 */
.L_x_892:
        /* <DEDUP_REMOVED lines=274> */
.L_x_895:
[----:B------:R-:W-:Y:S05]  /*9b40*/  BSYNC.RECONVERGENT B0 ;  /* 0x0000000000007941 */ /* 0x000fea0003800200 */
.L_x_894:
        /* <DEDUP_REMOVED lines=10> */
[----:B------:R0:W-:Y:S04]  /*9bf0*/  STL.U8 [R15], R16 ;  /* 0x000000100f007387 */ /* 0x0001e80000100000 */
        /* <DEDUP_REMOVED lines=9> */
[----:B------:R-:W3:Y:S04]  /*9c90*/  LDL.U8 R22, [R1+0x77] ;  /* 0x0000770001167983 */ /* 0x000ee80000100000 */
[----:B------:R-:W4:Y:S04]  /*9ca0*/  LDL.U8 R0, [R1+0x5] ;  /* 0x0000050001007983 */ /* 0x000f280000100000 */
[----:B------:R-:W4:Y:S04]  /*9cb0*/  LDL.U8 R21, [R1] ;  /* 0x0000000001157983 */ /* 0x000f280000100000 */
[----:B------:R-:W4:Y:S04]  /*9cc0*/  LDL.U8 R23, [R1+0x1] ;  /* 0x0000010001177983 */ /* 0x000f280000100000 */
[----:B------:R-:W4:Y:S04]  /*9cd0*/  LDL.U8 R25, [R1+0x2] ;  /* 0x0000020001197983 */ /* 0x000f280000100000 */
[----:B0-----:R-:W4:Y:S04]  /*9ce0*/  LDL.U8 R16, [R1+0x6] ;  /* 0x0000060001107983 */ /* 0x001f280000100000 */
[----:B------:R-:W4:Y:S01]  /*9cf0*/  LDL.U8 R18, [R1+0x7] ;  /* 0x0000070001127983 */ /* 0x000f220000100000 */
[----:B-1----:R-:W-:-:S03]  /*9d00*/  IMAD.WIDE R4, R19, 0x78, R10 ;  /* 0x0000007813047825 */ /* 0x002fc600078e020a */
[----:B------:R-:W4:Y:S04]  /*9d10*/  LDL.U8 R27, [R1+0x3] ;  /* 0x00000300011b7983 */ /* 0x000f280000100000 */
[----:B------:R-:W4:Y:S04]  /*9d20*/  LDL.U8 R29, [R1+0x4] ;  /* 0x00000400011d7983 */ /* 0x000f280000100000 */
[----:B------:R-:W4:Y:S04]  /*9d30*/  LDL.U8 R24, [R1+0x9] ;  /* 0x0000090001187983 */ /* 0x000f280000100000 */
[----:B------:R-:W4:Y:S04]  /*9d40*/  LDL.U8 R19, [R1+0xa] ;  /* 0x00000a0001137983 */ /* 0x000f280000100000 */
[----:B------:R-:W4:Y:S04]  /*9d50*/  LDL.U8 R10, [R1+0xb] ;  /* 0x00000b00010a7983 */ /* 0x000f280000100000 */
[----:B--2---:R-:W2:Y:S04]  /*9d60*/  LDL.U8 R20, [R1+0x14] ;  /* 0x0000140001147983 */ /* 0x004ea80000100000 */
[----:B------:R-:W2:Y:S04]  /*9d70*/  LDL.U8 R17, [R1+0x8] ;  /* 0x0000080001117983 */ /* 0x000ea80000100000 */
[----:B------:R-:W2:Y:S04]  /*9d80*/  LDL.U8 R11, [R1+0x16] ;  /* 0x00001600010b7983 */ /* 0x000ea80000100000 */
[----:B------:R-:W2:Y:S04]  /*9d90*/  LDL.U8 R26, [R1+0x68] ;  /* 0x00006800011a7983 */ /* 0x000ea80000100000 */
[----:B------:R-:W2:Y:S04]  /*9da0*/  LDL.U8 R28, [R1+0x69] ;  /* 0x00006900011c7983 */ /* 0x000ea80000100000 */
[----:B---3--:R0:W-:Y:S04]  /*9db0*/  STG.E.U8 desc[UR6][R4.64+0x437], R22 ;  /* 0x0004371604007986 */ /* 0x0081e8000c101106 */
[----:B----4-:R1:W-:Y:S04]  /*9dc0*/  STG.E.U8 desc[UR6][R4.64+0x3c5], R0 ;  /* 0x0003c50004007986 */ /* 0x0103e8000c101106 */
[----:B------:R3:W-:Y:S04]  /*9dd0*/  STG.E.U8 desc[UR6][R4.64+0x3c0], R21 ;  /* 0x0003c01504007986 */ /* 0x0007e8000c101106 */
[----:B0-----:R-:W4:Y:S04]  /*9de0*/  LDL.U8 R22, [R1+0x15] ;  /* 0x0000150001167983 */ /* 0x001f280000100000 */
[----:B-1----:R-:W4:Y:S04]  /*9df0*/  LDL.U8 R0, [R1+0x11] ;  /* 0x0000110001007983 */ /* 0x002f280000100000 */
[----:B------:R0:W-:Y:S04]  /*9e00*/  STG.E.U8 desc[UR6][R4.64+0x3c1], R23 ;  /* 0x0003c11704007986 */ /* 0x0001e8000c101106 */
[----:B------:R1:W-:Y:S04]  /*9e10*/  STG.E.U8 desc[UR6][R4.64+0x3c2], R25 ;  /* 0x0003c21904007986 */ /* 0x0003e8000c101106 */
[----:B------:R1:W-:Y:S04]  /*9e20*/  STG.E.U8 desc[UR6][R4.64+0x3c6], R16 ;  /* 0x0003c61004007986 */ /* 0x0003e8000c101106 */
[----:B------:R1:W-:Y:S04]  /*9e30*/  STG.E.U8 desc[UR6][R4.64+0x3c7], R18 ;  /* 0x0003c71204007986 */ /* 0x0003e8000c101106 */
[----:B---3--:R-:W3:Y:S04]  /*9e40*/  LDL.U8 R21, [R1+0xc] ;  /* 0x00000c0001157983 */ /* 0x008ee80000100000 */
[----:B0-----:R-:W3:Y:S04]  /*9e50*/  LDL.U8 R23, [R1+0xd] ;  /* 0x00000d0001177983 */ /* 0x001ee80000100000 */
[----:B-1----:R-:W3:Y:S04]  /*9e60*/  LDL.U8 R25, [R1+0xe] ;  /* 0x00000e0001197983 */ /* 0x002ee80000100000 */
[----:B------:R-:W3:Y:S04]  /*9e70*/  LDL.U8 R16, [R1+0x12] ;  /* 0x0000120001107983 */ /* 0x000ee80000100000 */
[----:B------:R-:W3:Y:S04]  /*9e80*/  LDL.U8 R18, [R1+0x13] ;  /* 0x0000130001127983 */ /* 0x000ee80000100000 */
[----:B------:R0:W-:Y:S04]  /*9e90*/  STG.E.U8 desc[UR6][R4.64+0x3c3], R27 ;  /* 0x0003c31b04007986 */ /* 0x0001e8000c101106 */
[----:B------:R1:W-:Y:S04]  /*9ea0*/  STG.E.U8 desc[UR6][R4.64+0x3c4], R29 ;  /* 0x0003c41d04007986 */ /* 0x0003e8000c101106 */
[----:B------:R1:W-:Y:S04]  /*9eb0*/  STG.E.U8 desc[UR6][R4.64+0x3c9], R24 ;  /* 0x0003c91804007986 */ /* 0x0003e8000c101106 */
[----:B------:R1:W-:Y:S04]  /*9ec0*/  STG.E.U8 desc[UR6][R4.64+0x3ca], R19 ;  /* 0x0003ca1304007986 */ /* 0x0003e8000c101106 */
[----:B------:R1:W-:Y:S04]  /*9ed0*/  STG.E.U8 desc[UR6][R4.64+0x3cb], R10 ;  /* 0x0003cb0a04007986 */ /* 0x0003e8000c101106 */
[----:B--2---:R2:W-:Y:S04]  /*9ee0*/  STG.E.U8 desc[UR6][R4.64+0x3d4], R20 ;  /* 0x0003d41404007986 */ /* 0x0045e8000c101106 */
[----:B0-----:R-:W3:Y:S04]  /*9ef0*/  LDL.U8 R27, [R1+0xf] ;  /* 0x00000f00011b7983 */ /* 0x001ee80000100000 */
[----:B-1----:R-:W3:Y:S04]  /*9f00*/  LDL.U8 R29, [R1+0x10] ;  /* 0x00001000011d7983 */ /* 0x002ee80000100000 */
[----:B------:R-:W3:Y:S04]  /*9f10*/  LDL.U8 R24, [R1+0x17] ;  /* 0x0000170001187983 */ /* 0x000ee80000100000 */
[----:B------:R-:W3:Y:S04]  /*9f20*/  LDL.U8 R19, [R1+0x18] ;  /* 0x0000180001137983 */ /* 0x000ee80000100000 */
[----:B------:R-:W3:Y:S04]  /*9f30*/  LDL.U8 R10, [R1+0x1f] ;  /* 0x00001f00010a7983 */ /* 0x000ee80000100000 */
[----:B--2---:R-:W2:Y:S04]  /*9f40*/  LDL.U8 R20, [R1+0x22] ;  /* 0x0000220001147983 */ /* 0x004ea80000100000 */
[----:B----4-:R0:W-:Y:S04]  /*9f50*/  STG.E.U8 desc[UR6][R4.64+0x3d5], R22 ;  /* 0x0003d51604007986 */ /* 0x0101e8000c101106 */
[----:B------:R1:W-:Y:S04]  /*9f60*/  STG.E.U8 desc[UR6][R4.64+0x3d1], R0 ;  /* 0x0003d10004007986 */ /* 0x0003e8000c101106 */
[----:B0-----:R-:W4:Y:S04]  /*9f70*/  LDL.U8 R22, [R1+0x23] ;  /* 0x0000230001167983 */ /* 0x001f280000100000 */
[----:B-1----:R-:W4:Y:S04]  /*9f80*/  LDL.U8 R0, [R1+0x1e] ;  /* 0x00001e0001007983 */ /* 0x002f280000100000 */
        /* <DEDUP_REMOVED lines=93> */
[----:B------:R-:W-:Y:S04]  /*a560*/  STG.E.U8 desc[UR6][R4.64+0x3f2], R11 ;  /* 0x0003f20b04007986 */ /* 0x000fe8000c101106 */
        /* <DEDUP_REMOVED lines=28> */
[----:B------:R-:W-:Y:S04]  /*a730*/  STG.E.U8 desc[UR6][R4.64+0x400], R17 ;  /* 0x0004001104007986 */ /* 0x000fe8000c101106 */
[----:B------:R0:W-:Y:S04]  /*a740*/  STG.E.U8 desc[UR6][R4.64+0x406], R27 ;  /* 0x0004061b04007986 */ /* 0x0001e8000c101106 */
[----:B------:R1:W-:Y:S04]  /*a750*/  STG.E.U8 desc[UR6][R4.64+0x407], R29 ;  /* 0x0004071d04007986 */ /* 0x0003e8000c101106 */
[----:B------:R-:W-:Y:S04]  /*a760*/  STG.E.U8 desc[UR6][R4.64+0x40e], R11 ;  /* 0x00040e0b04007986 */ /* 0x000fe8000c101106 */
        /* <DEDUP_REMOVED lines=15> */
[----:B-1----:R-:W4:Y:S04]  /*a860*/  LDL R0, [R12+0x54] ;  /* 0x000054000c007983 */ /* 0x002f280000100800 */
        /* <DEDUP_REMOVED lines=11> */
[----:B------:R-:W-:Y:S04]  /*a920*/  STG.E.U8 desc[UR6][R4.64+0x415], R29 ;  /* 0x0004151d04007986 */ /* 0x000fe8000c101106 */
[----:B------:R-:W-:Y:S04]  /*a930*/  STG.E.U8 desc[UR6][R4.64+0x41c], R17 ;  /* 0x00041c1104007986 */ /* 0x000fe8000c101106 */
[----:B------:R0:W-:Y:S04]  /*a940*/  STG.E.U8 desc[UR6][R4.64+0x41d], R24 ;  /* 0x00041d1804007986 */ /* 0x0001e8000c101106 */
[----:B------:R-:W-:Y:S04]  /*a950*/  STG.E.U8 desc[UR6][R4.64+0x41e], R11 ;  /* 0x00041e0b04007986 */ /* 0x000fe8000c101106 */
[----:B------:R1:W-:Y:S04]  /*a960*/  STG.E.U8 desc[UR6][R4.64+0x41f], R19 ;  /* 0x00041f1304007986 */ /* 0x0003e8000c101106 */
[----:B------:R1:W-:Y:S04]  /*a970*/  STG.E.U8 desc[UR6][R4.64+0x423], R10 ;  /* 0x0004230a04007986 */ /* 0x0003e8000c101106 */
[----:B--2---:R2:W-:Y:S04]  /*a980*/  STG.E.U8 desc[UR6][R4.64+0x426], R20 ;  /* 0x0004261404007986 */ /* 0x0045e8000c101106 */
[----:B0-----:R-:W3:Y:S04]  /*a990*/  LDL.U8 R24, [R1+0x6a] ;  /* 0x00006a0001187983 */ /* 0x001ee80000100000 */
[----:B------:R-:W3:Y:S04]  /*a9a0*/  LDL.U8 R29, [R1+0x6b] ;  /* 0x00006b00011d7983 */ /* 0x000ee80000100000 */
[----:B------:R-:W3:Y:S04]  /*a9b0*/  LDL.U8 R27, [R1+0x6c] ;  /* 0x00006c00011b7983 */ /* 0x000ee80000100000 */
[----:B-1----:R-:W3:Y:S04]  /*a9c0*/  LDL.U8 R19, [R1+0x70] ;  /* 0x0000700001137983 */ /* 0x002ee80000100000 */
[----:B------:R-:W3:Y:S04]  /*a9d0*/  LDL.U8 R17, [R1+0x71] ;  /* 0x0000710001117983 */ /* 0x000ee80000100000 */
[----:B------:R-:W3:Y:S04]  /*a9e0*/  LDL.U8 R11, [R1+0x72] ;  /* 0x00007200010b7983 */ /* 0x000ee80000100000 */
[----:B------:R-:W3:Y:S04]  /*a9f0*/  LDL.U8 R10, [R1+0x73] ;  /* 0x00007300010a7983 */ /* 0x000ee80000100000 */
[----:B--2---:R-:W2:Y:S04]  /*aa00*/  LDL.U8 R20, [R1+0x74] ;  /* 0x0000740001147983 */ /* 0x004ea80000100000 */
[----:B----4-:R0:W-:Y:S02]  /*aa10*/  STG.E.U8 desc[UR6][R4.64+0x427], R22 ;  /* 0x0004271604007986 */ /* 0x0101e4000c101106 */
[----:B0-----:R-:W-:-:S02]  /*aa20*/  LOP3.LUT R22, R0, 0xfffffeff, RZ, 0xc0, !PT ;  /* 0xfffffeff00167812 */ /* 0x001fc400078ec0ff */
[----:B------:R-:W-:Y:S04]  /*aa30*/  STG.E.U8 desc[UR6][R4.64+0x420], R21 ;  /* 0x0004201504007986 */ /* 0x000fe8000c101106 */
[----:B------:R-:W-:Y:S04]  /*aa40*/  STG.E.U8 desc[UR6][R4.64+0x421], R23 ;  /* 0x0004211704007986 */ /* 0x000fe8000c101106 */
[----:B---3--:R0:W-:Y:S04]  /*aa50*/  STG.E.U8 desc[UR6][R4.64+0x422], R25 ;  /* 0x0004221904007986 */ /* 0x0081e8000c101106 */
[----:B------:R-:W-:Y:S04]  /*aa60*/  STG.E.U8 desc[UR6][R4.64+0x424], R16 ;  /* 0x0004241004007986 */ /* 0x000fe8000c101106 */
[----:B------:R1:W-:Y:S04]  /*aa70*/  STG.E.U8 desc[UR6][R4.64+0x425], R18 ;  /* 0x0004251204007986 */ /* 0x0003e8000c101106 */
[----:B0-----:R-:W3:Y:S04]  /*aa80*/  LDL.U8 R25, [R1+0x6d] ;  /* 0x00006d0001197983 */ /* 0x001ee80000100000 */
[----:B------:R-:W4:Y:S04]  /*aa90*/  LDL.U8 R23, [R1+0x6e] ;  /* 0x00006e0001177983 */ /* 0x000f280000100000 */
[----:B------:R-:W2:Y:S04]  /*aaa0*/  LDL.U8 R21, [R1+0x6f] ;  /* 0x00006f0001157983 */ /* 0x000ea80000100000 */
[----:B-1----:R-:W2:Y:S04]  /*aab0*/  LDL.U8 R18, [R1+0x75] ;  /* 0x0000750001127983 */ /* 0x002ea80000100000 */
[----:B------:R-:W2:Y:S04]  /*aac0*/  LDL.U8 R16, [R1+0x76] ;  /* 0x0000760001107983 */ /* 0x000ea80000100000 */
[----:B------:R-:W-:Y:S04]  /*aad0*/  STL [R12+0x54], R22 ;  /* 0x000054160c007387 */ /* 0x000fe80000100800 */
[----:B------:R-:W3:Y:S04]  /*aae0*/  LDL R0, [R13+0x54] ;  /* 0x000054000d007983 */ /* 0x000ee80000100800 */
[----:B------:R3:W-:Y:S02]  /*aaf0*/  STG.E.U8 desc[UR6][R4.64+0x428], R26 ;  /* 0x0004281a04007986 */ /* 0x0007e4000c101106 */
[----:B---3--:R-:W-:-:S05]  /*ab00*/  LOP3.LUT R26, R0, 0xfffdffff, RZ, 0xc0, !PT ;  /* 0xfffdffff001a7812 */ /* 0x008fca00078ec0ff */
[----:B------:R-:W-:Y:S04]  /*ab10*/  STL [R13+0x54], R26 ;  /* 0x0000541a0d007387 */ /* 0x000fe80000100800 */
[----:B------:R-:W3:Y:S04]  /*ab20*/  LDL R0, [R14+0x54] ;  /* 0x000054000e007983 */ /* 0x000ee80000100800 */
[----:B------:R3:W-:Y:S01]  /*ab30*/  STG.E.U8 desc[UR6][R4.64+0x429], R28 ;  /* 0x0004291c04007986 */ /* 0x0007e2000c101106 */
[----:B------:R-:W-:-:S03]  /*ab40*/  IMAD.MOV.U32 R22, RZ, RZ, 0x1 ;  /* 0x00000001ff167424 */ /* 0x000fc600078e00ff */
[----:B------:R0:W-:Y:S04]  /*ab50*/  STG.E.U8 desc[UR6][R4.64+0x42a], R24 ;  /* 0x00042a1804007986 */ /* 0x0001e8000c101106 */
[----:B------:R0:W-:Y:S04]  /*ab60*/  STG.E.U8 desc[UR6][R4.64+0x42b], R29 ;  /* 0x00042b1d04007986 */ /* 0x0001e8000c101106 */
[----:B------:R0:W-:Y:S01]  /*ab70*/  STG.E.U8 desc[UR6][R4.64+0x42c], R27 ;  /* 0x00042c1b04007986 */ /* 0x0001e2000c101106 */
[----:B---3--:R-:W-:-:S05]  /*ab80*/  LOP3.LUT R28, R0, 0xfbffffff, RZ, 0xc0, !PT ;  /* 0xfbffffff001c7812 */ /* 0x008fca00078ec0ff */
[----:B------:R0:W-:Y:S04]  /*ab90*/  STL [R14+0x54], R28 ;  /* 0x0000541c0e007387 */ /* 0x0001e80000100800 */
[----:B------:R0:W-:Y:S04]  /*aba0*/  STL.U8 [R15], RZ ;  /* 0x000000ff0f007387 */ /* 0x0001e80000100000 */
[----:B------:R0:W5:Y:S04]  /*abb0*/  LDL R0, [R12+0x54] ;  /* 0x000054000c007983 */ /* 0x0001680000100800 */
[----:B------:R0:W-:Y:S04]  /*abc0*/  STG.E.U8 desc[UR6][R4.64+0x42d], R25 ;  /* 0x00042d1904007986 */ /* 0x0001e8000c101106 */
[----:B----4-:R0:W-:Y:S04]  /*abd0*/  STG.E.U8 desc[UR6][R4.64+0x42e], R23 ;  /* 0x00042e1704007986 */ /* 0x0101e8000c101106 */
[----:B--2---:R0:W-:Y:S04]  /*abe0*/  STG.E.U8 desc[UR6][R4.64+0x42f], R21 ;  /* 0x00042f1504007986 */ /* 0x0041e8000c101106 */
[----:B------:R0:W-:Y:S04]  /*abf0*/  STG.E.U8 desc[UR6][R4.64+0x430], R19 ;  /* 0x0004301304007986 */ /* 0x0001e8000c101106 */
[----:B------:R0:W-:Y:S04]  /*ac00*/  STG.E.U8 desc[UR6][R4.64+0x431], R17 ;  /* 0x0004311104007986 */ /* 0x0001e8000c101106 */
[----:B------:R0:W-:Y:S04]  /*ac10*/  STG.E.U8 desc[UR6][R4.64+0x432], R11 ;  /* 0x0004320b04007986 */ /* 0x0001e8000c101106 */
[----:B------:R0:W-:Y:S04]  /*ac20*/  STG.E.U8 desc[UR6][R4.64+0x433], R10 ;  /* 0x0004330a04007986 */ /* 0x0001e8000c101106 */
[----:B------:R0:W-:Y:S04]  /*ac30*/  STG.E.U8 desc[UR6][R4.64+0x434], R20 ;  /* 0x0004341404007986 */ /* 0x0001e8000c101106 */
[----:B------:R0:W-:Y:S04]  /*ac40*/  STG.E.U8 desc[UR6][R4.64+0x435], R18 ;  /* 0x0004351204007986 */ /* 0x0001e8000c101106 */
[----:B------:R0:W-:Y:S04]  /*ac50*/  STG.E.U8 desc[UR6][R4.64+0x436], R16 ;  /* 0x0004361004007986 */ /* 0x0001e8000c101106 */
[----:B------:R0:W-:Y:S02]  /*ac60*/  STG.E desc[UR6][R8.64+0x20], R22 ;  /* 0x0000201608007986 */ /* 0x0001e4000c101906 */
.L_x_897:
[----:B------:R-:W-:Y:S05]  /*ac70*/  BSYNC.RECONVERGENT B0 ;  /* 0x0000000000007941 */ /* 0x000fea0003800200 */
.L_x_896:
[----:B-----5:R-:W-:Y:S01]  /*ac80*/  LOP3.LUT P0, RZ, R0, 0x200, RZ, 0xc0, !PT ;  /* 0x0000020000ff7812 */ /* 0x020fe2000780c0ff */
[----:B------:R-:W-:-:S12]  /*ac90*/  BSSY.RECONVERGENT B0, `(.L_x_898) ;  /* 0x0000104000007945 */ /* 0x000fd80003800200 */
        /* <DEDUP_REMOVED lines=8> */
[----:B------:R2:W-:Y:S04]  /*ad20*/  STL.U8 [R15], R3 ;  /* 0x000000030f007387 */ /* 0x0005e80000100000 */
[----:B------:R-:W0:Y:S02]  /*ad30*/  LDL R0, [R12+0x54] ;  /* 0x000054000c007983 */ /* 0x000e240000100800 */
[----:B0-----:R-:W-:-:S05]  /*ad40*/  LOP3.LUT R11, R0, 0x200, RZ, 0xfc, !PT ;  /* 0x00000200000b7812 */ /* 0x001fca00078efcff */
[----:B------:R0:W-:Y:S04]  /*ad50*/  STL [R12+0x54], R11 ;  /* 0x0000540b0c007387 */ /* 0x0001e80000100800 */
[----:B------:R-:W3:Y:S02]  /*ad60*/  LDL R0, [R13+0x54] ;  /* 0x000054000d007983 */ /* 0x000ee40000100800 */
[----:B---3--:R-:W-:-:S05]  /*ad70*/  LOP3.LUT R0, R0, 0x40000, RZ, 0xfc, !PT ;  /* 0x0004000000007812 */ /* 0x008fca00078efcff */
[----:B------:R3:W-:Y:S04]  /*ad80*/  STL [R13+0x54], R0 ;  /* 0x000054000d007387 */ /* 0x0007e80000100800 */
[----:B------:R-:W1:Y:S02]  /*ad90*/  LDL R2, [R14+0x54] ;  /* 0x000054000e027983 */ /* 0x000e640000100800 */
[----:B-1----:R-:W-:-:S05]  /*ada0*/  LOP3.LUT R23, R2, 0x8000000, RZ, 0xfc, !PT ;  /* 0x0800000002177812 */ /* 0x002fca00078efcff */
[----:B------:R1:W-:Y:S04]  /*adb0*/  STL [R14+0x54], R23 ;  /* 0x000054170e007387 */ /* 0x0003e80000100800 */
[----:B------:R-:W4:Y:S04]  /*adc0*/  LDL.U8 R22, [R1+0x77] ;  /* 0x0000770001167983 */ /* 0x000f280000100000 */
[----:B--2---:R-:W2:Y:S04]  /*add0*/  LDL.U8 R3, [R1] ;  /* 0x0000000001037983 */ /* 0x004ea80000100000 */
[----:B------:R-:W5:Y:S04]  /*ade0*/  LDL.U8 R5, [R1+0x1] ;  /* 0x0000010001057983 */ /* 0x000f680000100000 */
[----:B------:R-:W5:Y:S04]  /*adf0*/  LDL.U8 R9, [R1+0x2] ;  /* 0x0000020001097983 */ /* 0x000f680000100000 */
[----:B0-----:R-:W5:Y:S04]  /*ae00*/  LDL.U8 R11, [R1+0x3] ;  /* 0x00000300010b7983 */ /* 0x001f680000100000 */
[----:B------:R-:W5:Y:S04]  /*ae10*/  LDL.U8 R15, [R1+0x4] ;  /* 0x00000400010f7983 */ /* 0x000f680000100000 */
[----:B------:R-:W5:Y:S04]  /*ae20*/  LDL.U8 R17, [R1+0x5] ;  /* 0x0000050001117983 */ /* 0x000f680000100000 */
[----:B---3--:R-:W3:Y:S04]  /*ae30*/  LDL.U8 R13, [R1+0x6] ;  /* 0x00000600010d7983 */ /* 0x008ee80000100000 */
[----:B------:R-:W3:Y:S04]  /*ae40*/  LDL.U8 R19, [R1+0x7] ;  /* 0x0000070001137983 */ /* 0x000ee80000100000 */
[----:B------:R-:W3:Y:S04]  /*ae50*/  LDL.U8 R21, [R1+0x8] ;  /* 0x0000080001157983 */ /* 0x000ee80000100000 */
[----:B-1----:R-:W3:Y:S04]  /*ae60*/  LDL.U8 R23, [R1+0x9] ;  /* 0x0000090001177983 */ /* 0x002ee80000100000 */
[----:B------:R-:W3:Y:S04]  /*ae70*/  LDL.U8 R25, [R1+0xa] ;  /* 0x00000a0001197983 */ /* 0x000ee80000100000 */
        /* <DEDUP_REMOVED lines=12> */
[----:B----4-:R0:W-:Y:S04]  /*af40*/  STG.E.U8 desc[UR6][R6.64+0x77], R22 ;  /* 0x0000771606007986 */ /* 0x0101e8000c101106 */
[----:B--2---:R1:W-:Y:S04]  /*af50*/  STG.E.U8 desc[UR6][R6.64], R3 ;  /* 0x0000000306007986 */ /* 0x0043e8000c101106 */
[----:B-----5:R2:W-:Y:S04]  /*af60*/  STG.E.U8 desc[UR6][R6.64+0x1], R5 ;  /* 0x0000010506007986 */ /* 0x0205e8000c101106 */
[----:B------:R4:W-:Y:S04]  /*af70*/  STG.E.U8 desc[UR6][R6.64+0x2], R9 ;  /* 0x0000020906007986 */ /* 0x0009e8000c101106 */
[----:B------:R5:W-:Y:S04]  /*af80*/  STG.E.U8 desc[UR6][R6.64+0x3], R11 ;  /* 0x0000030b06007986 */ /* 0x000be8000c101106 */
[----:B------:R-:W-:Y:S04]  /*af90*/  STG.E.U8 desc[UR6][R6.64+0x4], R15 ;  /* 0x0000040f06007986 */ /* 0x000fe8000c101106 */
[----:B------:R-:W-:Y:S04]  /*afa0*/  STG.E.U8 desc[UR6][R6.64+0x5], R17 ;  /* 0x0000051106007986 */ /* 0x000fe8000c101106 */
[----:B---3--:R3:W-:Y:S04]  /*afb0*/  STG.E.U8 desc[UR6][R6.64+0x6], R13 ;  /* 0x0000060d06007986 */ /* 0x0087e8000c101106 */
[----:B------:R3:W-:Y:S04]  /*afc0*/  STG.E.U8 desc[UR6][R6.64+0x7], R19 ;  /* 0x0000071306007986 */ /* 0x0007e8000c101106 */
        /* <DEDUP_REMOVED lines=15> */
[----:B0-----:R-:W3:Y:S04]  /*b0c0*/  LDL.U8 R22, [R1+0x17] ;  /* 0x0000170001167983 */ /* 0x001ee80000100000 */
[----:B-1----:R-:W3:Y:S04]  /*b0d0*/  LDL.U8 R3, [R1+0x18] ;  /* 0x0000180001037983 */ /* 0x002ee80000100000 */
[----:B--2---:R-:W2:Y:S04]  /*b0e0*/  LDL.U8 R5, [R1+0x19] ;  /* 0x0000190001057983 */ /* 0x004ea80000100000 */
[----:B----4-:R-:W4:Y:S04]  /*b0f0*/  LDL.U8 R9, [R1+0x1a] ;  /* 0x00001a0001097983 */ /* 0x010f280000100000 */
[----:B-----5:R-:W5:Y:S04]  /*b100*/  LDL.U8 R11, [R1+0x1b] ;  /* 0x00001b00010b7983 */ /* 0x020f680000100000 */
[----:B---3--:R-:W3:Y:S04]  /*b110*/  LDL.U8 R13, [R1+0x1c] ;  /* 0x00001c00010d7983 */ /* 0x008ee80000100000 */
        /* <DEDUP_REMOVED lines=18> */
[----:B------:R0:W-:Y:S04]  /*b240*/  STG.E.U8 desc[UR6][R6.64+0x17], R22 ;  /* 0x0000171606007986 */ /* 0x0001e8000c101106 */
[----:B------:R1:W-:Y:S04]  /*b250*/  STG.E.U8 desc[UR6][R6.64+0x18], R3 ;  /* 0x0000180306007986 */ /* 0x0003e8000c101106 */
[----:B--2---:R2:W-:Y:S04]  /*b260*/  STG.E.U8 desc[UR6][R6.64+0x19], R5 ;  /* 0x0000190506007986 */ /* 0x0045e8000c101106 */
[----:B----4-:R4:W-:Y:S04]  /*b270*/  STG.E.U8 desc[UR6][R6.64+0x1a], R9 ;  /* 0x00001a0906007986 */ /* 0x0109e8000c101106 */
[----:B-----5:R5:W-:Y:S04]  /*b280*/  STG.E.U8 desc[UR6][R6.64+0x1b], R11 ;  /* 0x00001b0b06007986 */ /* 0x020be8000c101106 */
        /* <DEDUP_REMOVED lines=139> */
[----:B------:R-:W-:Y:S04]  /*bb40*/  STG.E.U8 desc[UR6][R6.64+0x5f], R22 ;  /* 0x00005f1606007986 */ /* 0x000fe8000c101106 */
[----:B------:R-:W-:Y:S04]  /*bb50*/  STG.E.U8 desc[UR6][R6.64+0x60], R3 ;  /* 0x0000600306007986 */ /* 0x000fe8000c101106 */
[----:B--2---:R-:W-:Y:S04]  /*bb60*/  STG.E.U8 desc[UR6][R6.64+0x61], R5 ;  /* 0x0000610506007986 */ /* 0x004fe8000c101106 */
[----:B----4-:R-:W-:Y:S04]  /*bb70*/  STG.E.U8 desc[UR6][R6.64+0x62], R9 ;  /* 0x0000620906007986 */ /* 0x010fe8000c101106 */
[----:B-----5:R-:W-:Y:S04]  /*bb80*/  STG.E.U8 desc[UR6][R6.64+0x63], R11 ;  /* 0x0000630b06007986 */ /* 0x020fe8000c101106 */
[----:B---3--:R-:W-:Y:S04]  /*bb90*/  STG.E.U8 desc[UR6][R6.64+0x64], R13 ;  /* 0x0000640d06007986 */ /* 0x008fe8000c101106 */
[----:B------:R-:W-:Y:S04]  /*bba0*/  STG.E.U8 desc[UR6][R6.64+0x65], R15 ;  /* 0x0000650f06007986 */ /* 0x000fe8000c101106 */
        /* <DEDUP_REMOVED lines=16> */
[----:B------:R-:W-:Y:S01]  /*bcb0*/  STG.E.U8 desc[UR6][R6.64+0x76], R20 ;  /* 0x0000761406007986 */ /* 0x000fe2000c101106 */
[----:B------:R-:W-:Y:S05]  /*bcc0*/  EXIT ;  /* 0x000000000000794d */ /* 0x000fea0003800000 */
.L_x_899:
[----:B------:R-:W-:Y:S05]  /*bcd0*/  BSYNC.RECONVERGENT B0 ;  /* 0x0000000000007941 */ /* 0x000fea0003800200 */
.L_x_898:
[----:B------:R-:W-:Y:S01]  /*bce0*/  STG.E desc[UR6][R2.64], RZ ;  /* 0x000000ff02007986 */ /* 0x000fe2000c101906 */
[----:B------:R-:W-:Y:S05]  /*bcf0*/  EXIT ;  /* 0x000000000000794d */ /* 0x000fea0003800000 */
.L_x_900:
        /* <DEDUP_REMOVED lines=16> */
.L_x_916:


//--------------------- .text._Z16copyActiveKernelPiS_i --------------------------
	.section	.text._Z16copyActiveKernelPiS_i,"ax",@progbits
	.align	128
        .global         _Z16copyActiveKernelPiS_i
        .type           _Z16copyActiveKernelPiS_i,@function
        .size           _Z16copyActiveKernelPiS_i,(.L_x_917 - _Z16copyActiveKernelPiS_i)
        .other          _Z16copyActiveKernelPiS_i,@"STO_CUDA_ENTRY STV_DEFAULT"
_Z16copyActiveKernelPiS_i:
.text._Z16copyActiveKernelPiS_i:
[----:B------:R-:W-:Y:S01]  /*0000*/  LDC R1, c[0x0][0x37c] ;  /* 0x0000df00ff017b82 */ /* 0x000fe20000000800 */
[----:B------:R-:W0:Y:S07]  /*0010*/  S2R R0, SR_TID.X ;  /* 0x0000000000007919 */ /* 0x000e2e0000002100 */
[----:B------:R-:W0:Y:S01]  /*0020*/  S2UR UR4, SR_CTAID.X ;  /* 0x00000000000479c3 */ /* 0x000e220000002500 */
[----:B------:R-:W1:Y:S07]  /*0030*/  LDCU UR5, c[0x0][0x390] ;  /* 0x00007200ff0577ac */ /* 0x000e6e0008000800 */
[----:B------:R-:W0:Y:S02]  /*0040*/  LDC R7, c[0x0][0x360] ;  /* 0x0000d800ff077b82 */ /* 0x000e240000000800 */
[----:B0-----:R-:W-:-:S05]  /*0050*/  IMAD R7, R7, UR4, R0 ;  /* 0x0000000407077c24 */ /* 0x001fca000f8e0200 */
[----:B-1----:R-:W-:-:S13]  /*0060*/  ISETP.GE.AND P0, PT, R7, UR5, PT ;  /* 0x0000000507007c0c */ /* 0x002fda000bf06270 */
[----:B------:R-:W-:Y:S05]  /*0070*/  @P0 EXIT ;  /* 0x000000000000094d */ /* 0x000fea0003800000 */
[----:B------:R-:W0:Y:S01]  /*0080*/  LDC.64 R2, c[0x0][0x380] ;  /* 0x0000e000ff027b82 */ /* 0x000e220000000a00 */
[----:B------:R-:W1:Y:S07]  /*0090*/  LDCU.64 UR4, c[0x0][0x358] ;  /* 0x00006b00ff0477ac */ /* 0x000e6e0008000a00 */
[----:B------:R-:W2:Y:S01]  /*00a0*/  LDC.64 R4, c[0x0][0x388] ;  /* 0x0000e200ff047b82 */ /* 0x000ea20000000a00 */
[----:B0-----:R-:W-:-:S06]  /*00b0*/  IMAD.WIDE R2, R7, 0x4, R2 ;  /* 0x0000000407027825 */ /* 0x001fcc00078e0202 */
[----:B-1----:R-:W3:Y:S01]  /*00c0*/  LDG.E R3, desc[UR4][R2.64] ;  /* 0x0000000402037981 */ /* 0x002ee2000c1e1900 */
[----:B--2---:R-:W-:-:S05]  /*00d0*/  IMAD.WIDE R4, R7, 0x4, R4 ;  /* 0x0000000407047825 */ /* 0x004fca00078e0204 */
[----:B---3--:R-:W-:Y:S01]  /*00e0*/  STG.E desc[UR4][R4.64], R3 ;  /* 0x0000000304007986 */ /* 0x008fe2000c101904 */
[----:B------:R-:W-:Y:S05]  /*00f0*/  EXIT ;  /* 0x000000000000794d */ /* 0x000fea0003800000 */
.L_x_901:
        /* <DEDUP_REMOVED lines=16> */
.L_x_917:


//--------------------- .text._Z10copyKernelP6SudokuS0_PiS1_S1_ii --------------------------
	.section	.text._Z10copyKernelP6SudokuS0_PiS1_S1_ii,"ax",@progbits
	.align	128
        .global         _Z10copyKernelP6SudokuS0_PiS1_S1_ii
        .type           _Z10copyKernelP6SudokuS0_PiS1_S1_ii,@function
        .size           _Z10copyKernelP6SudokuS0_PiS1_S1_ii,(.L_x_918 - _Z10copyKernelP6SudokuS0_PiS1_S1_ii)
        .other          _Z10copyKernelP6SudokuS0_PiS1_S1_ii,@"STO_CUDA_ENTRY STV_DEFAULT"
_Z10copyKernelP6SudokuS0_PiS1_S1_ii:
.text._Z10copyKernelP6SudokuS0_PiS1_S1_ii:
[----:B------:R-:W-:Y:S01]  /*0000*/  LDC R1, c[0x0][0x37c] ;  /* 0x0000df00ff017b82 */ /* 0x000fe20000000800 */
[----:B------:R-:W0:Y:S07]  /*0010*/  S2R R0, SR_TID.X ;  /* 0x0000000000007919 */ /* 0x000e2e0000002100 */
[----:B------:R-:W0:Y:S01]  /*0020*/  S2UR UR4, SR_CTAID.X ;  /* 0x00000000000479c3 */ /* 0x000e220000002500 */
[----:B------:R-:W1:Y:S07]  /*0030*/  LDCU UR5, c[0x0][0x3a8] ;  /* 0x00007500ff0577ac */ /* 0x000e6e0008000800 */
[----:B------:R-:W0:Y:S02]  /*0040*/  LDC R7, c[0x0][0x360] ;  /* 0x0000d800ff077b82 */ /* 0x000e240000000800 */
[----:B0-----:R-:W-:-:S05]  /*0050*/  IMAD R7, R7, UR4, R0 ;  /* 0x0000000407077c24 */ /* 0x001fca000f8e0200 */
[----:B-1----:R-:W-:-:S04]  /*0060*/  ISETP.GE.AND P0, PT, R7, UR5, PT ;  /* 0x0000000507007c0c */ /* 0x002fc8000bf06270 */
[----:B------:R-:W-:-:S13]  /*0070*/  ISETP.EQ.OR P0, PT, R7, RZ, P0 ;  /* 0x000000ff0700720c */ /* 0x000fda0000702670 */
[----:B------:R-:W-:Y:S05]  /*0080*/  @P0 EXIT ;  /* 0x000000000000094d */ /* 0x000fea0003800000 */
[----:B------:R-:W0:Y:S01]  /*0090*/  LDC.64 R2, c[0x0][0x3a0] ;  /* 0x0000e800ff027b82 */ /* 0x000e220000000a00 */
[----:B------:R-:W1:Y:S01]  /*00a0*/  LDCU.64 UR4, c[0x0][0x358] ;  /* 0x00006b00ff0477ac */ /* 0x000e620008000a00 */
[----:B0-----:R-:W-:-:S06]  /*00b0*/  IMAD.WIDE R2, R7, 0x4, R2 ;  /* 0x0000000407027825 */ /* 0x001fcc00078e0202 */
[----:B-1----:R-:W2:Y:S02]  /*00c0*/  LDG.E R2, desc[UR4][R2.64] ;  /* 0x0000000402027981 */ /* 0x002ea4000c1e1900 */
[----:B--2---:R-:W-:-:S13]  /*00d0*/  ISETP.NE.AND P0, PT, R2, 0x1, PT ;  /* 0x000000010200780c */ /* 0x004fda0003f05270 */
[----:B------:R-:W-:Y:S05]  /*00e0*/  @P0 EXIT ;  /* 0x000000000000094d */ /* 0x000fea0003800000 */
[----:B------:R-:W0:Y:S08]  /*00f0*/  LDC.64 R2, c[0x0][0x398] ;  /* 0x0000e600ff027b82 */ /* 0x000e300000000a00 */
[----:B------:R-:W1:Y:S01]  /*0100*/  LDC.64 R4, c[0x0][0x380] ;  /* 0x0000e000ff047b82 */ /* 0x000e620000000a00 */
[----:B0-----:R-:W-:-:S05]  /*0110*/  IMAD.WIDE R2, R7, 0x4, R2 ;  /* 0x0000000407027825 */ /* 0x001fca00078e0202 */
[----:B------:R-:W2:Y:S01]  /*0120*/  LDG.E R9, desc[UR4][R2.64] ;  /* 0x0000000402097981 */ /* 0x000ea2000c1e1900 */
[----:B-1----:R-:W-:Y:S02]  /*0130*/  IMAD.WIDE R4, R7, 0x78, R4 ;  /* 0x0000007807047825 */ /* 0x002fe400078e0204 */
[----:B------:R-:W2:Y:S03]  /*0140*/  LDC.64 R6, c[0x0][0x388] ;  /* 0x0000e200ff067b82 */ /* 0x000ea60000000a00 */
[----:B------:R-:W3:Y:S01]  /*0150*/  LDG.E.U8 R11, desc[UR4][R4.64] ;  /* 0x00000004040b7981 */ /* 0x000ee2000c1e1100 */
[----:B--2---:R-:W-:-:S05]  /*0160*/  IMAD.WIDE R6, R9, 0x78, R6 ;  /* 0x0000007809067825 */ /* 0x004fca00078e0206 */
[----:B---3--:R0:W-:Y:S04]  /*0170*/  STG.E.U8 desc[UR4][R6.64], R11 ;  /* 0x0000000b06007986 */ /* 0x0081e8000c101104 */
        /* <DEDUP_REMOVED lines=209> */
[----:B---3--:R-:W-:Y:S04]  /*0e90*/  STG.E.U8 desc[UR4][R6.64+0x69], R15 ;  /* 0x0000690f06007986 */ /* 0x008fe8000c101104 */
[----:B----4-:R-:W3:Y:S04]  /*0ea0*/  LDG.E.U8 R17, desc[UR4][R4.64+0x6a] ;  /* 0x00006a0404117981 */ /* 0x010ee8000c1e1100 */
[----:B---3--:R-:W-:Y:S04]  /*0eb0*/  STG.E.U8 desc[UR4][R6.64+0x6a], R17 ;  /* 0x00006a1106007986 */ /* 0x008fe8000c101104 */
[----:B-----5:R-:W3:Y:S04]  /*0ec0*/  LDG.E.U8 R19, desc[UR4][R4.64+0x6b] ;  /* 0x00006b0404137981 */ /* 0x020ee8000c1e1100 */
[----:B---3--:R-:W-:Y:S04]  /*0ed0*/  STG.E.U8 desc[UR4][R6.64+0x6b], R19 ;  /* 0x00006b1306007986 */ /* 0x008fe8000c101104 */
[----:B0-----:R-:W3:Y:S04]  /*0ee0*/  LDG.E.U8 R11, desc[UR4][R4.64+0x6c] ;  /* 0x00006c04040b7981 */ /* 0x001ee8000c1e1100 */
[----:B---3--:R-:W-:Y:S04]  /*0ef0*/  STG.E.U8 desc[UR4][R6.64+0x6c], R11 ;  /* 0x00006c0b06007986 */ /* 0x008fe8000c101104 */
[----:B-1----:R-:W3:Y:S04]  /*0f00*/  LDG.E.U8 R9, desc[UR4][R4.64+0x6d] ;  /* 0x00006d0404097981 */ /* 0x002ee8000c1e1100 */
[----:B---3--:R0:W-:Y:S04]  /*0f10*/  STG.E.U8 desc[UR4][R6.64+0x6d], R9 ;  /* 0x00006d0906007986 */ /* 0x0081e8000c101104 */
[----:B--2---:R-:W2:Y:S01]  /*0f20*/  LDG.E.U8 R13, desc[UR4][R4.64+0x6e] ;  /* 0x00006e04040d7981 */ /* 0x004ea2000c1e1100 */
[----:B0-----:R-:W0:Y:S03]  /*0f30*/  LDC.64 R8, c[0x0][0x390] ;  /* 0x0000e400ff087b82 */ /* 0x001e260000000a00 */
        /* <DEDUP_REMOVED lines=8> */
[----:B-----5:R-:W-:Y:S04]  /*0fc0*/  STG.E.U8 desc[UR4][R6.64+0x72], R21 ;  /* 0x0000721506007986 */ /* 0x020fe8000c101104 */
[----:B------:R-:W5:Y:S04]  /*0fd0*/  LDG.E.U8 R23, desc[UR4][R4.64+0x73] ;  /* 0x0000730404177981 */ /* 0x000f68000c1e1100 */
[----:B-----5:R-:W-:Y:S04]  /*0fe0*/  STG.E.U8 desc[UR4][R6.64+0x73], R23 ;  /* 0x0000731706007986 */ /* 0x020fe8000c101104 */
[----:B-1----:R-:W5:Y:S04]  /*0ff0*/  LDG.E.U8 R13, desc[UR4][R4.64+0x74] ;  /* 0x00007404040d7981 */ /* 0x002f68000c1e1100 */
[----:B-----5:R-:W-:Y:S04]  /*1000*/  STG.E.U8 desc[UR4][R6.64+0x74], R13 ;  /* 0x0000740d06007986 */ /* 0x020fe8000c101104 */
[----:B--2---:R-:W2:Y:S04]  /*1010*/  LDG.E.U8 R15, desc[UR4][R4.64+0x75] ;  /* 0x00007504040f7981 */ /* 0x004ea8000c1e1100 */
[----:B--2---:R-:W-:Y:S04]  /*1020*/  STG.E.U8 desc[UR4][R6.64+0x75], R15 ;  /* 0x0000750f06007986 */ /* 0x004fe8000c101104 */
[----:B---3--:R-:W2:Y:S04]  /*1030*/  LDG.E.U8 R17, desc[UR4][R4.64+0x76] ;  /* 0x0000760404117981 */ /* 0x008ea8000c1e1100 */
[----:B--2---:R-:W-:Y:S04]  /*1040*/  STG.E.U8 desc[UR4][R6.64+0x76], R17 ;  /* 0x0000761106007986 */ /* 0x004fe8000c101104 */
[----:B------:R-:W2:Y:S01]  /*1050*/  LDG.E.U8 R11, desc[UR4][R4.64+0x77] ;  /* 0x00007704040b7981 */ /* 0x000ea2000c1e1100 */
[----:B----4-:R-:W-:-:S03]  /*1060*/  HFMA2 R19, -RZ, RZ, 0, 5.9604644775390625e-08 ;  /* 0x00000001ff137431 */ /* 0x010fc600000001ff */
[----:B--2---:R-:W-:Y:S04]  /*1070*/  STG.E.U8 desc[UR4][R6.64+0x77], R11 ;  /* 0x0000770b06007986 */ /* 0x004fe8000c101104 */
[----:B------:R-:W0:Y:S02]  /*1080*/  LDG.E R3, desc[UR4][R2.64] ;  /* 0x0000000402037981 */ /* 0x000e24000c1e1900 */
[----:B0-----:R-:W-:-:S05]  /*1090*/  IMAD.WIDE R8, R3, 0x4, R8 ;  /* 0x0000000403087825 */ /* 0x001fca00078e0208 */
[----:B------:R-:W-:Y:S01]  /*10a0*/  STG.E desc[UR4][R8.64], R19 ;  /* 0x0000001308007986 */ /* 0x000fe2000c101904 */
[----:B------:R-:W-:Y:S05]  /*10b0*/  EXIT ;  /* 0x000000000000794d */ /* 0x000fea0003800000 */
.L_x_902:
        /* <DEDUP_REMOVED lines=12> */
.L_x_918:


//--------------------- .text._Z17activeResetKernelPii --------------------------
	.section	.text._Z17activeResetKernelPii,"ax",@progbits
	.align	128
        .global         _Z17activeResetKernelPii
        .type           _Z17activeResetKernelPii,@function
        .size           _Z17activeResetKernelPii,(.L_x_919 - _Z17activeResetKernelPii)
        .other          _Z17activeResetKernelPii,@"STO_CUDA_ENTRY STV_DEFAULT"
_Z17activeResetKernelPii:
.text._Z17activeResetKernelPii:
        /* <DEDUP_REMOVED lines=9> */
[----:B------:R-:W1:Y:S01]  /*0090*/  LDCU.64 UR4, c[0x0][0x358] ;  /* 0x00006b00ff0477ac */ /* 0x000e620008000a00 */
[----:B0-----:R-:W-:-:S05]  /*00a0*/  IMAD.WIDE R2, R5, 0x4, R2 ;  /* 0x0000000405027825 */ /* 0x001fca00078e0202 */
[----:B-1----:R-:W-:Y:S01]  /*00b0*/  STG.E desc[UR4][R2.64], RZ ;  /* 0x000000ff02007986 */ /* 0x002fe2000c101904 */
[----:B------:R-:W-:Y:S05]  /*00c0*/  EXIT ;  /* 0x000000000000794d */ /* 0x000fea0003800000 */
.L_x_903:
        /* <DEDUP_REMOVED lines=11> */
.L_x_919:


//--------------------- .nv.shared._ZN3cub18CUB_300001_SM_10006detail4scan16DeviceScanKernelINS2_10policy_hubIiiimN4cuda3std3__44plusIvEEE10Policy1000EN6thrust24THRUST_300001_SM_1000_NS10device_ptrIiEESF_NS0_13ScanTileStateIiLb1EEES9_NS1_10InputValueIiPiEEmiLb0EiEEvT0_T1_T2_iT3_T4_T5_ --------------------------
	.section	.nv.shared._ZN3cub18CUB_300001_SM_10006detail4scan16DeviceScanKernelINS2_10policy_hubIiiimN4cuda3std3__44plusIvEEE10Policy1000EN6thrust24THRUST_300001_SM_1000_NS10device_ptrIiEESF_NS0_13ScanTileStateIiLb1EEES9_NS1_10InputValueIiPiEEmiLb0EiEEvT0_T1_T2_iT3_T4_T5_,"aw",@nobits
	.sectionflags	@""
	.align	16
.nv.shared._ZN3cub18CUB_300001_SM_10006detail4scan16DeviceScanKernelINS2_10policy_hubIiiimN4cuda3std3__44plusIvEEE10Policy1000EN6thrust24THRUST_300001_SM_1000_NS10device_ptrIiEESF_NS0_13ScanTileStateIiLb1EEES9_NS1_10InputValueIiPiEEmiLb0EiEEvT0_T1_T2_iT3_T4_T5_:
	.zero		32656


//--------------------- .nv.shared.reserved.0     --------------------------
	.section	.nv.shared.reserved.0,"aw",@nobits
	.weak		__nv_reservedSMEM_offset_0_alias
	.size		__nv_reservedSMEM_offset_0_alias, 0, 64
	.other		__nv_reservedSMEM_offset_0_alias,@"STO_CUDA_RESERVED_SHARED STV_DEFAULT"
__nv_reservedSMEM_offset_0_alias:
	.zero		0
	.zero		64


//--------------------- .nv.global                --------------------------
	.section	.nv.global,"aw",@nobits
.nv.global:
	.type		_ZN34_INTERNAL_dd3e799f_4_k_cu_55f434c76thrust24THRUST_300001_SM_1000_NS12placeholders2_8E,@object
	.size		_ZN34_INTERNAL_dd3e799f_4_k_cu_55f434c76thrust24THRUST_300001_SM_1000_NS12placeholders2_8E,(_ZN34_INTERNAL_dd3e799f_4_k_cu_55f434c74cuda3std3__436_GLOBAL__N__dd3e799f_4_k_cu_55f434c76ignoreE - _ZN34_INTERNAL_dd3e799f_4_k_cu_55f434c76thrust24THRUST_300001_SM_1000_NS12placeholders2_8E)
_ZN34_INTERNAL_dd3e799f_4_k_cu_55f434c76thrust24THRUST_300001_SM_1000_NS12placeholders2_8E:
	.zero		1
	.type		_ZN34_INTERNAL_dd3e799f_4_k_cu_55f434c74cuda3std3__436_GLOBAL__N__dd3e799f_4_k_cu_55f434c76ignoreE,@object
	.size		_ZN34_INTERNAL_dd3e799f_4_k_cu_55f434c74cuda3std3__436_GLOBAL__N__dd3e799f_4_k_cu_55f434c76ignoreE,(_ZN34_INTERNAL_dd3e799f_4_k_cu_55f434c74cuda3std6ranges3__45__cpo4dataE - _ZN34_INTERNAL_dd3e799f_4_k_cu_55f434c74cuda3std3__436_GLOBAL__N__dd3e799f_4_k_cu_55f434c76ignoreE)
_ZN34_INTERNAL_dd3e799f_4_k_cu_55f434c74cuda3std3__436_GLOBAL__N__dd3e799f_4_k_cu_55f434c76ignoreE:
	.zero		1
	.type		_ZN34_INTERNAL_dd3e799f_4_k_cu_55f434c74cuda3std6ranges3__45__cpo4dataE,@object
	.size		_ZN34_INTERNAL_dd3e799f_4_k_cu_55f434c74cuda3std6ranges3__45__cpo4dataE,(_ZN34_INTERNAL_dd3e799f_4_k_cu_55f434c76thrust24THRUST_300001_SM_1000_NS6system3cpp3parE - _ZN34_INTERNAL_dd3e799f_4_k_cu_55f434c74cuda3std6ranges3__45__cpo4dataE)
_ZN34_INTERNAL_dd3e799f_4_k_cu_55f434c74cuda3std6ranges3__45__cpo4dataE:
	.zero		1
	.type		_ZN34_INTERNAL_dd3e799f_4_k_cu_55f434c76thrust24THRUST_300001_SM_1000_NS6system3cpp3parE,@object
	.size		_ZN34_INTERNAL_dd3e799f_4_k_cu_55f434c76thrust24THRUST_300001_SM_1000_NS6system3cpp3parE,(_ZN34_INTERNAL_dd3e799f_4_k_cu_55f434c74cuda3std3__45__cpo5beginE - _ZN34_INTERNAL_dd3e799f_4_k_cu_55f434c76thrust24THRUST_300001_SM_1000_NS6system3cpp3parE)
_ZN34_INTERNAL_dd3e799f_4_k_cu_55f434c76thrust24THRUST_300001_SM_1000_NS6system3cpp3parE:
	.zero		1
	.type		_ZN34_INTERNAL_dd3e799f_4_k_cu_55f434c74cuda3std3__45__cpo5beginE,@object
	.size		_ZN34_INTERNAL_dd3e799f_4_k_cu_55f434c74cuda3std3__45__cpo5beginE,(_ZN34_INTERNAL_dd3e799f_4_k_cu_55f434c74cuda3std6ranges3__45__cpo5beginE - _ZN34_INTERNAL_dd3e799f_4_k_cu_55f434c74cuda3std3__45__cpo5beginE)
_ZN34_INTERNAL_dd3e799f_4_k_cu_55f434c74cuda3std3__45__cpo5beginE:
	.zero		1
	.type		_ZN34_INTERNAL_dd3e799f_4_k_cu_55f434c74cuda3std6ranges3__45__cpo5beginE,@object
	.size		_ZN34_INTERNAL_dd3e799f_4_k_cu_55f434c74cuda3std6ranges3__45__cpo5beginE,(_ZN34_INTERNAL_dd3e799f_4_k_cu_55f434c76thrust24THRUST_300001_SM_1000_NS6deviceE - _ZN34_INTERNAL_dd3e799f_4_k_cu_55f434c74cuda3std6ranges3__45__cpo5beginE)
_ZN34_INTERNAL_dd3e799f_4_k_cu_55f434c74cuda3std6ranges3__45__cpo5beginE:
	.zero		1
	.type		_ZN34_INTERNAL_dd3e799f_4_k_cu_55f434c76thrust24THRUST_300001_SM_1000_NS6deviceE,@object
	.size		_ZN34_INTERNAL_dd3e799f_4_k_cu_55f434c76thrust24THRUST_300001_SM_1000_NS6deviceE,(_ZN34_INTERNAL_dd3e799f_4_k_cu_55f434c74cuda3std3__47nulloptE - _ZN34_INTERNAL_dd3e799f_4_k_cu_55f434c76thrust24THRUST_300001_SM_1000_NS6deviceE)
_ZN34_INTERNAL_dd3e799f_4_k_cu_55f434c76thrust24THRUST_300001_SM_1000_NS6deviceE:
	.zero		1
	.type		_ZN34_INTERNAL_dd3e799f_4_k_cu_55f434c74cuda3std3__47nulloptE,@object
	.size		_ZN34_INTERNAL_dd3e799f_4_k_cu_55f434c74cuda3std3__47nulloptE,(_ZN34_INTERNAL_dd3e799f_4_k_cu_55f434c74cuda3std6ranges3__45__cpo8distanceE - _ZN34_INTERNAL_dd3e799f_4_k_cu_55f434c74cuda3std3__47nulloptE)
_ZN34_INTERNAL_dd3e799f_4_k_cu_55f434c74cuda3std3__47nulloptE:
	.zero		1
	.type		_ZN34_INTERNAL_dd3e799f_4_k_cu_55f434c74cuda3std6ranges3__45__cpo8distanceE,@object
	.size		_ZN34_INTERNAL_dd3e799f_4_k_cu_55f434c74cuda3std6ranges3__45__cpo8distanceE,(_ZN34_INTERNAL_dd3e799f_4_k_cu_55f434c76thrust24THRUST_300001_SM_1000_NS12placeholders2_4E - _ZN34_INTERNAL_dd3e799f_4_k_cu_55f434c74cuda3std6ranges3__45__cpo8distanceE)
_ZN34_INTERNAL_dd3e799f_4_k_cu_55f434c74cuda3std6ranges3__45__cpo8distanceE:
	.zero		1
	.type		_ZN34_INTERNAL_dd3e799f_4_k_cu_55f434c76thrust24THRUST_300001_SM_1000_NS12placeholders2_4E,@object
	.size		_ZN34_INTERNAL_dd3e799f_4_k_cu_55f434c76thrust24THRUST_300001_SM_1000_NS12placeholders2_4E,(_ZN34_INTERNAL_dd3e799f_4_k_cu_55f434c74cuda3std3__45__cpo6rbeginE - _ZN34_INTERNAL_dd3e799f_4_k_cu_55f434c76thrust24THRUST_300001_SM_1000_NS12placeholders2_4E)
_ZN34_INTERNAL_dd3e799f_4_k_cu_55f434c76thrust24THRUST_300001_SM_1000_NS12placeholders2_4E:
	.zero		1
	.type		_ZN34_INTERNAL_dd3e799f_4_k_cu_55f434c74cuda3std3__45__cpo6rbeginE,@object
	.size		_ZN34_INTERNAL_dd3e799f_4_k_cu_55f434c74cuda3std3__45__cpo6rbeginE,(_ZN34_INTERNAL_dd3e799f_4_k_cu_55f434c74cuda3std6ranges3__45__cpo7advanceE - _ZN34_INTERNAL_dd3e799f_4_k_cu_55f434c74cuda3std3__45__cpo6rbeginE)
_ZN34_INTERNAL_dd3e799f_4_k_cu_55f434c74cuda3std3__45__cpo6rbeginE:
	.zero		1
	.type		_ZN34_INTERNAL_dd3e799f_4_k_cu_55f434c74cuda3std6ranges3__45__cpo7advanceE,@object
	.size		_ZN34_INTERNAL_dd3e799f_4_k_cu_55f434c74cuda3std6ranges3__45__cpo7advanceE,(_ZN34_INTERNAL_dd3e799f_4_k_cu_55f434c76thrust24THRUST_300001_SM_1000_NS12placeholders3_10E - _ZN34_INTERNAL_dd3e799f_4_k_cu_55f434c74cuda3std6ranges3__45__cpo7advanceE)
_ZN34_INTERNAL_dd3e799f_4_k_cu_55f434c74cuda3std6ranges3__45__cpo7advanceE:
	.zero		1
	.type		_ZN34_INTERNAL_dd3e799f_4_k_cu_55f434c76thrust24THRUST_300001_SM_1000_NS12placeholders3_10E,@object
	.size		_ZN34_INTERNAL_dd3e799f_4_k_cu_55f434c76thrust24THRUST_300001_SM_1000_NS12placeholders3_10E,(_ZN34_INTERNAL_dd3e799f_4_k_cu_55f434c74cuda3std3__48in_placeE - _ZN34_INTERNAL_dd3e799f_4_k_cu_55f434c76thrust24THRUST_300001_SM_1000_NS12placeholders3_10E)
_ZN34_INTERNAL_dd3e799f_4_k_cu_55f434c76thrust24THRUST_300001_SM_1000_NS12placeholders3_10E:
	.zero		1
	.type		_ZN34_INTERNAL_dd3e799f_4_k_cu_55f434c74cuda3std3__48in_placeE,@object
	.size		_ZN34_INTERNAL_dd3e799f_4_k_cu_55f434c74cuda3std3__48in_placeE,(_ZN34_INTERNAL_dd3e799f_4_k_cu_55f434c74cuda3std6ranges3__45__cpo4sizeE - _ZN34_INTERNAL_dd3e799f_4_k_cu_55f434c74cuda3std3__48in_placeE)
_ZN34_INTERNAL_dd3e799f_4_k_cu_55f434c74cuda3std3__48in_placeE:
	.zero		1
	.type		_ZN34_INTERNAL_dd3e799f_4_k_cu_55f434c74cuda3std6ranges3__45__cpo4sizeE,@object
	.size		_ZN34_INTERNAL_dd3e799f_4_k_cu_55f434c74cuda3std6ranges3__45__cpo4sizeE,(_ZN34_INTERNAL_dd3e799f_4_k_cu_55f434c76thrust24THRUST_300001_SM_1000_NS12placeholders2_2E - _ZN34_INTERNAL_dd3e799f_4_k_cu_55f434c74cuda3std6ranges3__45__cpo4sizeE)
_ZN34_INTERNAL_dd3e799f_4_k_cu_55f434c74cuda3std6ranges3__45__cpo4sizeE:
	.zero		1
	.type		_ZN34_INTERNAL_dd3e799f_4_k_cu_55f434c76thrust24THRUST_300001_SM_1000_NS12placeholders2_2E,@object
	.size		_ZN34_INTERNAL_dd3e799f_4_k_cu_55f434c76thrust24THRUST_300001_SM_1000_NS12placeholders2_2E,(_ZN34_INTERNAL_dd3e799f_4_k_cu_55f434c74cuda3std3__45__cpo6cbeginE - _ZN34_INTERNAL_dd3e799f_4_k_cu_55f434c76thrust24THRUST_300001_SM_1000_NS12placeholders2_2E)
_ZN34_INTERNAL_dd3e799f_4_k_cu_55f434c76thrust24THRUST_300001_SM_1000_NS12placeholders2_2E:
	.zero		1
	.type		_ZN34_INTERNAL_dd3e799f_4_k_cu_55f434c74cuda3std3__45__cpo6cbeginE,@object
	.size		_ZN34_INTERNAL_dd3e799f_4_k_cu_55f434c74cuda3std3__45__cpo6cbeginE,(_ZN34_INTERNAL_dd3e799f_4_k_cu_55f434c74cuda3std6ranges3__45__cpo6cbeginE - _ZN34_INTERNAL_dd3e799f_4_k_cu_55f434c74cuda3std3__45__cpo6cbeginE)
_ZN34_INTERNAL_dd3e799f_4_k_cu_55f434c74cuda3std3__45__cpo6cbeginE:
	.zero		1
	.type		_ZN34_INTERNAL_dd3e799f_4_k_cu_55f434c74cuda3std6ranges3__45__cpo6cbeginE,@object
	.size		_ZN34_INTERNAL_dd3e799f_4_k_cu_55f434c74cuda3std6ranges3__45__cpo6cbeginE,(_ZN34_INTERNAL_dd3e799f_4_k_cu_55f434c76thrust24THRUST_300001_SM_1000_NS12placeholders2_6E - _ZN34_INTERNAL_dd3e799f_4_k_cu_55f434c74cuda3std6ranges3__45__cpo6cbeginE)
_ZN34_INTERNAL_dd3e799f_4_k_cu_55f434c74cuda3std6ranges3__45__cpo6cbeginE:
	.zero		1
	.type		_ZN34_INTERNAL_dd3e799f_4_k_cu_55f434c76thrust24THRUST_300001_SM_1000_NS12placeholders2_6E,@object
	.size		_ZN34_INTERNAL_dd3e799f_4_k_cu_55f434c76thrust24THRUST_300001_SM_1000_NS12placeholders2_6E,(_ZN34_INTERNAL_dd3e799f_4_k_cu_55f434c74cuda3std3__45__cpo7crbeginE - _ZN34_INTERNAL_dd3e799f_4_k_cu_55f434c76thrust24THRUST_300001_SM_1000_NS12placeholders2_6E)
_ZN34_INTERNAL_dd3e799f_4_k_cu_55f434c76thrust24THRUST_300001_SM_1000_NS12placeholders2_6E:
	.zero		1
	.type		_ZN34_INTERNAL_dd3e799f_4_k_cu_55f434c74cuda3std3__45__cpo7crbeginE,@object
	.size		_ZN34_INTERNAL_dd3e799f_4_k_cu_55f434c74cuda3std3__45__cpo7crbeginE,(_ZN34_INTERNAL_dd3e799f_4_k_cu_55f434c74cuda3std6ranges3__45__cpo4nextE - _ZN34_INTERNAL_dd3e799f_4_k_cu_55f434c74cuda3std3__45__cpo7crbeginE)
_ZN34_INTERNAL_dd3e799f_4_k_cu_55f434c74cuda3std3__45__cpo7crbeginE:
	.zero		1
	.type		_ZN34_INTERNAL_dd3e799f_4_k_cu_55f434c74cuda3std6ranges3__45__cpo4nextE,@object
	.size		_ZN34_INTERNAL_dd3e799f_4_k_cu_55f434c74cuda3std6ranges3__45__cpo4nextE,(_ZN34_INTERNAL_dd3e799f_4_k_cu_55f434c74cuda3std6ranges3__45__cpo4swapE - _ZN34_INTERNAL_dd3e799f_4_k_cu_55f434c74cuda3std6ranges3__45__cpo4nextE)
_ZN34_INTERNAL_dd3e799f_4_k_cu_55f434c74cuda3std6ranges3__45__cpo4nextE:
	.zero		1
	.type		_ZN34_INTERNAL_dd3e799f_4_k_cu_55f434c74cuda3std6ranges3__45__cpo4swapE,@object
	.size		_ZN34_INTERNAL_dd3e799f_4_k_cu_55f434c74cuda3std6ranges3__45__cpo4swapE,(_ZN34_INTERNAL_dd3e799f_4_k_cu_55f434c76thrust24THRUST_300001_SM_1000_NS8cuda_cub10par_nosyncE - _ZN34_INTERNAL_dd3e799f_4_k_cu_55f434c74cuda3std6ranges3__45__cpo4swapE)
_ZN34_INTERNAL_dd3e799f_4_k_cu_55f434c74cuda3std6ranges3__45__cpo4swapE:
	.zero		1
	.type		_ZN34_INTERNAL_dd3e799f_4_k_cu_55f434c76thrust24THRUST_300001_SM_1000_NS8cuda_cub10par_nosyncE,@object
	.size		_ZN34_INTERNAL_dd3e799f_4_k_cu_55f434c76thrust24THRUST_300001_SM_1000_NS8cuda_cub10par_nosyncE,(_ZN34_INTERNAL_dd3e799f_4_k_cu_55f434c76thrust24THRUST_300001_SM_1000_NS3seqE - _ZN34_INTERNAL_dd3e799f_4_k_cu_55f434c76thrust24THRUST_300001_SM_1000_NS8cuda_cub10par_nosyncE)
_ZN34_INTERNAL_dd3e799f_4_k_cu_55f434c76thrust24THRUST_300001_SM_1000_NS8cuda_cub10par_nosyncE:
	.zero		1
	.type		_ZN34_INTERNAL_dd3e799f_4_k_cu_55f434c76thrust24THRUST_300001_SM_1000_NS3seqE,@object
	.size		_ZN34_INTERNAL_dd3e799f_4_k_cu_55f434c76thrust24THRUST_300001_SM_1000_NS3seqE,(_ZN34_INTERNAL_dd3e799f_4_k_cu_55f434c74cuda3std3__420unreachable_sentinelE - _ZN34_INTERNAL_dd3e799f_4_k_cu_55f434c76thrust24THRUST_300001_SM_1000_NS3seqE)
_ZN34_INTERNAL_dd3e799f_4_k_cu_55f434c76thrust24THRUST_300001_SM_1000_NS3seqE:
	.zero		1
	.type		_ZN34_INTERNAL_dd3e799f_4_k_cu_55f434c74cuda3std3__420unreachable_sentinelE,@object
	.size		_ZN34_INTERNAL_dd3e799f_4_k_cu_55f434c74cuda3std3__420unreachable_sentinelE,(_ZN34_INTERNAL_dd3e799f_4_k_cu_55f434c74cuda3std6ranges3__45__cpo5ssizeE - _ZN34_INTERNAL_dd3e799f_4_k_cu_55f434c74cuda3std3__420unreachable_sentinelE)
_ZN34_INTERNAL_dd3e799f_4_k_cu_55f434c74cuda3std3__420unreachable_sentinelE:
	.zero		1
	.type		_ZN34_INTERNAL_dd3e799f_4_k_cu_55f434c74cuda3std6ranges3__45__cpo5ssizeE,@object
	.size		_ZN34_INTERNAL_dd3e799f_4_k_cu_55f434c74cuda3std6ranges3__45__cpo5ssizeE,(_ZN34_INTERNAL_dd3e799f_4_k_cu_55f434c76thrust24THRUST_300001_SM_1000_NS12placeholders2_3E - _ZN34_INTERNAL_dd3e799f_4_k_cu_55f434c74cuda3std6ranges3__45__cpo5ssizeE)
_ZN34_INTERNAL_dd3e799f_4_k_cu_55f434c74cuda3std6ranges3__45__cpo5ssizeE:
	.zero		1
	.type		_ZN34_INTERNAL_dd3e799f_4_k_cu_55f434c76thrust24THRUST_300001_SM_1000_NS12placeholders2_3E,@object
	.size		_ZN34_INTERNAL_dd3e799f_4_k_cu_55f434c76thrust24THRUST_300001_SM_1000_NS12placeholders2_3E,(_ZN34_INTERNAL_dd3e799f_4_k_cu_55f434c74cuda3std3__45__cpo4cendE - _ZN34_INTERNAL_dd3e799f_4_k_cu_55f434c76thrust24THRUST_300001_SM_1000_NS12placeholders2_3E)
_ZN34_INTERNAL_dd3e799f_4_k_cu_55f434c76thrust24THRUST_300001_SM_1000_NS12placeholders2_3E:
	.zero		1
	.type		_ZN34_INTERNAL_dd3e799f_4_k_cu_55f434c74cuda3std3__45__cpo4cendE,@object
	.size		_ZN34_INTERNAL_dd3e799f_4_k_cu_55f434c74cuda3std3__45__cpo4cendE,(_ZN34_INTERNAL_dd3e799f_4_k_cu_55f434c74cuda3std6ranges3__45__cpo4cendE - _ZN34_INTERNAL_dd3e799f_4_k_cu_55f434c74cuda3std3__45__cpo4cendE)
_ZN34_INTERNAL_dd3e799f_4_k_cu_55f434c74cuda3std3__45__cpo4cendE:
	.zero		1
	.type		_ZN34_INTERNAL_dd3e799f_4_k_cu_55f434c74cuda3std6ranges3__45__cpo4cendE,@object
	.size		_ZN34_INTERNAL_dd3e799f_4_k_cu_55f434c74cuda3std6ranges3__45__cpo4cendE,(_ZN34_INTERNAL_dd3e799f_4_k_cu_55f434c76thrust24THRUST_300001_SM_1000_NS12placeholders2_7E - _ZN34_INTERNAL_dd3e799f_4_k_cu_55f434c74cuda3std6ranges3__45__cpo4cendE)
_ZN34_INTERNAL_dd3e799f_4_k_cu_55f434c74cuda3std6ranges3__45__cpo4cendE:
	.zero		1
	.type		_ZN34_INTERNAL_dd3e799f_4_k_cu_55f434c76thrust24THRUST_300001_SM_1000_NS12placeholders2_7E,@object
	.size		_ZN34_INTERNAL_dd3e799f_4_k_cu_55f434c76thrust24THRUST_300001_SM_1000_NS12placeholders2_7E,(_ZN34_INTERNAL_dd3e799f_4_k_cu_55f434c74cuda3std3__45__cpo5crendE - _ZN34_INTERNAL_dd3e799f_4_k_cu_55f434c76thrust24THRUST_300001_SM_1000_NS12placeholders2_7E)
_ZN34_INTERNAL_dd3e799f_4_k_cu_55f434c76thrust24THRUST_300001_SM_1000_NS12placeholders2_7E:
	.zero		1
	.type		_ZN34_INTERNAL_dd3e799f_4_k_cu_55f434c74cuda3std3__45__cpo5crendE,@object
	.size		_ZN34_INTERNAL_dd3e799f_4_k_cu_55f434c74cuda3std3__45__cpo5crendE,(_ZN34_INTERNAL_dd3e799f_4_k_cu_55f434c74cuda3std6ranges3__45__cpo4prevE - _ZN34_INTERNAL_dd3e799f_4_k_cu_55f434c74cuda3std3__45__cpo5crendE)
_ZN34_INTERNAL_dd3e799f_4_k_cu_55f434c74cuda3std3__45__cpo5crendE:
	.zero		1
	.type		_ZN34_INTERNAL_dd3e799f_4_k_cu_55f434c74cuda3std6ranges3__45__cpo4prevE,@object
	.size		_ZN34_INTERNAL_dd3e799f_4_k_cu_55f434c74cuda3std6ranges3__45__cpo4prevE,(_ZN34_INTERNAL_dd3e799f_4_k_cu_55f434c74cuda3std6ranges3__45__cpo9iter_moveE - _ZN34_INTERNAL_dd3e799f_4_k_cu_55f434c74cuda3std6ranges3__45__cpo4prevE)
_ZN34_INTERNAL_dd3e799f_4_k_cu_55f434c74cuda3std6ranges3__45__cpo4prevE:
	.zero		1
	.type		_ZN34_INTERNAL_dd3e799f_4_k_cu_55f434c74cuda3std6ranges3__45__cpo9iter_moveE,@object
	.size		_ZN34_INTERNAL_dd3e799f_4_k_cu_55f434c74cuda3std6ranges3__45__cpo9iter_moveE,(_ZN34_INTERNAL_dd3e799f_4_k_cu_55f434c76thrust24THRUST_300001_SM_1000_NS6system6detail10sequential3seqE - _ZN34_INTERNAL_dd3e799f_4_k_cu_55f434c74cuda3std6ranges3__45__cpo9iter_moveE)
_ZN34_INTERNAL_dd3e799f_4_k_cu_55f434c74cuda3std6ranges3__45__cpo9iter_moveE:
	.zero		1
	.type		_ZN34_INTERNAL_dd3e799f_4_k_cu_55f434c76thrust24THRUST_300001_SM_1000_NS6system6detail10sequential3seqE,@object
	.size		_ZN34_INTERNAL_dd3e799f_4_k_cu_55f434c76thrust24THRUST_300001_SM_1000_NS6system6detail10sequential3seqE,(_ZN34_INTERNAL_dd3e799f_4_k_cu_55f434c76thrust24THRUST_300001_SM_1000_NS12placeholders2_9E - _ZN34_INTERNAL_dd3e799f_4_k_cu_55f434c76thrust24THRUST_300001_SM_1000_NS6system6detail10sequential3seqE)
_ZN34_INTERNAL_dd3e799f_4_k_cu_55f434c76thrust24THRUST_300001_SM_1000_NS6system6detail10sequential3seqE:
	.zero		1
	.type		_ZN34_INTERNAL_dd3e799f_4_k_cu_55f434c76thrust24THRUST_300001_SM_1000_NS12placeholders2_9E,@object
	.size		_ZN34_INTERNAL_dd3e799f_4_k_cu_55f434c76thrust24THRUST_300001_SM_1000_NS12placeholders2_9E,(_ZN34_INTERNAL_dd3e799f_4_k_cu_55f434c74cuda3std3__419piecewise_constructE - _ZN34_INTERNAL_dd3e799f_4_k_cu_55f434c76thrust24THRUST_300001_SM_1000_NS12placeholders2_9E)
_ZN34_INTERNAL_dd3e799f_4_k_cu_55f434c76thrust24THRUST_300001_SM_1000_NS12placeholders2_9E:
	.zero		1
	.type		_ZN34_INTERNAL_dd3e799f_4_k_cu_55f434c74cuda3std3__419piecewise_constructE,@object
	.size		_ZN34_INTERNAL_dd3e799f_4_k_cu_55f434c74cuda3std3__419piecewise_constructE,(_ZN34_INTERNAL_dd3e799f_4_k_cu_55f434c74cuda3std6ranges3__45__cpo5cdataE - _ZN34_INTERNAL_dd3e799f_4_k_cu_55f434c74cuda3std3__419piecewise_constructE)
_ZN34_INTERNAL_dd3e799f_4_k_cu_55f434c74cuda3std3__419piecewise_constructE:
	.zero		1
	.type		_ZN34_INTERNAL_dd3e799f_4_k_cu_55f434c74cuda3std6ranges3__45__cpo5cdataE,@object
	.size		_ZN34_INTERNAL_dd3e799f_4_k_cu_55f434c74cuda3std6ranges3__45__cpo5cdataE,(_ZN34_INTERNAL_dd3e799f_4_k_cu_55f434c76thrust24THRUST_300001_SM_1000_NS12placeholders2_1E - _ZN34_INTERNAL_dd3e799f_4_k_cu_55f434c74cuda3std6ranges3__45__cpo5cdataE)
_ZN34_INTERNAL_dd3e799f_4_k_cu_55f434c74cuda3std6ranges3__45__cpo5cdataE:
	.zero		1
	.type		_ZN34_INTERNAL_dd3e799f_4_k_cu_55f434c76thrust24THRUST_300001_SM_1000_NS12placeholders2_1E,@object
	.size		_ZN34_INTERNAL_dd3e799f_4_k_cu_55f434c76thrust24THRUST_300001_SM_1000_NS12placeholders2_1E,(_ZN34_INTERNAL_dd3e799f_4_k_cu_55f434c74cuda3std3__45__cpo3endE - _ZN34_INTERNAL_dd3e799f_4_k_cu_55f434c76thrust24THRUST_300001_SM_1000_NS12placeholders2_1E)
_ZN34_INTERNAL_dd3e799f_4_k_cu_55f434c76thrust24THRUST_300001_SM_1000_NS12placeholders2_1E:
	.zero		1
	.type		_ZN34_INTERNAL_dd3e799f_4_k_cu_55f434c74cuda3std3__45__cpo3endE,@object
	.size		_ZN34_INTERNAL_dd3e799f_4_k_cu_55f434c74cuda3std3__45__cpo3endE,(_ZN34_INTERNAL_dd3e799f_4_k_cu_55f434c74cuda3std6ranges3__45__cpo3endE - _ZN34_INTERNAL_dd3e799f_4_k_cu_55f434c74cuda3std3__45__cpo3endE)
_ZN34_INTERNAL_dd3e799f_4_k_cu_55f434c74cuda3std3__45__cpo3endE:
	.zero		1
	.type		_ZN34_INTERNAL_dd3e799f_4_k_cu_55f434c74cuda3std6ranges3__45__cpo3endE,@object
	.size		_ZN34_INTERNAL_dd3e799f_4_k_cu_55f434c74cuda3std6ranges3__45__cpo3endE,(_ZN34_INTERNAL_dd3e799f_4_k_cu_55f434c76thrust24THRUST_300001_SM_1000_NS12placeholders2_5E - _ZN34_INTERNAL_dd3e799f_4_k_cu_55f434c74cuda3std6ranges3__45__cpo3endE)
_ZN34_INTERNAL_dd3e799f_4_k_cu_55f434c74cuda3std6ranges3__45__cpo3endE:
	.zero		1
	.type		_ZN34_INTERNAL_dd3e799f_4_k_cu_55f434c76thrust24THRUST_300001_SM_1000_NS12placeholders2_5E,@object
	.size		_ZN34_INTERNAL_dd3e799f_4_k_cu_55f434c76thrust24THRUST_300001_SM_1000_NS12placeholders2_5E,(_ZN34_INTERNAL_dd3e799f_4_k_cu_55f434c74cuda3std3__45__cpo4rendE - _ZN34_INTERNAL_dd3e799f_4_k_cu_55f434c76thrust24THRUST_300001_SM_1000_NS12placeholders2_5E)
_ZN34_INTERNAL_dd3e799f_4_k_cu_55f434c76thrust24THRUST_300001_SM_1000_NS12placeholders2_5E:
	.zero		1
	.type		_ZN34_INTERNAL_dd3e799f_4_k_cu_55f434c74cuda3std3__45__cpo4rendE,@object
	.size		_ZN34_INTERNAL_dd3e799f_4_k_cu_55f434c74cuda3std3__45__cpo4rendE,(_ZN34_INTERNAL_dd3e799f_4_k_cu_55f434c74cuda3std6ranges3__45__cpo9iter_swapE - _ZN34_INTERNAL_dd3e799f_4_k_cu_55f434c74cuda3std3__45__cpo4rendE)
_ZN34_INTERNAL_dd3e799f_4_k_cu_55f434c74cuda3std3__45__cpo4rendE:
	.zero		1
	.type		_ZN34_INTERNAL_dd3e799f_4_k_cu_55f434c74cuda3std6ranges3__45__cpo9iter_swapE,@object
	.size		_ZN34_INTERNAL_dd3e799f_4_k_cu_55f434c74cuda3std6ranges3__45__cpo9iter_swapE,(_ZN34_INTERNAL_dd3e799f_4_k_cu_55f434c74cuda3std3__48unexpectE - _ZN34_INTERNAL_dd3e799f_4_k_cu_55f434c74cuda3std6ranges3__45__cpo9iter_swapE)
_ZN34_INTERNAL_dd3e799f_4_k_cu_55f434c74cuda3std6ranges3__45__cpo9iter_swapE:
	.zero		1
	.type		_ZN34_INTERNAL_dd3e799f_4_k_cu_55f434c74cuda3std3__48unexpectE,@object
	.size		_ZN34_INTERNAL_dd3e799f_4_k_cu_55f434c74cuda3std3__48unexpectE,(_ZN34_INTERNAL_dd3e799f_4_k_cu_55f434c76thrust24THRUST_300001_SM_1000_NS8cuda_cub3parE - _ZN34_INTERNAL_dd3e799f_4_k_cu_55f434c74cuda3std3__48unexpectE)
_ZN34_INTERNAL_dd3e799f_4_k_cu_55f434c74cuda3std3__48unexpectE:
	.zero		1
	.type		_ZN34_INTERNAL_dd3e799f_4_k_cu_55f434c76thrust24THRUST_300001_SM_1000_NS8cuda_cub3parE,@object
	.size		_ZN34_INTERNAL_dd3e799f_4_k_cu_55f434c76thrust24THRUST_300001_SM_1000_NS8cuda_cub3parE,(.L_29 - _ZN34_INTERNAL_dd3e799f_4_k_cu_55f434c76thrust24THRUST_300001_SM_1000_NS8cuda_cub3parE)
_ZN34_INTERNAL_dd3e799f_4_k_cu_55f434c76thrust24THRUST_300001_SM_1000_NS8cuda_cub3parE:
	.zero		1
.L_29:


//--------------------- .nv.shared._ZN3cub18CUB_300001_SM_10006detail4scan16DeviceScanKernelINS2_10policy_hubIiiijN4cuda3std3__44plusIvEEE10Policy1000EN6thrust24THRUST_300001_SM_1000_NS10device_ptrIiEESF_NS0_13ScanTileStateIiLb1EEES9_NS1_10InputValueIiPiEEjiLb0EiEEvT0_T1_T2_iT3_T4_T5_ --------------------------
	.section	.nv.shared._ZN3cub18CUB_300001_SM_10006detail4scan16DeviceScanKernelINS2_10policy_hubIiiijN4cuda3std3__44plusIvEEE10Policy1000EN6thrust24THRUST_300001_SM_1000_NS10device_ptrIiEESF_NS0_13ScanTileStateIiLb1EEES9_NS1_10InputValueIiPiEEjiLb0EiEEvT0_T1_T2_iT3_T4_T5_,"aw",@nobits
	.sectionflags	@""
	.align	16
.nv.shared._ZN3cub18CUB_300001_SM_10006detail4scan16DeviceScanKernelINS2_10policy_hubIiiijN4cuda3std3__44plusIvEEE10Policy1000EN6thrust24THRUST_300001_SM_1000_NS10device_ptrIiEESF_NS0_13ScanTileStateIiLb1EEES9_NS1_10InputValueIiPiEEjiLb0EiEEvT0_T1_T2_iT3_T4_T5_:
	.zero		34832


//--------------------- .nv.shared._ZN3cub18CUB_300001_SM_10006detail4scan20DeviceScanInitKernelINS0_13ScanTileStateIiLb1EEEEEvT_i --------------------------
	.section	.nv.shared._ZN3cub18CUB_300001_SM_10006detail4scan20DeviceScanInitKernelINS0_13ScanTileStateIiLb1EEEEEvT_i,"aw",@nobits
	.sectionflags	@""
	.align	16
	.zero		1024


//--------------------- .nv.shared._ZN3cub18CUB_300001_SM_10006detail11EmptyKernelIvEEvv --------------------------
	.section	.nv.shared._ZN3cub18CUB_300001_SM_10006detail11EmptyKernelIvEEvv,"aw",@nobits
	.sectionflags	@""
	.align	16
	.zero		1024


//--------------------- .nv.shared._ZN6thrust24THRUST_300001_SM_1000_NS8cuda_cub4core6detail13_kernel_agentINS1_8__reduce11ReduceAgentIPN4cuda3std3__45tupleIJilEEESC_SB_lNS1_9__extrema9arg_max_fIilNS9_4lessIiEEEEEEJSC_SC_iSH_EEEvDpT0_ --------------------------
	.section	.nv.shared._ZN6thrust24THRUST_300001_SM_1000_NS8cuda_cub4core6detail13_kernel_agentINS1_8__reduce11ReduceAgentIPN4cuda3std3__45tupleIJilEEESC_SB_lNS1_9__extrema9arg_max_fIilNS9_4lessIiEEEEEEJSC_SC_iSH_EEEvDpT0_,"aw",@nobits
	.sectionflags	@""
	.align	16
	.zero		1024


//--------------------- .nv.shared._ZN6thrust24THRUST_300001_SM_1000_NS8cuda_cub4core6detail13_kernel_agentINS1_8__reduce10DrainAgentIlEEJN3cub18CUB_300001_SM_10009GridQueueIyEElEEEvDpT0_ --------------------------
	.section	.nv.shared._ZN6thrust24THRUST_300001_SM_1000_NS8cuda_cub4core6detail13_kernel_agentINS1_8__reduce10DrainAgentIlEEJN3cub18CUB_300001_SM_10009GridQueueIyEElEEEvDpT0_,"aw",@nobits
	.sectionflags	@""
	.align	16
	.zero		1024


//--------------------- .nv.shared._ZN6thrust24THRUST_300001_SM_1000_NS8cuda_cub4core6detail13_kernel_agentINS1_8__reduce11ReduceAgentINS0_12zip_iteratorIN4cuda3std3__45tupleIJNS0_10device_ptrIiEENS0_17counting_iteratorIlNS0_11use_defaultESF_SF_EEEEEEEPNSB_IJilEEESJ_lNS1_9__extrema9arg_max_fIilNSA_4lessIiEEEEEEJSI_SK_lN3cub18CUB_300001_SM_100013GridEvenShareIlEENSS_9GridQueueIyEESP_EEEvDpT0_ --------------------------
	.section	.nv.shared._ZN6thrust24THRUST_300001_SM_1000_NS8cuda_cub4core6detail13_kernel_agentINS1_8__reduce11ReduceAgentINS0_12zip_iteratorIN4cuda3std3__45tupleIJNS0_10device_ptrIiEENS0_17counting_iteratorIlNS0_11use_defaultESF_SF_EEEEEEEPNSB_IJilEEESJ_lNS1_9__extrema9arg_max_fIilNSA_4lessIiEEEEEEJSI_SK_lN3cub18CUB_300001_SM_100013GridEvenShareIlEENSS_9GridQueueIyEESP_EEEvDpT0_,"aw",@nobits
	.sectionflags	@""
	.align	16
	.zero		1024


//--------------------- .nv.shared._ZN6thrust24THRUST_300001_SM_1000_NS8cuda_cub4core6detail13_kernel_agentINS1_8__reduce11ReduceAgentINS0_12zip_iteratorIN4cuda3std3__45tupleIJNS0_10device_ptrIiEENS0_17counting_iteratorIlNS0_11use_defaultESF_SF_EEEEEEEPNSB_IJilEEESJ_lNS1_9__extrema9arg_max_fIilNSA_4lessIiEEEEEEJSI_SK_lSP_EEEvDpT0_ --------------------------
	.section	.nv.shared._ZN6thrust24THRUST_300001_SM_1000_NS8cuda_cub4core6detail13_kernel_agentINS1_8__reduce11ReduceAgentINS0_12zip_iteratorIN4cuda3std3__45tupleIJNS0_10device_ptrIiEENS0_17counting_iteratorIlNS0_11use_defaultESF_SF_EEEEEEEPNSB_IJilEEESJ_lNS1_9__extrema9arg_max_fIilNSA_4lessIiEEEEEEJSI_SK_lSP_EEEvDpT0_,"aw",@nobits
	.sectionflags	@""
	.align	16
	.zero		1024


//--------------------- .nv.shared._ZN6thrust24THRUST_300001_SM_1000_NS8cuda_cub4core6detail13_kernel_agentINS1_8__reduce11ReduceAgentIPN4cuda3std3__45tupleIJilEEESC_SB_iNS1_9__extrema9arg_max_fIilNS9_4lessIiEEEEEEJSC_SC_iSH_EEEvDpT0_ --------------------------
	.section	.nv.shared._ZN6thrust24THRUST_300001_SM_1000_NS8cuda_cub4core6detail13_kernel_agentINS1_8__reduce11ReduceAgentIPN4cuda3std3__45tupleIJilEEESC_SB_iNS1_9__extrema9arg_max_fIilNS9_4lessIiEEEEEEJSC_SC_iSH_EEEvDpT0_,"aw",@nobits
	.sectionflags	@""
	.align	16
	.zero		1024


//--------------------- .nv.shared._ZN6thrust24THRUST_300001_SM_1000_NS8cuda_cub4core6detail13_kernel_agentINS1_8__reduce10DrainAgentIiEEJN3cub18CUB_300001_SM_10009GridQueueIjEEiEEEvDpT0_ --------------------------
	.section	.nv.shared._ZN6thrust24THRUST_300001_SM_1000_NS8cuda_cub4core6detail13_kernel_agentINS1_8__reduce10DrainAgentIiEEJN3cub18CUB_300001_SM_10009GridQueueIjEEiEEEvDpT0_,"aw",@nobits
	.sectionflags	@""
	.align	16
	.zero		1024


//--------------------- .nv.shared._ZN6thrust24THRUST_300001_SM_1000_NS8cuda_cub4core6detail13_kernel_agentINS1_8__reduce11ReduceAgentINS0_12zip_iteratorIN4cuda3std3__45tupleIJNS0_10device_ptrIiEENS0_17counting_iteratorIlNS0_11use_defaultESF_SF_EEEEEEEPNSB_IJilEEESJ_iNS1_9__extrema9arg_max_fIilNSA_4lessIiEEEEEEJSI_SK_iN3cub18CUB_300001_SM_100013GridEvenShareIiEENSS_9GridQueueIjEESP_EEEvDpT0_ --------------------------
	.section	.nv.shared._ZN6thrust24THRUST_300001_SM_1000_NS8cuda_cub4core6detail13_kernel_agentINS1_8__reduce11ReduceAgentINS0_12zip_iteratorIN4cuda3std3__45tupleIJNS0_10device_ptrIiEENS0_17counting_iteratorIlNS0_11use_defaultESF_SF_EEEEEEEPNSB_IJilEEESJ_iNS1_9__extrema9arg_max_fIilNSA_4lessIiEEEEEEJSI_SK_iN3cub18CUB_300001_SM_100013GridEvenShareIiEENSS_9GridQueueIjEESP_EEEvDpT0_,"aw",@nobits
	.sectionflags	@""
	.align	16
	.zero		1024


//--------------------- .nv.shared._ZN6thrust24THRUST_300001_SM_1000_NS8cuda_cub4core6detail13_kernel_agentINS1_8__reduce11ReduceAgentINS0_12zip_iteratorIN4cuda3std3__45tupleIJNS0_10device_ptrIiEENS0_17counting_iteratorIlNS0_11use_defaultESF_SF_EEEEEEEPNSB_IJilEEESJ_iNS1_9__extrema9arg_max_fIilNSA_4lessIiEEEEEEJSI_SK_iSP_EEEvDpT0_ --------------------------
	.section	.nv.shared._ZN6thrust24THRUST_300001_SM_1000_NS8cuda_cub4core6detail13_kernel_agentINS1_8__reduce11ReduceAgentINS0_12zip_iteratorIN4cuda3std3__45tupleIJNS0_10device_ptrIiEENS0_17counting_iteratorIlNS0_11use_defaultESF_SF_EEEEEEEPNSB_IJilEEESJ_iNS1_9__extrema9arg_max_fIilNSA_4lessIiEEEEEEJSI_SK_iSP_EEEvDpT0_,"aw",@nobits
	.sectionflags	@""
	.align	16
	.zero		1024


//--------------------- .nv.shared._Z12sudokuKernelP6SudokuPiiPh --------------------------
	.section	.nv.shared._Z12sudokuKernelP6SudokuPiiPh,"aw",@nobits
	.sectionflags	@""
	.align	16
	.zero		1024


//--------------------- .nv.shared._Z16copyActiveKernelPiS_i --------------------------
	.section	.nv.shared._Z16copyActiveKernelPiS_i,"aw",@nobits
	.sectionflags	@""
	.align	16
	.zero		1024


//--------------------- .nv.shared._Z10copyKernelP6SudokuS0_PiS1_S1_ii --------------------------
	.section	.nv.shared._Z10copyKernelP6SudokuS0_PiS1_S1_ii,"aw",@nobits
	.sectionflags	@""
	.align	16
	.zero		1024


//--------------------- .nv.shared._Z17activeResetKernelPii --------------------------
	.section	.nv.shared._Z17activeResetKernelPii,"aw",@nobits
	.sectionflags	@""
	.align	16
	.zero		1024


//--------------------- .nv.constant0._ZN3cub18CUB_300001_SM_10006detail4scan16DeviceScanKernelINS2_10policy_hubIiiimN4cuda3std3__44plusIvEEE10Policy1000EN6thrust24THRUST_300001_SM_1000_NS10device_ptrIiEESF_NS0_13ScanTileStateIiLb1EEES9_NS1_10InputValueIiPiEEmiLb0EiEEvT0_T1_T2_iT3_T4_T5_ --------------------------
	.section	.nv.constant0._ZN3cub18CUB_300001_SM_10006detail4scan16DeviceScanKernelINS2_10policy_hubIiiimN4cuda3std3__44plusIvEEE10Policy1000EN6thrust24THRUST_300001_SM_1000_NS10device_ptrIiEESF_NS0_13ScanTileStateIiLb1EEES9_NS1_10InputValueIiPiEEmiLb0EiEEvT0_T1_T2_iT3_T4_T5_,"a",@progbits
	.sectionflags	@""
	.align	4
.nv.constant0._ZN3cub18CUB_300001_SM_10006detail4scan16DeviceScanKernelINS2_10policy_hubIiiimN4cuda3std3__44plusIvEEE10Policy1000EN6thrust24THRUST_300001_SM_1000_NS10device_ptrIiEESF_NS0_13ScanTileStateIiLb1EEES9_NS1_10InputValueIiPiEEmiLb0EiEEvT0_T1_T2_iT3_T4_T5_:
	.zero		952


//--------------------- .nv.constant0._ZN3cub18CUB_300001_SM_10006detail4scan16DeviceScanKernelINS2_10policy_hubIiiijN4cuda3std3__44plusIvEEE10Policy1000EN6thrust24THRUST_300001_SM_1000_NS10device_ptrIiEESF_NS0_13ScanTileStateIiLb1EEES9_NS1_10InputValueIiPiEEjiLb0EiEEvT0_T1_T2_iT3_T4_T5_ --------------------------
	.section	.nv.constant0._ZN3cub18CUB_300001_SM_10006detail4scan16DeviceScanKernelINS2_10policy_hubIiiijN4cuda3std3__44plusIvEEE10Policy1000EN6thrust24THRUST_300001_SM_1000_NS10device_ptrIiEESF_NS0_13ScanTileStateIiLb1EEES9_NS1_10InputValueIiPiEEjiLb0EiEEvT0_T1_T2_iT3_T4_T5_,"a",@progbits
	.sectionflags	@""
	.align	4
.nv.constant0._ZN3cub18CUB_300001_SM_10006detail4scan16DeviceScanKernelINS2_10policy_hubIiiijN4cuda3std3__44plusIvEEE10Policy1000EN6thrust24THRUST_300001_SM_1000_NS10device_ptrIiEESF_NS0_13ScanTileStateIiLb1EEES9_NS1_10InputValueIiPiEEjiLb0EiEEvT0_T1_T2_iT3_T4_T5_:
	.zero		948


//--------------------- .nv.constant0._ZN3cub18CUB_300001_SM_10006detail4scan20DeviceScanInitKernelINS0_13ScanTileStateIiLb1EEEEEvT_i --------------------------
	.section	.nv.constant0._ZN3cub18CUB_300001_SM_10006detail4scan20DeviceScanInitKernelINS0_13ScanTileStateIiLb1EEEEEvT_i,"a",@progbits
	.sectionflags	@""
	.align	4
.nv.constant0._ZN3cub18CUB_300001_SM_10006detail4scan20DeviceScanInitKernelINS0_13ScanTileStateIiLb1EEEEEvT_i:
	.zero		908


//--------------------- .nv.constant0._ZN3cub18CUB_300001_SM_10006detail11EmptyKernelIvEEvv --------------------------
	.section	.nv.constant0._ZN3cub18CUB_300001_SM_10006detail11EmptyKernelIvEEvv,"a",@progbits
	.sectionflags	@""
	.align	4
.nv.constant0._ZN3cub18CUB_300001_SM_10006detail11EmptyKernelIvEEvv:
	.zero		896


//--------------------- .nv.constant0._ZN6thrust24THRUST_300001_SM_1000_NS8cuda_cub4core6detail13_kernel_agentINS1_8__reduce11ReduceAgentIPN4cuda3std3__45tupleIJilEEESC_SB_lNS1_9__extrema9arg_max_fIilNS9_4lessIiEEEEEEJSC_SC_iSH_EEEvDpT0_ --------------------------
	.section	.nv.constant0._ZN6thrust24THRUST_300001_SM_1000_NS8cuda_cub4core6detail13_kernel_agentINS1_8__reduce11ReduceAgentIPN4cuda3std3__45tupleIJilEEESC_SB_lNS1_9__extrema9arg_max_fIilNS9_4lessIiEEEEEEJSC_SC_iSH_EEEvDpT0_,"a",@progbits
	.sectionflags	@""
	.align	4
.nv.constant0._ZN6thrust24THRUST_300001_SM_1000_NS8cuda_cub4core6detail13_kernel_agentINS1_8__reduce11ReduceAgentIPN4cuda3std3__45tupleIJilEEESC_SB_lNS1_9__extrema9arg_max_fIilNS9_4lessIiEEEEEEJSC_SC_iSH_EEEvDpT0_:
	.zero		917


//--------------------- .nv.constant0._ZN6thrust24THRUST_300001_SM_1000_NS8cuda_cub4core6detail13_kernel_agentINS1_8__reduce10DrainAgentIlEEJN3cub18CUB_300001_SM_10009GridQueueIyEElEEEvDpT0_ --------------------------
	.section	.nv.constant0._ZN6thrust24THRUST_300001_SM_1000_NS8cuda_cub4core6detail13_kernel_agentINS1_8__reduce10DrainAgentIlEEJN3cub18CUB_300001_SM_10009GridQueueIyEElEEEvDpT0_,"a",@progbits
	.sectionflags	@""
	.align	4
.nv.constant0._ZN6thrust24THRUST_300001_SM_1000_NS8cuda_cub4core6detail13_kernel_agentINS1_8__reduce10DrainAgentIlEEJN3cub18CUB_300001_SM_10009GridQueueIyEElEEEvDpT0_:
	.zero		912


//--------------------- .nv.constant0._ZN6thrust24THRUST_300001_SM_1000_NS8cuda_cub4core6detail13_kernel_agentINS1_8__reduce11ReduceAgentINS0_12zip_iteratorIN4cuda3std3__45tupleIJNS0_10device_ptrIiEENS0_17counting_iteratorIlNS0_11use_defaultESF_SF_EEEEEEEPNSB_IJilEEESJ_lNS1_9__extrema9arg_max_fIilNSA_4lessIiEEEEEEJSI_SK_lN3cub18CUB_300001_SM_100013GridEvenShareIlEENSS_9GridQueueIyEESP_EEEvDpT0_ --------------------------
	.section	.nv.constant0._ZN6thrust24THRUST_300001_SM_1000_NS8cuda_cub4core6detail13_kernel_agentINS1_8__reduce11ReduceAgentINS0_12zip_iteratorIN4cuda3std3__45tupleIJNS0_10device_ptrIiEENS0_17counting_iteratorIlNS0_11use_defaultESF_SF_EEEEEEEPNSB_IJilEEESJ_lNS1_9__extrema9arg_max_fIilNSA_4lessIiEEEEEEJSI_SK_lN3cub18CUB_300001_SM_100013GridEvenShareIlEENSS_9GridQueueIyEESP_EEEvDpT0_,"a",@progbits
	.sectionflags	@""
	.align	4
.nv.constant0._ZN6thrust24THRUST_300001_SM_1000_NS8cuda_cub4core6detail13_kernel_agentINS1_8__reduce11ReduceAgentINS0_12zip_iteratorIN4cuda3std3__45tupleIJNS0_10device_ptrIiEENS0_17counting_iteratorIlNS0_11use_defaultESF_SF_EEEEEEEPNSB_IJilEEESJ_lNS1_9__extrema9arg_max_fIilNSA_4lessIiEEEEEEJSI_SK_lN3cub18CUB_300001_SM_100013GridEvenShareIlEENSS_9GridQueueIyEESP_EEEvDpT0_:
	.zero		1009


//--------------------- .nv.constant0._ZN6thrust24THRUST_300001_SM_1000_NS8cuda_cub4core6detail13_kernel_agentINS1_8__reduce11ReduceAgentINS0_12zip_iteratorIN4cuda3std3__45tupleIJNS0_10device_ptrIiEENS0_17counting_iteratorIlNS0_11use_defaultESF_SF_EEEEEEEPNSB_IJilEEESJ_lNS1_9__extrema9arg_max_fIilNSA_4lessIiEEEEEEJSI_SK_lSP_EEEvDpT0_ --------------------------
	.section	.nv.constant0._ZN6thrust24THRUST_300001_SM_1000_NS8cuda_cub4core6detail13_kernel_agentINS1_8__reduce11ReduceAgentINS0_12zip_iteratorIN4cuda3std3__45tupleIJNS0_10device_ptrIiEENS0_17counting_iteratorIlNS0_11use_defaultESF_SF_EEEEEEEPNSB_IJilEEESJ_lNS1_9__extrema9arg_max_fIilNSA_4lessIiEEEEEEJSI_SK_lSP_EEEvDpT0_,"a",@progbits
	.sectionflags	@""
	.align	4
.nv.constant0._ZN6thrust24THRUST_300001_SM_1000_NS8cuda_cub4core6detail13_kernel_agentINS1_8__reduce11ReduceAgentINS0_12zip_iteratorIN4cuda3std3__45tupleIJNS0_10device_ptrIiEENS0_17counting_iteratorIlNS0_11use_defaultESF_SF_EEEEEEEPNSB_IJilEEESJ_lNS1_9__extrema9arg_max_fIilNSA_4lessIiEEEEEEJSI_SK_lSP_EEEvDpT0_:
	.zero		929


//--------------------- .nv.constant0._ZN6thrust24THRUST_300001_SM_1000_NS8cuda_cub4core6detail13_kernel_agentINS1_8__reduce11ReduceAgentIPN4cuda3std3__45tupleIJilEEESC_SB_iNS1_9__extrema9arg_max_fIilNS9_4lessIiEEEEEEJSC_SC_iSH_EEEvDpT0_ --------------------------
	.section	.nv.constant0._ZN6thrust24THRUST_300001_SM_1000_NS8cuda_cub4core6detail13_kernel_agentINS1_8__reduce11ReduceAgentIPN4cuda3std3__45tupleIJilEEESC_SB_iNS1_9__extrema9arg_max_fIilNS9_4lessIiEEEEEEJSC_SC_iSH_EEEvDpT0_,"a",@progbits
	.sectionflags	@""
	.align	4
.nv.constant0._ZN6thrust24THRUST_300001_SM_1000_NS8cuda_cub4core6detail13_kernel_agentINS1_8__reduce11ReduceAgentIPN4cuda3std3__45tupleIJilEEESC_SB_iNS1_9__extrema9arg_max_fIilNS9_4lessIiEEEEEEJSC_SC_iSH_EEEvDpT0_:
	.zero		917


//--------------------- .nv.constant0._ZN6thrust24THRUST_300001_SM_1000_NS8cuda_cub4core6detail13_kernel_agentINS1_8__reduce10DrainAgentIiEEJN3cub18CUB_300001_SM_10009GridQueueIjEEiEEEvDpT0_ --------------------------
	.section	.nv.constant0._ZN6thrust24THRUST_300001_SM_1000_NS8cuda_cub4core6detail13_kernel_agentINS1_8__reduce10DrainAgentIiEEJN3cub18CUB_300001_SM_10009GridQueueIjEEiEEEvDpT0_,"a",@progbits
	.sectionflags	@""
	.align	4
.nv.constant0._ZN6thrust24THRUST_300001_SM_1000_NS8cuda_cub4core6detail13_kernel_agentINS1_8__reduce10DrainAgentIiEEJN3cub18CUB_300001_SM_10009GridQueueIjEEiEEEvDpT0_:
	.zero		908


//--------------------- .nv.constant0._ZN6thrust24THRUST_300001_SM_1000_NS8cuda_cub4core6detail13_kernel_agentINS1_8__reduce11ReduceAgentINS0_12zip_iteratorIN4cuda3std3__45tupleIJNS0_10device_ptrIiEENS0_17counting_iteratorIlNS0_11use_defaultESF_SF_EEEEEEEPNSB_IJilEEESJ_iNS1_9__extrema9arg_max_fIilNSA_4lessIiEEEEEEJSI_SK_iN3cub18CUB_300001_SM_100013GridEvenShareIiEENSS_9GridQueueIjEESP_EEEvDpT0_ --------------------------
	.section	.nv.constant0._ZN6thrust24THRUST_300001_SM_1000_NS8cuda_cub4core6detail13_kernel_agentINS1_8__reduce11ReduceAgentINS0_12zip_iteratorIN4cuda3std3__45tupleIJNS0_10device_ptrIiEENS0_17counting_iteratorIlNS0_11use_defaultESF_SF_EEEEEEEPNSB_IJilEEESJ_iNS1_9__extrema9arg_max_fIilNSA_4lessIiEEEEEEJSI_SK_iN3cub18CUB_300001_SM_100013GridEvenShareIiEENSS_9GridQueueIjEESP_EEEvDpT0_,"a",@progbits
	.sectionflags	@""
	.align	4
.nv.constant0._ZN6thrust24THRUST_300001_SM_1000_NS8cuda_cub4core6detail13_kernel_agentINS1_8__reduce11ReduceAgentINS0_12zip_iteratorIN4cuda3std3__45tupleIJNS0_10device_ptrIiEENS0_17counting_iteratorIlNS0_11use_defaultESF_SF_EEEEEEEPNSB_IJilEEESJ_iNS1_9__extrema9arg_max_fIilNSA_4lessIiEEEEEEJSI_SK_iN3cub18CUB_300001_SM_100013GridEvenShareIiEENSS_9GridQueueIjEESP_EEEvDpT0_:
	.zero		977


//--------------------- .nv.constant0._ZN6thrust24THRUST_300001_SM_1000_NS8cuda_cub4core6detail13_kernel_agentINS1_8__reduce11ReduceAgentINS0_12zip_iteratorIN4cuda3std3__45tupleIJNS0_10device_ptrIiEENS0_17counting_iteratorIlNS0_11use_defaultESF_SF_EEEEEEEPNSB_IJilEEESJ_iNS1_9__extrema9arg_max_fIilNSA_4lessIiEEEEEEJSI_SK_iSP_EEEvDpT0_ --------------------------
	.section	.nv.constant0._ZN6thrust24THRUST_300001_SM_1000_NS8cuda_cub4core6detail13_kernel_agentINS1_8__reduce11ReduceAgentINS0_12zip_iteratorIN4cuda3std3__45tupleIJNS0_10device_ptrIiEENS0_17counting_iteratorIlNS0_11use_defaultESF_SF_EEEEEEEPNSB_IJilEEESJ_iNS1_9__extrema9arg_max_fIilNSA_4lessIiEEEEEEJSI_SK_iSP_EEEvDpT0_,"a",@progbits
	.sectionflags	@""
	.align	4
.nv.constant0._ZN6thrust24THRUST_300001_SM_1000_NS8cuda_cub4core6detail13_kernel_agentINS1_8__reduce11ReduceAgentINS0_12zip_iteratorIN4cuda3std3__45tupleIJNS0_10device_ptrIiEENS0_17counting_iteratorIlNS0_11use_defaultESF_SF_EEEEEEEPNSB_IJilEEESJ_iNS1_9__extrema9arg_max_fIilNSA_4lessIiEEEEEEJSI_SK_iSP_EEEvDpT0_:
	.zero		925


//--------------------- .nv.constant0._Z12sudokuKernelP6SudokuPiiPh --------------------------
	.section	.nv.constant0._Z12sudokuKernelP6SudokuPiiPh,"a",@progbits
	.sectionflags	@""
	.align	4
.nv.constant0._Z12sudokuKernelP6SudokuPiiPh:
	.zero		928


//--------------------- .nv.constant0._Z16copyActiveKernelPiS_i --------------------------
	.section	.nv.constant0._Z16copyActiveKernelPiS_i,"a",@progbits
	.sectionflags	@""
	.align	4
.nv.constant0._Z16copyActiveKernelPiS_i:
	.zero		916


//--------------------- .nv.constant0._Z10copyKernelP6SudokuS0_PiS1_S1_ii --------------------------
	.section	.nv.constant0._Z10copyKernelP6SudokuS0_PiS1_S1_ii,"a",@progbits
	.sectionflags	@""
	.align	4
.nv.constant0._Z10copyKernelP6SudokuS0_PiS1_S1_ii:
	.zero		944


//--------------------- .nv.constant0._Z17activeResetKernelPii --------------------------
	.section	.nv.constant0._Z17activeResetKernelPii,"a",@progbits
	.sectionflags	@""
	.align	4
.nv.constant0._Z17activeResetKernelPii:
	.zero		908


//--------------------- SYMBOLS --------------------------

	.type		.nv.reservedSmem.offset0,@object
	.size		.nv.reservedSmem.offset0,0x4
	.type		.nv.reservedSmem.cap,@object
	.size		.nv.reservedSmem.cap,0x4
